//
// Generated by NVIDIA NVVM Compiler
//
// Compiler Build ID: CL-36424714
// Cuda compilation tools, release 13.0, V13.0.88
// Based on NVVM 20.0.0
//

.version 9.0
.target sm_100
.address_size 64

	// .globl	_Z15normalizeKernelPKfPffm
// _ZZN3cub18CUB_300001_SM_10006detail6reduce28DeviceReduceSingleTileKernelINS2_10policy_hubIfjN4cuda3std3__44plusIfEEE10Policy1000EN6thrust24THRUST_300001_SM_1000_NS10device_ptrIKfEEPfjS9_ff9square_opEEvT0_T1_T2_T3_T4_T6_E12temp_storage has been demoted
// _ZZN3cub18CUB_300001_SM_10006detail6reduce18DeviceReduceKernelINS2_10policy_hubIfjN4cuda3std3__44plusIfEEE10Policy1000EN6thrust24THRUST_300001_SM_1000_NS10device_ptrIKfEEjS9_f9square_opEEvT0_PT3_T1_NS0_13GridEvenShareISL_EET2_T4_E12temp_storage has been demoted
// _ZZN3cub18CUB_300001_SM_10006detail6reduce28DeviceReduceSingleTileKernelINS2_10policy_hubIfjN4cuda3std3__44plusIfEEE10Policy1000EPfSC_iS9_ffNS7_10__identityEEEvT0_T1_T2_T3_T4_T6_E12temp_storage has been demoted
// _ZZN3cub18CUB_300001_SM_10006detail6reduce28DeviceReduceSingleTileKernelINS2_10policy_hubIfyN4cuda3std3__44plusIfEEE10Policy1000EN6thrust24THRUST_300001_SM_1000_NS10device_ptrIKfEEPfyS9_ff9square_opEEvT0_T1_T2_T3_T4_T6_E12temp_storage has been demoted
// _ZZN3cub18CUB_300001_SM_10006detail6reduce18DeviceReduceKernelINS2_10policy_hubIfyN4cuda3std3__44plusIfEEE10Policy1000EN6thrust24THRUST_300001_SM_1000_NS10device_ptrIKfEEyS9_f9square_opEEvT0_PT3_T1_NS0_13GridEvenShareISL_EET2_T4_E12temp_storage has been demoted
// _ZZN3cub18CUB_300001_SM_10006detail6reduce28DeviceReduceSingleTileKernelINS2_10policy_hubIfyN4cuda3std3__44plusIfEEE10Policy1000EPfSC_iS9_ffNS7_10__identityEEEvT0_T1_T2_T3_T4_T6_E12temp_storage has been demoted
.global .align 1 .b8 _ZN34_INTERNAL_6afe9dfd_4_k_cu_d2d012ff4cuda3std3__45__cpo5beginE[1];
.global .align 1 .b8 _ZN34_INTERNAL_6afe9dfd_4_k_cu_d2d012ff4cuda3std3__45__cpo3endE[1];
.global .align 1 .b8 _ZN34_INTERNAL_6afe9dfd_4_k_cu_d2d012ff4cuda3std3__45__cpo6cbeginE[1];
.global .align 1 .b8 _ZN34_INTERNAL_6afe9dfd_4_k_cu_d2d012ff4cuda3std3__45__cpo4cendE[1];
.global .align 1 .b8 _ZN34_INTERNAL_6afe9dfd_4_k_cu_d2d012ff4cuda3std3__45__cpo6rbeginE[1];
.global .align 1 .b8 _ZN34_INTERNAL_6afe9dfd_4_k_cu_d2d012ff4cuda3std3__45__cpo4rendE[1];
.global .align 1 .b8 _ZN34_INTERNAL_6afe9dfd_4_k_cu_d2d012ff4cuda3std3__45__cpo7crbeginE[1];
.global .align 1 .b8 _ZN34_INTERNAL_6afe9dfd_4_k_cu_d2d012ff4cuda3std3__45__cpo5crendE[1];
.global .align 1 .b8 _ZN34_INTERNAL_6afe9dfd_4_k_cu_d2d012ff4cuda3std3__436_GLOBAL__N__6afe9dfd_4_k_cu_d2d012ff6ignoreE[1];
.global .align 1 .b8 _ZN34_INTERNAL_6afe9dfd_4_k_cu_d2d012ff4cuda3std3__419piecewise_constructE[1];
.global .align 1 .b8 _ZN34_INTERNAL_6afe9dfd_4_k_cu_d2d012ff4cuda3std3__48in_placeE[1];
.global .align 1 .b8 _ZN34_INTERNAL_6afe9dfd_4_k_cu_d2d012ff4cuda3std3__420unreachable_sentinelE[1];
.global .align 1 .b8 _ZN34_INTERNAL_6afe9dfd_4_k_cu_d2d012ff4cuda3std3__47nulloptE[1];
.global .align 1 .b8 _ZN34_INTERNAL_6afe9dfd_4_k_cu_d2d012ff4cuda3std3__48unexpectE[1];
.global .align 1 .b8 _ZN34_INTERNAL_6afe9dfd_4_k_cu_d2d012ff4cuda3std6ranges3__45__cpo4swapE[1];
.global .align 1 .b8 _ZN34_INTERNAL_6afe9dfd_4_k_cu_d2d012ff4cuda3std6ranges3__45__cpo9iter_moveE[1];
.global .align 1 .b8 _ZN34_INTERNAL_6afe9dfd_4_k_cu_d2d012ff4cuda3std6ranges3__45__cpo5beginE[1];
.global .align 1 .b8 _ZN34_INTERNAL_6afe9dfd_4_k_cu_d2d012ff4cuda3std6ranges3__45__cpo3endE[1];
.global .align 1 .b8 _ZN34_INTERNAL_6afe9dfd_4_k_cu_d2d012ff4cuda3std6ranges3__45__cpo6cbeginE[1];
.global .align 1 .b8 _ZN34_INTERNAL_6afe9dfd_4_k_cu_d2d012ff4cuda3std6ranges3__45__cpo4cendE[1];
.global .align 1 .b8 _ZN34_INTERNAL_6afe9dfd_4_k_cu_d2d012ff4cuda3std6ranges3__45__cpo7advanceE[1];
.global .align 1 .b8 _ZN34_INTERNAL_6afe9dfd_4_k_cu_d2d012ff4cuda3std6ranges3__45__cpo9iter_swapE[1];
.global .align 1 .b8 _ZN34_INTERNAL_6afe9dfd_4_k_cu_d2d012ff4cuda3std6ranges3__45__cpo4nextE[1];
.global .align 1 .b8 _ZN34_INTERNAL_6afe9dfd_4_k_cu_d2d012ff4cuda3std6ranges3__45__cpo4prevE[1];
.global .align 1 .b8 _ZN34_INTERNAL_6afe9dfd_4_k_cu_d2d012ff4cuda3std6ranges3__45__cpo4dataE[1];
.global .align 1 .b8 _ZN34_INTERNAL_6afe9dfd_4_k_cu_d2d012ff4cuda3std6ranges3__45__cpo5cdataE[1];
.global .align 1 .b8 _ZN34_INTERNAL_6afe9dfd_4_k_cu_d2d012ff4cuda3std6ranges3__45__cpo4sizeE[1];
.global .align 1 .b8 _ZN34_INTERNAL_6afe9dfd_4_k_cu_d2d012ff4cuda3std6ranges3__45__cpo5ssizeE[1];
.global .align 1 .b8 _ZN34_INTERNAL_6afe9dfd_4_k_cu_d2d012ff4cuda3std6ranges3__45__cpo8distanceE[1];
.global .align 1 .b8 _ZN34_INTERNAL_6afe9dfd_4_k_cu_d2d012ff6thrust24THRUST_300001_SM_1000_NS8cuda_cub3parE[1];
.global .align 1 .b8 _ZN34_INTERNAL_6afe9dfd_4_k_cu_d2d012ff6thrust24THRUST_300001_SM_1000_NS8cuda_cub10par_nosyncE[1];
.global .align 1 .b8 _ZN34_INTERNAL_6afe9dfd_4_k_cu_d2d012ff6thrust24THRUST_300001_SM_1000_NS6system6detail10sequential3seqE[1];
.global .align 1 .b8 _ZN34_INTERNAL_6afe9dfd_4_k_cu_d2d012ff6thrust24THRUST_300001_SM_1000_NS12placeholders2_1E[1];
.global .align 1 .b8 _ZN34_INTERNAL_6afe9dfd_4_k_cu_d2d012ff6thrust24THRUST_300001_SM_1000_NS12placeholders2_2E[1];
.global .align 1 .b8 _ZN34_INTERNAL_6afe9dfd_4_k_cu_d2d012ff6thrust24THRUST_300001_SM_1000_NS12placeholders2_3E[1];
.global .align 1 .b8 _ZN34_INTERNAL_6afe9dfd_4_k_cu_d2d012ff6thrust24THRUST_300001_SM_1000_NS12placeholders2_4E[1];
.global .align 1 .b8 _ZN34_INTERNAL_6afe9dfd_4_k_cu_d2d012ff6thrust24THRUST_300001_SM_1000_NS12placeholders2_5E[1];
.global .align 1 .b8 _ZN34_INTERNAL_6afe9dfd_4_k_cu_d2d012ff6thrust24THRUST_300001_SM_1000_NS12placeholders2_6E[1];
.global .align 1 .b8 _ZN34_INTERNAL_6afe9dfd_4_k_cu_d2d012ff6thrust24THRUST_300001_SM_1000_NS12placeholders2_7E[1];
.global .align 1 .b8 _ZN34_INTERNAL_6afe9dfd_4_k_cu_d2d012ff6thrust24THRUST_300001_SM_1000_NS12placeholders2_8E[1];
.global .align 1 .b8 _ZN34_INTERNAL_6afe9dfd_4_k_cu_d2d012ff6thrust24THRUST_300001_SM_1000_NS12placeholders2_9E[1];
.global .align 1 .b8 _ZN34_INTERNAL_6afe9dfd_4_k_cu_d2d012ff6thrust24THRUST_300001_SM_1000_NS12placeholders3_10E[1];
.global .align 1 .b8 _ZN34_INTERNAL_6afe9dfd_4_k_cu_d2d012ff6thrust24THRUST_300001_SM_1000_NS3seqE[1];

.visible .entry _Z15normalizeKernelPKfPffm(
	.param .u64 .ptr .align 1 _Z15normalizeKernelPKfPffm_param_0,
	.param .u64 .ptr .align 1 _Z15normalizeKernelPKfPffm_param_1,
	.param .f32 _Z15normalizeKernelPKfPffm_param_2,
	.param .u64 _Z15normalizeKernelPKfPffm_param_3
)
{
	.reg .pred 	%p<2>;
	.reg .b32 	%r<5>;
	.reg .b32 	%f<4>;
	.reg .b64 	%rd<10>;

	ld.param.u64 	%rd2, [_Z15normalizeKernelPKfPffm_param_0];
	ld.param.u64 	%rd3, [_Z15normalizeKernelPKfPffm_param_1];
	ld.param.f32 	%f1, [_Z15normalizeKernelPKfPffm_param_2];
	ld.param.u64 	%rd4, [_Z15normalizeKernelPKfPffm_param_3];
	mov.u32 	%r1, %ctaid.x;
	mov.u32 	%r2, %ntid.x;
	mov.u32 	%r3, %tid.x;
	mad.lo.s32 	%r4, %r1, %r2, %r3;
	cvt.u64.u32 	%rd1, %r4;
	setp.le.u64 	%p1, %rd4, %rd1;
	@%p1 bra 	$L__BB0_2;
	cvta.to.global.u64 	%rd5, %rd2;
	cvta.to.global.u64 	%rd6, %rd3;
	shl.b64 	%rd7, %rd1, 2;
	add.s64 	%rd8, %rd5, %rd7;
	ld.global.f32 	%f2, [%rd8];
	div.rn.f32 	%f3, %f2, %f1;
	add.s64 	%rd9, %rd6, %rd7;
	st.global.f32 	[%rd9], %f3;
$L__BB0_2:
	ret;

}
	// .globl	_ZN3cub18CUB_300001_SM_10006detail11EmptyKernelIvEEvv
.visible .entry _ZN3cub18CUB_300001_SM_10006detail11EmptyKernelIvEEvv()
{


	ret;

}
	// .globl	_ZN3cub18CUB_300001_SM_10006detail6reduce28DeviceReduceSingleTileKernelINS2_10policy_hubIfjN4cuda3std3__44plusIfEEE10Policy1000EN6thrust24THRUST_300001_SM_1000_NS10device_ptrIKfEEPfjS9_ff9square_opEEvT0_T1_T2_T3_T4_T6_
.visible .entry _ZN3cub18CUB_300001_SM_10006detail6reduce28DeviceReduceSingleTileKernelINS2_10policy_hubIfjN4cuda3std3__44plusIfEEE10Policy1000EN6thrust24THRUST_300001_SM_1000_NS10device_ptrIKfEEPfjS9_ff9square_opEEvT0_T1_T2_T3_T4_T6_(
	.param .align 8 .b8 _ZN3cub18CUB_300001_SM_10006detail6reduce28DeviceReduceSingleTileKernelINS2_10policy_hubIfjN4cuda3std3__44plusIfEEE10Policy1000EN6thrust24THRUST_300001_SM_1000_NS10device_ptrIKfEEPfjS9_ff9square_opEEvT0_T1_T2_T3_T4_T6__param_0[8],
	.param .u64 .ptr .align 1 _ZN3cub18CUB_300001_SM_10006detail6reduce28DeviceReduceSingleTileKernelINS2_10policy_hubIfjN4cuda3std3__44plusIfEEE10Policy1000EN6thrust24THRUST_300001_SM_1000_NS10device_ptrIKfEEPfjS9_ff9square_opEEvT0_T1_T2_T3_T4_T6__param_1,
	.param .u32 _ZN3cub18CUB_300001_SM_10006detail6reduce28DeviceReduceSingleTileKernelINS2_10policy_hubIfjN4cuda3std3__44plusIfEEE10Policy1000EN6thrust24THRUST_300001_SM_1000_NS10device_ptrIKfEEPfjS9_ff9square_opEEvT0_T1_T2_T3_T4_T6__param_2,
	.param .align 1 .b8 _ZN3cub18CUB_300001_SM_10006detail6reduce28DeviceReduceSingleTileKernelINS2_10policy_hubIfjN4cuda3std3__44plusIfEEE10Policy1000EN6thrust24THRUST_300001_SM_1000_NS10device_ptrIKfEEPfjS9_ff9square_opEEvT0_T1_T2_T3_T4_T6__param_3[1],
	.param .f32 _ZN3cub18CUB_300001_SM_10006detail6reduce28DeviceReduceSingleTileKernelINS2_10policy_hubIfjN4cuda3std3__44plusIfEEE10Policy1000EN6thrust24THRUST_300001_SM_1000_NS10device_ptrIKfEEPfjS9_ff9square_opEEvT0_T1_T2_T3_T4_T6__param_4,
	.param .align 1 .b8 _ZN3cub18CUB_300001_SM_10006detail6reduce28DeviceReduceSingleTileKernelINS2_10policy_hubIfjN4cuda3std3__44plusIfEEE10Policy1000EN6thrust24THRUST_300001_SM_1000_NS10device_ptrIKfEEPfjS9_ff9square_opEEvT0_T1_T2_T3_T4_T6__param_5[1]
)
.maxntid 512
.minnctapersm 1
{
	.reg .pred 	%p<67>;
	.reg .b32 	%r<211>;
	.reg .b32 	%f<400>;
	.reg .b64 	%rd<84>;
	// demoted variable
	.shared .align 4 .b8 _ZZN3cub18CUB_300001_SM_10006detail6reduce28DeviceReduceSingleTileKernelINS2_10policy_hubIfjN4cuda3std3__44plusIfEEE10Policy1000EN6thrust24THRUST_300001_SM_1000_NS10device_ptrIKfEEPfjS9_ff9square_opEEvT0_T1_T2_T3_T4_T6_E12temp_storage[84];
	ld.param.u64 	%rd9, [_ZN3cub18CUB_300001_SM_10006detail6reduce28DeviceReduceSingleTileKernelINS2_10policy_hubIfjN4cuda3std3__44plusIfEEE10Policy1000EN6thrust24THRUST_300001_SM_1000_NS10device_ptrIKfEEPfjS9_ff9square_opEEvT0_T1_T2_T3_T4_T6__param_0];
	ld.param.u64 	%rd10, [_ZN3cub18CUB_300001_SM_10006detail6reduce28DeviceReduceSingleTileKernelINS2_10policy_hubIfjN4cuda3std3__44plusIfEEE10Policy1000EN6thrust24THRUST_300001_SM_1000_NS10device_ptrIKfEEPfjS9_ff9square_opEEvT0_T1_T2_T3_T4_T6__param_1];
	ld.param.u32 	%r51, [_ZN3cub18CUB_300001_SM_10006detail6reduce28DeviceReduceSingleTileKernelINS2_10policy_hubIfjN4cuda3std3__44plusIfEEE10Policy1000EN6thrust24THRUST_300001_SM_1000_NS10device_ptrIKfEEPfjS9_ff9square_opEEvT0_T1_T2_T3_T4_T6__param_2];
	ld.param.f32 	%f42, [_ZN3cub18CUB_300001_SM_10006detail6reduce28DeviceReduceSingleTileKernelINS2_10policy_hubIfjN4cuda3std3__44plusIfEEE10Policy1000EN6thrust24THRUST_300001_SM_1000_NS10device_ptrIKfEEPfjS9_ff9square_opEEvT0_T1_T2_T3_T4_T6__param_4];
	cvta.to.global.u64 	%rd1, %rd10;
	setp.ne.s32 	%p1, %r51, 0;
	@%p1 bra 	$L__BB2_3;
	mov.u32 	%r193, %tid.x;
	setp.ne.s32 	%p66, %r193, 0;
	@%p66 bra 	$L__BB2_52;
	st.global.f32 	[%rd1], %f42;
	bra.uni 	$L__BB2_52;
$L__BB2_3:
	cvta.to.global.u64 	%rd2, %rd9;
	setp.gt.u32 	%p2, %r51, 8191;
	@%p2 bra 	$L__BB2_28;
	mov.u32 	%r1, %tid.x;
	setp.ge.u32 	%p24, %r1, %r51;
	mov.f32 	%f387, 0f00000000;
	mov.u32 	%r197, %r1;
	@%p24 bra 	$L__BB2_6;
	mul.wide.u32 	%rd73, %r1, 4;
	add.s64 	%rd74, %rd2, %rd73;
	ld.global.f32 	%f219, [%rd74];
	mul.f32 	%f387, %f219, %f219;
	add.s32 	%r197, %r1, 512;
$L__BB2_6:
	setp.ge.u32 	%p25, %r197, %r51;
	@%p25 bra 	$L__BB2_19;
	not.b32 	%r120, %r197;
	add.s32 	%r121, %r51, %r120;
	shr.u32 	%r122, %r121, 9;
	add.s32 	%r4, %r122, 1;
	and.b32  	%r5, %r4, 15;
	setp.lt.u32 	%p26, %r121, 7680;
	@%p26 bra 	$L__BB2_10;
	and.b32  	%r123, %r4, 16777200;
	neg.s32 	%r195, %r123;
	mul.wide.u32 	%rd75, %r197, 4;
	add.s64 	%rd76, %rd75, %rd2;
	add.s64 	%rd82, %rd76, 16384;
$L__BB2_9:
	.pragma "nounroll";
	ld.global.f32 	%f221, [%rd82+-16384];
	fma.rn.f32 	%f222, %f221, %f221, %f387;
	ld.global.f32 	%f223, [%rd82+-14336];
	fma.rn.f32 	%f224, %f223, %f223, %f222;
	ld.global.f32 	%f225, [%rd82+-12288];
	fma.rn.f32 	%f226, %f225, %f225, %f224;
	ld.global.f32 	%f227, [%rd82+-10240];
	fma.rn.f32 	%f228, %f227, %f227, %f226;
	ld.global.f32 	%f229, [%rd82+-8192];
	fma.rn.f32 	%f230, %f229, %f229, %f228;
	ld.global.f32 	%f231, [%rd82+-6144];
	fma.rn.f32 	%f232, %f231, %f231, %f230;
	ld.global.f32 	%f233, [%rd82+-4096];
	fma.rn.f32 	%f234, %f233, %f233, %f232;
	ld.global.f32 	%f235, [%rd82+-2048];
	fma.rn.f32 	%f236, %f235, %f235, %f234;
	ld.global.f32 	%f237, [%rd82];
	fma.rn.f32 	%f238, %f237, %f237, %f236;
	ld.global.f32 	%f239, [%rd82+2048];
	fma.rn.f32 	%f240, %f239, %f239, %f238;
	ld.global.f32 	%f241, [%rd82+4096];
	fma.rn.f32 	%f242, %f241, %f241, %f240;
	ld.global.f32 	%f243, [%rd82+6144];
	fma.rn.f32 	%f244, %f243, %f243, %f242;
	ld.global.f32 	%f245, [%rd82+8192];
	fma.rn.f32 	%f246, %f245, %f245, %f244;
	ld.global.f32 	%f247, [%rd82+10240];
	fma.rn.f32 	%f248, %f247, %f247, %f246;
	ld.global.f32 	%f249, [%rd82+12288];
	fma.rn.f32 	%f250, %f249, %f249, %f248;
	ld.global.f32 	%f251, [%rd82+14336];
	fma.rn.f32 	%f387, %f251, %f251, %f250;
	add.s32 	%r197, %r197, 8192;
	add.s32 	%r195, %r195, 16;
	add.s64 	%rd82, %rd82, 32768;
	setp.ne.s32 	%p27, %r195, 0;
	@%p27 bra 	$L__BB2_9;
$L__BB2_10:
	setp.eq.s32 	%p28, %r5, 0;
	@%p28 bra 	$L__BB2_19;
	and.b32  	%r12, %r4, 7;
	setp.lt.u32 	%p29, %r5, 8;
	@%p29 bra 	$L__BB2_13;
	mul.wide.u32 	%rd77, %r197, 4;
	add.s64 	%rd78, %rd2, %rd77;
	ld.global.f32 	%f253, [%rd78];
	fma.rn.f32 	%f254, %f253, %f253, %f387;
	ld.global.f32 	%f255, [%rd78+2048];
	fma.rn.f32 	%f256, %f255, %f255, %f254;
	ld.global.f32 	%f257, [%rd78+4096];
	fma.rn.f32 	%f258, %f257, %f257, %f256;
	ld.global.f32 	%f259, [%rd78+6144];
	fma.rn.f32 	%f260, %f259, %f259, %f258;
	ld.global.f32 	%f261, [%rd78+8192];
	fma.rn.f32 	%f262, %f261, %f261, %f260;
	ld.global.f32 	%f263, [%rd78+10240];
	fma.rn.f32 	%f264, %f263, %f263, %f262;
	ld.global.f32 	%f265, [%rd78+12288];
	fma.rn.f32 	%f266, %f265, %f265, %f264;
	ld.global.f32 	%f267, [%rd78+14336];
	fma.rn.f32 	%f387, %f267, %f267, %f266;
	add.s32 	%r197, %r197, 4096;
$L__BB2_13:
	setp.eq.s32 	%p30, %r12, 0;
	@%p30 bra 	$L__BB2_19;
	and.b32  	%r15, %r4, 3;
	setp.lt.u32 	%p31, %r12, 4;
	@%p31 bra 	$L__BB2_16;
	mul.wide.u32 	%rd79, %r197, 4;
	add.s64 	%rd80, %rd2, %rd79;
	ld.global.f32 	%f269, [%rd80];
	fma.rn.f32 	%f270, %f269, %f269, %f387;
	ld.global.f32 	%f271, [%rd80+2048];
	fma.rn.f32 	%f272, %f271, %f271, %f270;
	ld.global.f32 	%f273, [%rd80+4096];
	fma.rn.f32 	%f274, %f273, %f273, %f272;
	ld.global.f32 	%f275, [%rd80+6144];
	fma.rn.f32 	%f387, %f275, %f275, %f274;
	add.s32 	%r197, %r197, 2048;
$L__BB2_16:
	setp.eq.s32 	%p32, %r15, 0;
	@%p32 bra 	$L__BB2_19;
	mul.wide.u32 	%rd81, %r197, 4;
	add.s64 	%rd83, %rd2, %rd81;
	neg.s32 	%r200, %r15;
$L__BB2_18:
	.pragma "nounroll";
	ld.global.f32 	%f276, [%rd83];
	fma.rn.f32 	%f387, %f276, %f276, %f387;
	add.s64 	%rd83, %rd83, 2048;
	add.s32 	%r200, %r200, 1;
	setp.ne.s32 	%p33, %r200, 0;
	@%p33 bra 	$L__BB2_18;
$L__BB2_19:
	setp.lt.u32 	%p34, %r51, 512;
	@%p34 bra 	$L__BB2_24;
	// begin inline asm
	mov.u32 %r162, %laneid;
	// end inline asm
	mov.b32 	%r164, %f387;
	mov.b32 	%r165, 1;
	mov.b32 	%r186, 31;
	mov.b32 	%r187, -1;
	// begin inline asm
	shfl.sync.down.b32 %r163, %r164, %r165, %r186, %r187;
	// end inline asm
	setp.gt.s32 	%p58, %r162, 30;
	mov.b32 	%f335, %r163;
	add.f32 	%f336, %f387, %f335;
	selp.f32 	%f337, %f387, %f336, %p58;
	mov.b32 	%r169, %f337;
	mov.b32 	%r170, 2;
	// begin inline asm
	shfl.sync.down.b32 %r168, %r169, %r170, %r186, %r187;
	// end inline asm
	setp.gt.s32 	%p59, %r162, 29;
	mov.b32 	%f338, %r168;
	add.f32 	%f339, %f337, %f338;
	selp.f32 	%f340, %f337, %f339, %p59;
	mov.b32 	%r174, %f340;
	mov.b32 	%r175, 4;
	// begin inline asm
	shfl.sync.down.b32 %r173, %r174, %r175, %r186, %r187;
	// end inline asm
	setp.gt.s32 	%p60, %r162, 27;
	mov.b32 	%f341, %r173;
	add.f32 	%f342, %f340, %f341;
	selp.f32 	%f343, %f340, %f342, %p60;
	mov.b32 	%r179, %f343;
	mov.b32 	%r180, 8;
	// begin inline asm
	shfl.sync.down.b32 %r178, %r179, %r180, %r186, %r187;
	// end inline asm
	setp.gt.s32 	%p61, %r162, 23;
	mov.b32 	%f344, %r178;
	add.f32 	%f345, %f343, %f344;
	selp.f32 	%f346, %f343, %f345, %p61;
	mov.b32 	%r184, %f346;
	mov.b32 	%r185, 16;
	// begin inline asm
	shfl.sync.down.b32 %r183, %r184, %r185, %r186, %r187;
	// end inline asm
	setp.gt.s32 	%p62, %r162, 15;
	mov.b32 	%f347, %r183;
	add.f32 	%f16, %f346, %f347;
	selp.f32 	%f399, %f346, %f16, %p62;
	setp.ne.s32 	%p63, %r162, 0;
	@%p63 bra 	$L__BB2_22;
	shr.u32 	%r188, %r1, 3;
	and.b32  	%r189, %r188, 124;
	mov.u32 	%r190, _ZZN3cub18CUB_300001_SM_10006detail6reduce28DeviceReduceSingleTileKernelINS2_10policy_hubIfjN4cuda3std3__44plusIfEEE10Policy1000EN6thrust24THRUST_300001_SM_1000_NS10device_ptrIKfEEPfjS9_ff9square_opEEvT0_T1_T2_T3_T4_T6_E12temp_storage;
	add.s32 	%r191, %r190, %r189;
	st.shared.f32 	[%r191+16], %f16;
$L__BB2_22:
	bar.sync 	0;
	setp.ne.s32 	%p64, %r1, 0;
	@%p64 bra 	$L__BB2_50;
	ld.shared.f32 	%f348, [_ZZN3cub18CUB_300001_SM_10006detail6reduce28DeviceReduceSingleTileKernelINS2_10policy_hubIfjN4cuda3std3__44plusIfEEE10Policy1000EN6thrust24THRUST_300001_SM_1000_NS10device_ptrIKfEEPfjS9_ff9square_opEEvT0_T1_T2_T3_T4_T6_E12temp_storage+20];
	add.f32 	%f349, %f399, %f348;
	ld.shared.f32 	%f350, [_ZZN3cub18CUB_300001_SM_10006detail6reduce28DeviceReduceSingleTileKernelINS2_10policy_hubIfjN4cuda3std3__44plusIfEEE10Policy1000EN6thrust24THRUST_300001_SM_1000_NS10device_ptrIKfEEPfjS9_ff9square_opEEvT0_T1_T2_T3_T4_T6_E12temp_storage+24];
	add.f32 	%f351, %f349, %f350;
	ld.shared.f32 	%f352, [_ZZN3cub18CUB_300001_SM_10006detail6reduce28DeviceReduceSingleTileKernelINS2_10policy_hubIfjN4cuda3std3__44plusIfEEE10Policy1000EN6thrust24THRUST_300001_SM_1000_NS10device_ptrIKfEEPfjS9_ff9square_opEEvT0_T1_T2_T3_T4_T6_E12temp_storage+28];
	add.f32 	%f353, %f351, %f352;
	ld.shared.f32 	%f354, [_ZZN3cub18CUB_300001_SM_10006detail6reduce28DeviceReduceSingleTileKernelINS2_10policy_hubIfjN4cuda3std3__44plusIfEEE10Policy1000EN6thrust24THRUST_300001_SM_1000_NS10device_ptrIKfEEPfjS9_ff9square_opEEvT0_T1_T2_T3_T4_T6_E12temp_storage+32];
	add.f32 	%f355, %f353, %f354;
	ld.shared.f32 	%f356, [_ZZN3cub18CUB_300001_SM_10006detail6reduce28DeviceReduceSingleTileKernelINS2_10policy_hubIfjN4cuda3std3__44plusIfEEE10Policy1000EN6thrust24THRUST_300001_SM_1000_NS10device_ptrIKfEEPfjS9_ff9square_opEEvT0_T1_T2_T3_T4_T6_E12temp_storage+36];
	add.f32 	%f357, %f355, %f356;
	ld.shared.f32 	%f358, [_ZZN3cub18CUB_300001_SM_10006detail6reduce28DeviceReduceSingleTileKernelINS2_10policy_hubIfjN4cuda3std3__44plusIfEEE10Policy1000EN6thrust24THRUST_300001_SM_1000_NS10device_ptrIKfEEPfjS9_ff9square_opEEvT0_T1_T2_T3_T4_T6_E12temp_storage+40];
	add.f32 	%f359, %f357, %f358;
	ld.shared.f32 	%f360, [_ZZN3cub18CUB_300001_SM_10006detail6reduce28DeviceReduceSingleTileKernelINS2_10policy_hubIfjN4cuda3std3__44plusIfEEE10Policy1000EN6thrust24THRUST_300001_SM_1000_NS10device_ptrIKfEEPfjS9_ff9square_opEEvT0_T1_T2_T3_T4_T6_E12temp_storage+44];
	add.f32 	%f361, %f359, %f360;
	ld.shared.f32 	%f362, [_ZZN3cub18CUB_300001_SM_10006detail6reduce28DeviceReduceSingleTileKernelINS2_10policy_hubIfjN4cuda3std3__44plusIfEEE10Policy1000EN6thrust24THRUST_300001_SM_1000_NS10device_ptrIKfEEPfjS9_ff9square_opEEvT0_T1_T2_T3_T4_T6_E12temp_storage+48];
	add.f32 	%f363, %f361, %f362;
	ld.shared.f32 	%f364, [_ZZN3cub18CUB_300001_SM_10006detail6reduce28DeviceReduceSingleTileKernelINS2_10policy_hubIfjN4cuda3std3__44plusIfEEE10Policy1000EN6thrust24THRUST_300001_SM_1000_NS10device_ptrIKfEEPfjS9_ff9square_opEEvT0_T1_T2_T3_T4_T6_E12temp_storage+52];
	add.f32 	%f365, %f363, %f364;
	ld.shared.f32 	%f366, [_ZZN3cub18CUB_300001_SM_10006detail6reduce28DeviceReduceSingleTileKernelINS2_10policy_hubIfjN4cuda3std3__44plusIfEEE10Policy1000EN6thrust24THRUST_300001_SM_1000_NS10device_ptrIKfEEPfjS9_ff9square_opEEvT0_T1_T2_T3_T4_T6_E12temp_storage+56];
	add.f32 	%f367, %f365, %f366;
	ld.shared.f32 	%f368, [_ZZN3cub18CUB_300001_SM_10006detail6reduce28DeviceReduceSingleTileKernelINS2_10policy_hubIfjN4cuda3std3__44plusIfEEE10Policy1000EN6thrust24THRUST_300001_SM_1000_NS10device_ptrIKfEEPfjS9_ff9square_opEEvT0_T1_T2_T3_T4_T6_E12temp_storage+60];
	add.f32 	%f369, %f367, %f368;
	ld.shared.f32 	%f370, [_ZZN3cub18CUB_300001_SM_10006detail6reduce28DeviceReduceSingleTileKernelINS2_10policy_hubIfjN4cuda3std3__44plusIfEEE10Policy1000EN6thrust24THRUST_300001_SM_1000_NS10device_ptrIKfEEPfjS9_ff9square_opEEvT0_T1_T2_T3_T4_T6_E12temp_storage+64];
	add.f32 	%f371, %f369, %f370;
	ld.shared.f32 	%f372, [_ZZN3cub18CUB_300001_SM_10006detail6reduce28DeviceReduceSingleTileKernelINS2_10policy_hubIfjN4cuda3std3__44plusIfEEE10Policy1000EN6thrust24THRUST_300001_SM_1000_NS10device_ptrIKfEEPfjS9_ff9square_opEEvT0_T1_T2_T3_T4_T6_E12temp_storage+68];
	add.f32 	%f373, %f371, %f372;
	ld.shared.f32 	%f374, [_ZZN3cub18CUB_300001_SM_10006detail6reduce28DeviceReduceSingleTileKernelINS2_10policy_hubIfjN4cuda3std3__44plusIfEEE10Policy1000EN6thrust24THRUST_300001_SM_1000_NS10device_ptrIKfEEPfjS9_ff9square_opEEvT0_T1_T2_T3_T4_T6_E12temp_storage+72];
	add.f32 	%f375, %f373, %f374;
	ld.shared.f32 	%f376, [_ZZN3cub18CUB_300001_SM_10006detail6reduce28DeviceReduceSingleTileKernelINS2_10policy_hubIfjN4cuda3std3__44plusIfEEE10Policy1000EN6thrust24THRUST_300001_SM_1000_NS10device_ptrIKfEEPfjS9_ff9square_opEEvT0_T1_T2_T3_T4_T6_E12temp_storage+76];
	add.f32 	%f399, %f375, %f376;
	bra.uni 	$L__BB2_50;
$L__BB2_24:
	// begin inline asm
	mov.u32 %r124, %laneid;
	// end inline asm
	and.b32  	%r150, %r1, 992;
	add.s32 	%r151, %r150, 32;
	setp.gt.u32 	%p35, %r151, %r51;
	not.b32 	%r152, %r150;
	add.s32 	%r153, %r51, %r152;
	selp.b32 	%r148, %r153, 31, %p35;
	mov.b32 	%r126, %f387;
	mov.b32 	%r127, 1;
	mov.b32 	%r149, -1;
	// begin inline asm
	shfl.sync.down.b32 %r125, %r126, %r127, %r148, %r149;
	// end inline asm
	setp.lt.s32 	%p36, %r124, %r148;
	mov.b32 	%f277, %r125;
	add.f32 	%f278, %f387, %f277;
	selp.f32 	%f279, %f278, %f387, %p36;
	mov.b32 	%r131, %f279;
	mov.b32 	%r132, 2;
	// begin inline asm
	shfl.sync.down.b32 %r130, %r131, %r132, %r148, %r149;
	// end inline asm
	add.s32 	%r154, %r124, 2;
	setp.gt.s32 	%p37, %r154, %r148;
	mov.b32 	%f280, %r130;
	add.f32 	%f281, %f279, %f280;
	selp.f32 	%f282, %f279, %f281, %p37;
	mov.b32 	%r136, %f282;
	mov.b32 	%r137, 4;
	// begin inline asm
	shfl.sync.down.b32 %r135, %r136, %r137, %r148, %r149;
	// end inline asm
	add.s32 	%r155, %r124, 4;
	setp.gt.s32 	%p38, %r155, %r148;
	mov.b32 	%f283, %r135;
	add.f32 	%f284, %f282, %f283;
	selp.f32 	%f285, %f282, %f284, %p38;
	mov.b32 	%r141, %f285;
	mov.b32 	%r142, 8;
	// begin inline asm
	shfl.sync.down.b32 %r140, %r141, %r142, %r148, %r149;
	// end inline asm
	add.s32 	%r156, %r124, 8;
	setp.gt.s32 	%p39, %r156, %r148;
	mov.b32 	%f286, %r140;
	add.f32 	%f287, %f285, %f286;
	selp.f32 	%f288, %f285, %f287, %p39;
	mov.b32 	%r146, %f288;
	mov.b32 	%r147, 16;
	// begin inline asm
	shfl.sync.down.b32 %r145, %r146, %r147, %r148, %r149;
	// end inline asm
	add.s32 	%r157, %r124, 16;
	setp.gt.s32 	%p40, %r157, %r148;
	mov.b32 	%f289, %r145;
	add.f32 	%f290, %f288, %f289;
	selp.f32 	%f399, %f288, %f290, %p40;
	setp.ne.s32 	%p41, %r124, 0;
	@%p41 bra 	$L__BB2_26;
	shr.u32 	%r158, %r1, 3;
	and.b32  	%r159, %r158, 124;
	mov.u32 	%r160, _ZZN3cub18CUB_300001_SM_10006detail6reduce28DeviceReduceSingleTileKernelINS2_10policy_hubIfjN4cuda3std3__44plusIfEEE10Policy1000EN6thrust24THRUST_300001_SM_1000_NS10device_ptrIKfEEPfjS9_ff9square_opEEvT0_T1_T2_T3_T4_T6_E12temp_storage;
	add.s32 	%r161, %r160, %r159;
	st.shared.f32 	[%r161+16], %f399;
$L__BB2_26:
	bar.sync 	0;
	setp.ne.s32 	%p42, %r1, 0;
	@%p42 bra 	$L__BB2_50;
	setp.gt.u32 	%p43, %r51, 32;
	ld.shared.f32 	%f291, [_ZZN3cub18CUB_300001_SM_10006detail6reduce28DeviceReduceSingleTileKernelINS2_10policy_hubIfjN4cuda3std3__44plusIfEEE10Policy1000EN6thrust24THRUST_300001_SM_1000_NS10device_ptrIKfEEPfjS9_ff9square_opEEvT0_T1_T2_T3_T4_T6_E12temp_storage+20];
	add.f32 	%f292, %f399, %f291;
	selp.f32 	%f293, %f292, %f399, %p43;
	setp.gt.u32 	%p44, %r51, 64;
	ld.shared.f32 	%f294, [_ZZN3cub18CUB_300001_SM_10006detail6reduce28DeviceReduceSingleTileKernelINS2_10policy_hubIfjN4cuda3std3__44plusIfEEE10Policy1000EN6thrust24THRUST_300001_SM_1000_NS10device_ptrIKfEEPfjS9_ff9square_opEEvT0_T1_T2_T3_T4_T6_E12temp_storage+24];
	add.f32 	%f295, %f294, %f293;
	selp.f32 	%f296, %f295, %f293, %p44;
	setp.gt.u32 	%p45, %r51, 96;
	ld.shared.f32 	%f297, [_ZZN3cub18CUB_300001_SM_10006detail6reduce28DeviceReduceSingleTileKernelINS2_10policy_hubIfjN4cuda3std3__44plusIfEEE10Policy1000EN6thrust24THRUST_300001_SM_1000_NS10device_ptrIKfEEPfjS9_ff9square_opEEvT0_T1_T2_T3_T4_T6_E12temp_storage+28];
	add.f32 	%f298, %f297, %f296;
	selp.f32 	%f299, %f298, %f296, %p45;
	setp.gt.u32 	%p46, %r51, 128;
	ld.shared.f32 	%f300, [_ZZN3cub18CUB_300001_SM_10006detail6reduce28DeviceReduceSingleTileKernelINS2_10policy_hubIfjN4cuda3std3__44plusIfEEE10Policy1000EN6thrust24THRUST_300001_SM_1000_NS10device_ptrIKfEEPfjS9_ff9square_opEEvT0_T1_T2_T3_T4_T6_E12temp_storage+32];
	add.f32 	%f301, %f300, %f299;
	selp.f32 	%f302, %f301, %f299, %p46;
	setp.gt.u32 	%p47, %r51, 160;
	ld.shared.f32 	%f303, [_ZZN3cub18CUB_300001_SM_10006detail6reduce28DeviceReduceSingleTileKernelINS2_10policy_hubIfjN4cuda3std3__44plusIfEEE10Policy1000EN6thrust24THRUST_300001_SM_1000_NS10device_ptrIKfEEPfjS9_ff9square_opEEvT0_T1_T2_T3_T4_T6_E12temp_storage+36];
	add.f32 	%f304, %f303, %f302;
	selp.f32 	%f305, %f304, %f302, %p47;
	setp.gt.u32 	%p48, %r51, 192;
	ld.shared.f32 	%f306, [_ZZN3cub18CUB_300001_SM_10006detail6reduce28DeviceReduceSingleTileKernelINS2_10policy_hubIfjN4cuda3std3__44plusIfEEE10Policy1000EN6thrust24THRUST_300001_SM_1000_NS10device_ptrIKfEEPfjS9_ff9square_opEEvT0_T1_T2_T3_T4_T6_E12temp_storage+40];
	add.f32 	%f307, %f306, %f305;
	selp.f32 	%f308, %f307, %f305, %p48;
	setp.gt.u32 	%p49, %r51, 224;
	ld.shared.f32 	%f309, [_ZZN3cub18CUB_300001_SM_10006detail6reduce28DeviceReduceSingleTileKernelINS2_10policy_hubIfjN4cuda3std3__44plusIfEEE10Policy1000EN6thrust24THRUST_300001_SM_1000_NS10device_ptrIKfEEPfjS9_ff9square_opEEvT0_T1_T2_T3_T4_T6_E12temp_storage+44];
	add.f32 	%f310, %f309, %f308;
	selp.f32 	%f311, %f310, %f308, %p49;
	setp.gt.u32 	%p50, %r51, 256;
	ld.shared.f32 	%f312, [_ZZN3cub18CUB_300001_SM_10006detail6reduce28DeviceReduceSingleTileKernelINS2_10policy_hubIfjN4cuda3std3__44plusIfEEE10Policy1000EN6thrust24THRUST_300001_SM_1000_NS10device_ptrIKfEEPfjS9_ff9square_opEEvT0_T1_T2_T3_T4_T6_E12temp_storage+48];
	add.f32 	%f313, %f312, %f311;
	selp.f32 	%f314, %f313, %f311, %p50;
	setp.gt.u32 	%p51, %r51, 288;
	ld.shared.f32 	%f315, [_ZZN3cub18CUB_300001_SM_10006detail6reduce28DeviceReduceSingleTileKernelINS2_10policy_hubIfjN4cuda3std3__44plusIfEEE10Policy1000EN6thrust24THRUST_300001_SM_1000_NS10device_ptrIKfEEPfjS9_ff9square_opEEvT0_T1_T2_T3_T4_T6_E12temp_storage+52];
	add.f32 	%f316, %f315, %f314;
	selp.f32 	%f317, %f316, %f314, %p51;
	setp.gt.u32 	%p52, %r51, 320;
	ld.shared.f32 	%f318, [_ZZN3cub18CUB_300001_SM_10006detail6reduce28DeviceReduceSingleTileKernelINS2_10policy_hubIfjN4cuda3std3__44plusIfEEE10Policy1000EN6thrust24THRUST_300001_SM_1000_NS10device_ptrIKfEEPfjS9_ff9square_opEEvT0_T1_T2_T3_T4_T6_E12temp_storage+56];
	add.f32 	%f319, %f318, %f317;
	selp.f32 	%f320, %f319, %f317, %p52;
	setp.gt.u32 	%p53, %r51, 352;
	ld.shared.f32 	%f321, [_ZZN3cub18CUB_300001_SM_10006detail6reduce28DeviceReduceSingleTileKernelINS2_10policy_hubIfjN4cuda3std3__44plusIfEEE10Policy1000EN6thrust24THRUST_300001_SM_1000_NS10device_ptrIKfEEPfjS9_ff9square_opEEvT0_T1_T2_T3_T4_T6_E12temp_storage+60];
	add.f32 	%f322, %f321, %f320;
	selp.f32 	%f323, %f322, %f320, %p53;
	setp.gt.u32 	%p54, %r51, 384;
	ld.shared.f32 	%f324, [_ZZN3cub18CUB_300001_SM_10006detail6reduce28DeviceReduceSingleTileKernelINS2_10policy_hubIfjN4cuda3std3__44plusIfEEE10Policy1000EN6thrust24THRUST_300001_SM_1000_NS10device_ptrIKfEEPfjS9_ff9square_opEEvT0_T1_T2_T3_T4_T6_E12temp_storage+64];
	add.f32 	%f325, %f324, %f323;
	selp.f32 	%f326, %f325, %f323, %p54;
	setp.gt.u32 	%p55, %r51, 416;
	ld.shared.f32 	%f327, [_ZZN3cub18CUB_300001_SM_10006detail6reduce28DeviceReduceSingleTileKernelINS2_10policy_hubIfjN4cuda3std3__44plusIfEEE10Policy1000EN6thrust24THRUST_300001_SM_1000_NS10device_ptrIKfEEPfjS9_ff9square_opEEvT0_T1_T2_T3_T4_T6_E12temp_storage+68];
	add.f32 	%f328, %f327, %f326;
	selp.f32 	%f329, %f328, %f326, %p55;
	setp.gt.u32 	%p56, %r51, 448;
	ld.shared.f32 	%f330, [_ZZN3cub18CUB_300001_SM_10006detail6reduce28DeviceReduceSingleTileKernelINS2_10policy_hubIfjN4cuda3std3__44plusIfEEE10Policy1000EN6thrust24THRUST_300001_SM_1000_NS10device_ptrIKfEEPfjS9_ff9square_opEEvT0_T1_T2_T3_T4_T6_E12temp_storage+72];
	add.f32 	%f331, %f330, %f329;
	selp.f32 	%f332, %f331, %f329, %p56;
	setp.gt.u32 	%p57, %r51, 480;
	ld.shared.f32 	%f333, [_ZZN3cub18CUB_300001_SM_10006detail6reduce28DeviceReduceSingleTileKernelINS2_10policy_hubIfjN4cuda3std3__44plusIfEEE10Policy1000EN6thrust24THRUST_300001_SM_1000_NS10device_ptrIKfEEPfjS9_ff9square_opEEvT0_T1_T2_T3_T4_T6_E12temp_storage+76];
	add.f32 	%f334, %f333, %f332;
	selp.f32 	%f399, %f334, %f332, %p57;
	bra.uni 	$L__BB2_50;
$L__BB2_28:
	mov.u32 	%r21, %tid.x;
	mul.wide.u32 	%rd11, %r21, 4;
	add.s64 	%rd12, %rd2, %rd11;
	ld.global.f32 	%f43, [%rd12];
	ld.global.f32 	%f44, [%rd12+2048];
	mul.f32 	%f45, %f44, %f44;
	ld.global.f32 	%f46, [%rd12+4096];
	ld.global.f32 	%f47, [%rd12+6144];
	mul.f32 	%f48, %f47, %f47;
	ld.global.f32 	%f49, [%rd12+8192];
	ld.global.f32 	%f50, [%rd12+10240];
	mul.f32 	%f51, %f50, %f50;
	ld.global.f32 	%f52, [%rd12+12288];
	ld.global.f32 	%f53, [%rd12+14336];
	mul.f32 	%f54, %f53, %f53;
	ld.global.f32 	%f55, [%rd12+16384];
	ld.global.f32 	%f56, [%rd12+18432];
	mul.f32 	%f57, %f56, %f56;
	ld.global.f32 	%f58, [%rd12+20480];
	ld.global.f32 	%f59, [%rd12+22528];
	mul.f32 	%f60, %f59, %f59;
	ld.global.f32 	%f61, [%rd12+24576];
	ld.global.f32 	%f62, [%rd12+26624];
	mul.f32 	%f63, %f62, %f62;
	ld.global.f32 	%f64, [%rd12+28672];
	ld.global.f32 	%f65, [%rd12+30720];
	mul.f32 	%f66, %f65, %f65;
	fma.rn.f32 	%f67, %f43, %f43, %f45;
	fma.rn.f32 	%f68, %f46, %f46, %f48;
	fma.rn.f32 	%f69, %f49, %f49, %f51;
	fma.rn.f32 	%f70, %f52, %f52, %f54;
	fma.rn.f32 	%f71, %f55, %f55, %f57;
	fma.rn.f32 	%f72, %f58, %f58, %f60;
	fma.rn.f32 	%f73, %f61, %f61, %f63;
	fma.rn.f32 	%f74, %f64, %f64, %f66;
	add.f32 	%f75, %f67, %f68;
	add.f32 	%f76, %f69, %f70;
	add.f32 	%f77, %f71, %f72;
	add.f32 	%f78, %f73, %f74;
	add.f32 	%f79, %f75, %f76;
	add.f32 	%f80, %f77, %f78;
	add.f32 	%f398, %f79, %f80;
	add.s32 	%r22, %r51, -8192;
	setp.lt.u32 	%p3, %r22, 8192;
	mov.b32 	%r202, 8192;
	@%p3 bra 	$L__BB2_32;
	mov.b32 	%r202, 8192;
$L__BB2_30:
	add.s32 	%r54, %r21, %r202;
	mul.wide.u32 	%rd13, %r54, 4;
	add.s64 	%rd14, %rd2, %rd13;
	ld.global.f32 	%f81, [%rd14];
	ld.global.f32 	%f82, [%rd14+2048];
	ld.global.f32 	%f83, [%rd14+4096];
	mul.f32 	%f84, %f83, %f83;
	ld.global.f32 	%f85, [%rd14+6144];
	ld.global.f32 	%f86, [%rd14+8192];
	mul.f32 	%f87, %f86, %f86;
	ld.global.f32 	%f88, [%rd14+10240];
	ld.global.f32 	%f89, [%rd14+12288];
	mul.f32 	%f90, %f89, %f89;
	ld.global.f32 	%f91, [%rd14+14336];
	ld.global.f32 	%f92, [%rd14+16384];
	mul.f32 	%f93, %f92, %f92;
	ld.global.f32 	%f94, [%rd14+18432];
	ld.global.f32 	%f95, [%rd14+20480];
	mul.f32 	%f96, %f95, %f95;
	ld.global.f32 	%f97, [%rd14+22528];
	ld.global.f32 	%f98, [%rd14+24576];
	mul.f32 	%f99, %f98, %f98;
	ld.global.f32 	%f100, [%rd14+26624];
	ld.global.f32 	%f101, [%rd14+28672];
	mul.f32 	%f102, %f101, %f101;
	ld.global.f32 	%f103, [%rd14+30720];
	fma.rn.f32 	%f104, %f81, %f81, %f398;
	fma.rn.f32 	%f105, %f82, %f82, %f84;
	fma.rn.f32 	%f106, %f85, %f85, %f87;
	fma.rn.f32 	%f107, %f88, %f88, %f90;
	fma.rn.f32 	%f108, %f91, %f91, %f93;
	fma.rn.f32 	%f109, %f94, %f94, %f96;
	fma.rn.f32 	%f110, %f97, %f97, %f99;
	fma.rn.f32 	%f111, %f100, %f100, %f102;
	add.f32 	%f112, %f104, %f105;
	add.f32 	%f113, %f106, %f107;
	add.f32 	%f114, %f108, %f109;
	add.f32 	%f115, %f110, %f111;
	add.f32 	%f116, %f112, %f113;
	add.f32 	%f117, %f114, %f115;
	add.f32 	%f118, %f116, %f117;
	fma.rn.f32 	%f398, %f103, %f103, %f118;
	sub.s32 	%r55, %r51, %r202;
	setp.lt.u32 	%p4, %r55, 8192;
	@%p4 bra 	$L__BB2_46;
	add.s32 	%r202, %r202, 8192;
	setp.le.u32 	%p5, %r202, %r22;
	@%p5 bra 	$L__BB2_30;
$L__BB2_32:
	setp.le.u32 	%p6, %r51, %r202;
	sub.s32 	%r56, %r51, %r202;
	setp.ge.s32 	%p7, %r21, %r56;
	or.pred  	%p8, %p6, %p7;
	@%p8 bra 	$L__BB2_46;
	not.b32 	%r58, %r21;
	add.s32 	%r59, %r51, %r58;
	sub.s32 	%r60, %r59, %r202;
	shr.u32 	%r61, %r60, 9;
	add.s32 	%r26, %r61, 1;
	and.b32  	%r27, %r26, 15;
	setp.lt.u32 	%p9, %r60, 7680;
	mov.u32 	%r207, %r21;
	@%p9 bra 	$L__BB2_37;
	or.b32  	%r205, %r21, 4096;
	add.s32 	%r204, %r21, %r202;
	and.b32  	%r62, %r26, 16777200;
	neg.s32 	%r203, %r62;
$L__BB2_35:
	.pragma "nounroll";
	mul.wide.u32 	%rd15, %r204, 4;
	add.s64 	%rd16, %rd2, %rd15;
	ld.global.f32 	%f120, [%rd16];
	fma.rn.f32 	%f121, %f120, %f120, %f398;
	add.s32 	%r63, %r204, 512;
	mul.wide.u32 	%rd17, %r63, 4;
	add.s64 	%rd18, %rd2, %rd17;
	ld.global.f32 	%f122, [%rd18];
	fma.rn.f32 	%f123, %f122, %f122, %f121;
	add.s32 	%r64, %r204, 1024;
	mul.wide.u32 	%rd19, %r64, 4;
	add.s64 	%rd20, %rd2, %rd19;
	ld.global.f32 	%f124, [%rd20];
	fma.rn.f32 	%f125, %f124, %f124, %f123;
	add.s32 	%r65, %r204, 1536;
	mul.wide.u32 	%rd21, %r65, 4;
	add.s64 	%rd22, %rd2, %rd21;
	ld.global.f32 	%f126, [%rd22];
	fma.rn.f32 	%f127, %f126, %f126, %f125;
	add.s32 	%r66, %r204, 2048;
	mul.wide.u32 	%rd23, %r66, 4;
	add.s64 	%rd24, %rd2, %rd23;
	ld.global.f32 	%f128, [%rd24];
	fma.rn.f32 	%f129, %f128, %f128, %f127;
	add.s32 	%r67, %r204, 2560;
	mul.wide.u32 	%rd25, %r67, 4;
	add.s64 	%rd26, %rd2, %rd25;
	ld.global.f32 	%f130, [%rd26];
	fma.rn.f32 	%f131, %f130, %f130, %f129;
	add.s32 	%r68, %r204, 3072;
	mul.wide.u32 	%rd27, %r68, 4;
	add.s64 	%rd28, %rd2, %rd27;
	ld.global.f32 	%f132, [%rd28];
	fma.rn.f32 	%f133, %f132, %f132, %f131;
	add.s32 	%r69, %r204, 3584;
	mul.wide.u32 	%rd29, %r69, 4;
	add.s64 	%rd30, %rd2, %rd29;
	ld.global.f32 	%f134, [%rd30];
	fma.rn.f32 	%f135, %f134, %f134, %f133;
	add.s32 	%r70, %r204, 4096;
	mul.wide.u32 	%rd31, %r70, 4;
	add.s64 	%rd32, %rd2, %rd31;
	ld.global.f32 	%f136, [%rd32];
	fma.rn.f32 	%f137, %f136, %f136, %f135;
	add.s32 	%r71, %r204, 4608;
	mul.wide.u32 	%rd33, %r71, 4;
	add.s64 	%rd34, %rd2, %rd33;
	ld.global.f32 	%f138, [%rd34];
	fma.rn.f32 	%f139, %f138, %f138, %f137;
	add.s32 	%r72, %r204, 5120;
	mul.wide.u32 	%rd35, %r72, 4;
	add.s64 	%rd36, %rd2, %rd35;
	ld.global.f32 	%f140, [%rd36];
	fma.rn.f32 	%f141, %f140, %f140, %f139;
	add.s32 	%r73, %r204, 5632;
	mul.wide.u32 	%rd37, %r73, 4;
	add.s64 	%rd38, %rd2, %rd37;
	ld.global.f32 	%f142, [%rd38];
	fma.rn.f32 	%f143, %f142, %f142, %f141;
	add.s32 	%r74, %r204, 6144;
	mul.wide.u32 	%rd39, %r74, 4;
	add.s64 	%rd40, %rd2, %rd39;
	ld.global.f32 	%f144, [%rd40];
	fma.rn.f32 	%f145, %f144, %f144, %f143;
	add.s32 	%r75, %r204, 6656;
	mul.wide.u32 	%rd41, %r75, 4;
	add.s64 	%rd42, %rd2, %rd41;
	ld.global.f32 	%f146, [%rd42];
	fma.rn.f32 	%f147, %f146, %f146, %f145;
	add.s32 	%r76, %r204, 7168;
	mul.wide.u32 	%rd43, %r76, 4;
	add.s64 	%rd44, %rd2, %rd43;
	ld.global.f32 	%f148, [%rd44];
	fma.rn.f32 	%f149, %f148, %f148, %f147;
	add.s32 	%r77, %r204, 7680;
	mul.wide.u32 	%rd45, %r77, 4;
	add.s64 	%rd46, %rd2, %rd45;
	ld.global.f32 	%f150, [%rd46];
	fma.rn.f32 	%f398, %f150, %f150, %f149;
	add.s32 	%r205, %r205, 8192;
	add.s32 	%r204, %r204, 8192;
	add.s32 	%r203, %r203, 16;
	setp.ne.s32 	%p10, %r203, 0;
	@%p10 bra 	$L__BB2_35;
	add.s32 	%r207, %r205, -4096;
$L__BB2_37:
	setp.eq.s32 	%p11, %r27, 0;
	@%p11 bra 	$L__BB2_46;
	and.b32  	%r39, %r26, 7;
	setp.lt.u32 	%p12, %r27, 8;
	@%p12 bra 	$L__BB2_40;
	add.s32 	%r78, %r207, %r202;
	mul.wide.u32 	%rd47, %r78, 4;
	add.s64 	%rd48, %rd2, %rd47;
	ld.global.f32 	%f152, [%rd48];
	fma.rn.f32 	%f153, %f152, %f152, %f398;
	add.s32 	%r79, %r78, 512;
	mul.wide.u32 	%rd49, %r79, 4;
	add.s64 	%rd50, %rd2, %rd49;
	ld.global.f32 	%f154, [%rd50];
	fma.rn.f32 	%f155, %f154, %f154, %f153;
	add.s32 	%r80, %r78, 1024;
	mul.wide.u32 	%rd51, %r80, 4;
	add.s64 	%rd52, %rd2, %rd51;
	ld.global.f32 	%f156, [%rd52];
	fma.rn.f32 	%f157, %f156, %f156, %f155;
	add.s32 	%r81, %r78, 1536;
	mul.wide.u32 	%rd53, %r81, 4;
	add.s64 	%rd54, %rd2, %rd53;
	ld.global.f32 	%f158, [%rd54];
	fma.rn.f32 	%f159, %f158, %f158, %f157;
	add.s32 	%r82, %r78, 2048;
	mul.wide.u32 	%rd55, %r82, 4;
	add.s64 	%rd56, %rd2, %rd55;
	ld.global.f32 	%f160, [%rd56];
	fma.rn.f32 	%f161, %f160, %f160, %f159;
	add.s32 	%r83, %r78, 2560;
	mul.wide.u32 	%rd57, %r83, 4;
	add.s64 	%rd58, %rd2, %rd57;
	ld.global.f32 	%f162, [%rd58];
	fma.rn.f32 	%f163, %f162, %f162, %f161;
	add.s32 	%r84, %r78, 3072;
	mul.wide.u32 	%rd59, %r84, 4;
	add.s64 	%rd60, %rd2, %rd59;
	ld.global.f32 	%f164, [%rd60];
	fma.rn.f32 	%f165, %f164, %f164, %f163;
	add.s32 	%r85, %r78, 3584;
	mul.wide.u32 	%rd61, %r85, 4;
	add.s64 	%rd62, %rd2, %rd61;
	ld.global.f32 	%f166, [%rd62];
	fma.rn.f32 	%f398, %f166, %f166, %f165;
	add.s32 	%r207, %r207, 4096;
$L__BB2_40:
	setp.eq.s32 	%p13, %r39, 0;
	@%p13 bra 	$L__BB2_46;
	and.b32  	%r42, %r26, 3;
	setp.lt.u32 	%p14, %r39, 4;
	@%p14 bra 	$L__BB2_43;
	add.s32 	%r86, %r207, %r202;
	mul.wide.u32 	%rd63, %r86, 4;
	add.s64 	%rd64, %rd2, %rd63;
	ld.global.f32 	%f168, [%rd64];
	fma.rn.f32 	%f169, %f168, %f168, %f398;
	add.s32 	%r87, %r86, 512;
	mul.wide.u32 	%rd65, %r87, 4;
	add.s64 	%rd66, %rd2, %rd65;
	ld.global.f32 	%f170, [%rd66];
	fma.rn.f32 	%f171, %f170, %f170, %f169;
	add.s32 	%r88, %r86, 1024;
	mul.wide.u32 	%rd67, %r88, 4;
	add.s64 	%rd68, %rd2, %rd67;
	ld.global.f32 	%f172, [%rd68];
	fma.rn.f32 	%f173, %f172, %f172, %f171;
	add.s32 	%r89, %r86, 1536;
	mul.wide.u32 	%rd69, %r89, 4;
	add.s64 	%rd70, %rd2, %rd69;
	ld.global.f32 	%f174, [%rd70];
	fma.rn.f32 	%f398, %f174, %f174, %f173;
	add.s32 	%r207, %r207, 2048;
$L__BB2_43:
	setp.eq.s32 	%p15, %r42, 0;
	@%p15 bra 	$L__BB2_46;
	add.s32 	%r210, %r207, %r202;
	neg.s32 	%r209, %r42;
$L__BB2_45:
	.pragma "nounroll";
	mul.wide.u32 	%rd71, %r210, 4;
	add.s64 	%rd72, %rd2, %rd71;
	ld.global.f32 	%f175, [%rd72];
	fma.rn.f32 	%f398, %f175, %f175, %f398;
	add.s32 	%r210, %r210, 512;
	add.s32 	%r209, %r209, 1;
	setp.ne.s32 	%p16, %r209, 0;
	@%p16 bra 	$L__BB2_45;
$L__BB2_46:
	// begin inline asm
	mov.u32 %r90, %laneid;
	// end inline asm
	mov.b32 	%r92, %f398;
	mov.b32 	%r93, 1;
	mov.b32 	%r114, 31;
	mov.b32 	%r115, -1;
	// begin inline asm
	shfl.sync.down.b32 %r91, %r92, %r93, %r114, %r115;
	// end inline asm
	setp.gt.s32 	%p17, %r90, 30;
	mov.b32 	%f176, %r91;
	add.f32 	%f177, %f398, %f176;
	selp.f32 	%f178, %f398, %f177, %p17;
	mov.b32 	%r97, %f178;
	mov.b32 	%r98, 2;
	// begin inline asm
	shfl.sync.down.b32 %r96, %r97, %r98, %r114, %r115;
	// end inline asm
	setp.gt.s32 	%p18, %r90, 29;
	mov.b32 	%f179, %r96;
	add.f32 	%f180, %f178, %f179;
	selp.f32 	%f181, %f178, %f180, %p18;
	mov.b32 	%r102, %f181;
	mov.b32 	%r103, 4;
	// begin inline asm
	shfl.sync.down.b32 %r101, %r102, %r103, %r114, %r115;
	// end inline asm
	setp.gt.s32 	%p19, %r90, 27;
	mov.b32 	%f182, %r101;
	add.f32 	%f183, %f181, %f182;
	selp.f32 	%f184, %f181, %f183, %p19;
	mov.b32 	%r107, %f184;
	mov.b32 	%r108, 8;
	// begin inline asm
	shfl.sync.down.b32 %r106, %r107, %r108, %r114, %r115;
	// end inline asm
	setp.gt.s32 	%p20, %r90, 23;
	mov.b32 	%f185, %r106;
	add.f32 	%f186, %f184, %f185;
	selp.f32 	%f187, %f184, %f186, %p20;
	mov.b32 	%r112, %f187;
	mov.b32 	%r113, 16;
	// begin inline asm
	shfl.sync.down.b32 %r111, %r112, %r113, %r114, %r115;
	// end inline asm
	setp.gt.s32 	%p21, %r90, 15;
	mov.b32 	%f188, %r111;
	add.f32 	%f38, %f187, %f188;
	selp.f32 	%f399, %f187, %f38, %p21;
	setp.ne.s32 	%p22, %r90, 0;
	@%p22 bra 	$L__BB2_48;
	shr.u32 	%r116, %r21, 3;
	and.b32  	%r117, %r116, 124;
	mov.u32 	%r118, _ZZN3cub18CUB_300001_SM_10006detail6reduce28DeviceReduceSingleTileKernelINS2_10policy_hubIfjN4cuda3std3__44plusIfEEE10Policy1000EN6thrust24THRUST_300001_SM_1000_NS10device_ptrIKfEEPfjS9_ff9square_opEEvT0_T1_T2_T3_T4_T6_E12temp_storage;
	add.s32 	%r119, %r118, %r117;
	st.shared.f32 	[%r119+16], %f38;
$L__BB2_48:
	bar.sync 	0;
	setp.ne.s32 	%p23, %r21, 0;
	@%p23 bra 	$L__BB2_50;
	ld.shared.f32 	%f189, [_ZZN3cub18CUB_300001_SM_10006detail6reduce28DeviceReduceSingleTileKernelINS2_10policy_hubIfjN4cuda3std3__44plusIfEEE10Policy1000EN6thrust24THRUST_300001_SM_1000_NS10device_ptrIKfEEPfjS9_ff9square_opEEvT0_T1_T2_T3_T4_T6_E12temp_storage+20];
	add.f32 	%f190, %f399, %f189;
	ld.shared.f32 	%f191, [_ZZN3cub18CUB_300001_SM_10006detail6reduce28DeviceReduceSingleTileKernelINS2_10policy_hubIfjN4cuda3std3__44plusIfEEE10Policy1000EN6thrust24THRUST_300001_SM_1000_NS10device_ptrIKfEEPfjS9_ff9square_opEEvT0_T1_T2_T3_T4_T6_E12temp_storage+24];
	add.f32 	%f192, %f190, %f191;
	ld.shared.f32 	%f193, [_ZZN3cub18CUB_300001_SM_10006detail6reduce28DeviceReduceSingleTileKernelINS2_10policy_hubIfjN4cuda3std3__44plusIfEEE10Policy1000EN6thrust24THRUST_300001_SM_1000_NS10device_ptrIKfEEPfjS9_ff9square_opEEvT0_T1_T2_T3_T4_T6_E12temp_storage+28];
	add.f32 	%f194, %f192, %f193;
	ld.shared.f32 	%f195, [_ZZN3cub18CUB_300001_SM_10006detail6reduce28DeviceReduceSingleTileKernelINS2_10policy_hubIfjN4cuda3std3__44plusIfEEE10Policy1000EN6thrust24THRUST_300001_SM_1000_NS10device_ptrIKfEEPfjS9_ff9square_opEEvT0_T1_T2_T3_T4_T6_E12temp_storage+32];
	add.f32 	%f196, %f194, %f195;
	ld.shared.f32 	%f197, [_ZZN3cub18CUB_300001_SM_10006detail6reduce28DeviceReduceSingleTileKernelINS2_10policy_hubIfjN4cuda3std3__44plusIfEEE10Policy1000EN6thrust24THRUST_300001_SM_1000_NS10device_ptrIKfEEPfjS9_ff9square_opEEvT0_T1_T2_T3_T4_T6_E12temp_storage+36];
	add.f32 	%f198, %f196, %f197;
	ld.shared.f32 	%f199, [_ZZN3cub18CUB_300001_SM_10006detail6reduce28DeviceReduceSingleTileKernelINS2_10policy_hubIfjN4cuda3std3__44plusIfEEE10Policy1000EN6thrust24THRUST_300001_SM_1000_NS10device_ptrIKfEEPfjS9_ff9square_opEEvT0_T1_T2_T3_T4_T6_E12temp_storage+40];
	add.f32 	%f200, %f198, %f199;
	ld.shared.f32 	%f201, [_ZZN3cub18CUB_300001_SM_10006detail6reduce28DeviceReduceSingleTileKernelINS2_10policy_hubIfjN4cuda3std3__44plusIfEEE10Policy1000EN6thrust24THRUST_300001_SM_1000_NS10device_ptrIKfEEPfjS9_ff9square_opEEvT0_T1_T2_T3_T4_T6_E12temp_storage+44];
	add.f32 	%f202, %f200, %f201;
	ld.shared.f32 	%f203, [_ZZN3cub18CUB_300001_SM_10006detail6reduce28DeviceReduceSingleTileKernelINS2_10policy_hubIfjN4cuda3std3__44plusIfEEE10Policy1000EN6thrust24THRUST_300001_SM_1000_NS10device_ptrIKfEEPfjS9_ff9square_opEEvT0_T1_T2_T3_T4_T6_E12temp_storage+48];
	add.f32 	%f204, %f202, %f203;
	ld.shared.f32 	%f205, [_ZZN3cub18CUB_300001_SM_10006detail6reduce28DeviceReduceSingleTileKernelINS2_10policy_hubIfjN4cuda3std3__44plusIfEEE10Policy1000EN6thrust24THRUST_300001_SM_1000_NS10device_ptrIKfEEPfjS9_ff9square_opEEvT0_T1_T2_T3_T4_T6_E12temp_storage+52];
	add.f32 	%f206, %f204, %f205;
	ld.shared.f32 	%f207, [_ZZN3cub18CUB_300001_SM_10006detail6reduce28DeviceReduceSingleTileKernelINS2_10policy_hubIfjN4cuda3std3__44plusIfEEE10Policy1000EN6thrust24THRUST_300001_SM_1000_NS10device_ptrIKfEEPfjS9_ff9square_opEEvT0_T1_T2_T3_T4_T6_E12temp_storage+56];
	add.f32 	%f208, %f206, %f207;
	ld.shared.f32 	%f209, [_ZZN3cub18CUB_300001_SM_10006detail6reduce28DeviceReduceSingleTileKernelINS2_10policy_hubIfjN4cuda3std3__44plusIfEEE10Policy1000EN6thrust24THRUST_300001_SM_1000_NS10device_ptrIKfEEPfjS9_ff9square_opEEvT0_T1_T2_T3_T4_T6_E12temp_storage+60];
	add.f32 	%f210, %f208, %f209;
	ld.shared.f32 	%f211, [_ZZN3cub18CUB_300001_SM_10006detail6reduce28DeviceReduceSingleTileKernelINS2_10policy_hubIfjN4cuda3std3__44plusIfEEE10Policy1000EN6thrust24THRUST_300001_SM_1000_NS10device_ptrIKfEEPfjS9_ff9square_opEEvT0_T1_T2_T3_T4_T6_E12temp_storage+64];
	add.f32 	%f212, %f210, %f211;
	ld.shared.f32 	%f213, [_ZZN3cub18CUB_300001_SM_10006detail6reduce28DeviceReduceSingleTileKernelINS2_10policy_hubIfjN4cuda3std3__44plusIfEEE10Policy1000EN6thrust24THRUST_300001_SM_1000_NS10device_ptrIKfEEPfjS9_ff9square_opEEvT0_T1_T2_T3_T4_T6_E12temp_storage+68];
	add.f32 	%f214, %f212, %f213;
	ld.shared.f32 	%f215, [_ZZN3cub18CUB_300001_SM_10006detail6reduce28DeviceReduceSingleTileKernelINS2_10policy_hubIfjN4cuda3std3__44plusIfEEE10Policy1000EN6thrust24THRUST_300001_SM_1000_NS10device_ptrIKfEEPfjS9_ff9square_opEEvT0_T1_T2_T3_T4_T6_E12temp_storage+72];
	add.f32 	%f216, %f214, %f215;
	ld.shared.f32 	%f217, [_ZZN3cub18CUB_300001_SM_10006detail6reduce28DeviceReduceSingleTileKernelINS2_10policy_hubIfjN4cuda3std3__44plusIfEEE10Policy1000EN6thrust24THRUST_300001_SM_1000_NS10device_ptrIKfEEPfjS9_ff9square_opEEvT0_T1_T2_T3_T4_T6_E12temp_storage+76];
	add.f32 	%f399, %f216, %f217;
$L__BB2_50:
	mov.u32 	%r192, %tid.x;
	setp.ne.s32 	%p65, %r192, 0;
	@%p65 bra 	$L__BB2_52;
	add.f32 	%f377, %f42, %f399;
	st.global.f32 	[%rd1], %f377;
$L__BB2_52:
	ret;

}
	// .globl	_ZN3cub18CUB_300001_SM_10006detail6reduce18DeviceReduceKernelINS2_10policy_hubIfjN4cuda3std3__44plusIfEEE10Policy1000EN6thrust24THRUST_300001_SM_1000_NS10device_ptrIKfEEjS9_f9square_opEEvT0_PT3_T1_NS0_13GridEvenShareISL_EET2_T4_
.visible .entry _ZN3cub18CUB_300001_SM_10006detail6reduce18DeviceReduceKernelINS2_10policy_hubIfjN4cuda3std3__44plusIfEEE10Policy1000EN6thrust24THRUST_300001_SM_1000_NS10device_ptrIKfEEjS9_f9square_opEEvT0_PT3_T1_NS0_13GridEvenShareISL_EET2_T4_(
	.param .align 8 .b8 _ZN3cub18CUB_300001_SM_10006detail6reduce18DeviceReduceKernelINS2_10policy_hubIfjN4cuda3std3__44plusIfEEE10Policy1000EN6thrust24THRUST_300001_SM_1000_NS10device_ptrIKfEEjS9_f9square_opEEvT0_PT3_T1_NS0_13GridEvenShareISL_EET2_T4__param_0[8],
	.param .u64 .ptr .align 1 _ZN3cub18CUB_300001_SM_10006detail6reduce18DeviceReduceKernelINS2_10policy_hubIfjN4cuda3std3__44plusIfEEE10Policy1000EN6thrust24THRUST_300001_SM_1000_NS10device_ptrIKfEEjS9_f9square_opEEvT0_PT3_T1_NS0_13GridEvenShareISL_EET2_T4__param_1,
	.param .u32 _ZN3cub18CUB_300001_SM_10006detail6reduce18DeviceReduceKernelINS2_10policy_hubIfjN4cuda3std3__44plusIfEEE10Policy1000EN6thrust24THRUST_300001_SM_1000_NS10device_ptrIKfEEjS9_f9square_opEEvT0_PT3_T1_NS0_13GridEvenShareISL_EET2_T4__param_2,
	.param .align 4 .b8 _ZN3cub18CUB_300001_SM_10006detail6reduce18DeviceReduceKernelINS2_10policy_hubIfjN4cuda3std3__44plusIfEEE10Policy1000EN6thrust24THRUST_300001_SM_1000_NS10device_ptrIKfEEjS9_f9square_opEEvT0_PT3_T1_NS0_13GridEvenShareISL_EET2_T4__param_3[40],
	.param .align 1 .b8 _ZN3cub18CUB_300001_SM_10006detail6reduce18DeviceReduceKernelINS2_10policy_hubIfjN4cuda3std3__44plusIfEEE10Policy1000EN6thrust24THRUST_300001_SM_1000_NS10device_ptrIKfEEjS9_f9square_opEEvT0_PT3_T1_NS0_13GridEvenShareISL_EET2_T4__param_4[1],
	.param .align 1 .b8 _ZN3cub18CUB_300001_SM_10006detail6reduce18DeviceReduceKernelINS2_10policy_hubIfjN4cuda3std3__44plusIfEEE10Policy1000EN6thrust24THRUST_300001_SM_1000_NS10device_ptrIKfEEjS9_f9square_opEEvT0_PT3_T1_NS0_13GridEvenShareISL_EET2_T4__param_5[1]
)
.maxntid 512
{
	.reg .pred 	%p<65>;
	.reg .b16 	%rs<4>;
	.reg .b32 	%r<277>;
	.reg .b32 	%f<396>;
	.reg .b64 	%rd<129>;
	// demoted variable
	.shared .align 4 .b8 _ZZN3cub18CUB_300001_SM_10006detail6reduce18DeviceReduceKernelINS2_10policy_hubIfjN4cuda3std3__44plusIfEEE10Policy1000EN6thrust24THRUST_300001_SM_1000_NS10device_ptrIKfEEjS9_f9square_opEEvT0_PT3_T1_NS0_13GridEvenShareISL_EET2_T4_E12temp_storage[84];
	ld.param.u32 	%r1, [_ZN3cub18CUB_300001_SM_10006detail6reduce18DeviceReduceKernelINS2_10policy_hubIfjN4cuda3std3__44plusIfEEE10Policy1000EN6thrust24THRUST_300001_SM_1000_NS10device_ptrIKfEEjS9_f9square_opEEvT0_PT3_T1_NS0_13GridEvenShareISL_EET2_T4__param_3+20];
	ld.param.u32 	%r2, [_ZN3cub18CUB_300001_SM_10006detail6reduce18DeviceReduceKernelINS2_10policy_hubIfjN4cuda3std3__44plusIfEEE10Policy1000EN6thrust24THRUST_300001_SM_1000_NS10device_ptrIKfEEjS9_f9square_opEEvT0_PT3_T1_NS0_13GridEvenShareISL_EET2_T4__param_3+24];
	ld.param.u64 	%rd3, [_ZN3cub18CUB_300001_SM_10006detail6reduce18DeviceReduceKernelINS2_10policy_hubIfjN4cuda3std3__44plusIfEEE10Policy1000EN6thrust24THRUST_300001_SM_1000_NS10device_ptrIKfEEjS9_f9square_opEEvT0_PT3_T1_NS0_13GridEvenShareISL_EET2_T4__param_0];
	ld.param.u64 	%rd2, [_ZN3cub18CUB_300001_SM_10006detail6reduce18DeviceReduceKernelINS2_10policy_hubIfjN4cuda3std3__44plusIfEEE10Policy1000EN6thrust24THRUST_300001_SM_1000_NS10device_ptrIKfEEjS9_f9square_opEEvT0_PT3_T1_NS0_13GridEvenShareISL_EET2_T4__param_1];
	cvta.to.global.u64 	%rd1, %rd3;
	mov.u32 	%r3, %ctaid.x;
	shl.b32 	%r4, %r2, 13;
	shl.b32 	%r268, %r3, 13;
	sub.s32 	%r6, %r1, %r268;
	setp.gt.u32 	%p1, %r6, 8191;
	@%p1 bra 	$L__BB3_26;
	mov.u32 	%r7, %tid.x;
	setp.ge.u32 	%p23, %r7, %r6;
	mov.f32 	%f384, 0f00000000;
	mov.u32 	%r259, %r7;
	@%p23 bra 	$L__BB3_3;
	add.s32 	%r153, %r268, %r7;
	mul.wide.u32 	%rd66, %r153, 4;
	add.s64 	%rd67, %rd1, %rd66;
	ld.global.f32 	%f217, [%rd67];
	mul.f32 	%f384, %f217, %f217;
	add.s32 	%r259, %r7, 512;
$L__BB3_3:
	setp.ge.u32 	%p24, %r259, %r6;
	@%p24 bra 	$L__BB3_17;
	not.b32 	%r154, %r259;
	add.s32 	%r155, %r1, %r154;
	sub.s32 	%r156, %r155, %r268;
	shr.u32 	%r157, %r156, 9;
	add.s32 	%r10, %r157, 1;
	and.b32  	%r11, %r10, 15;
	setp.lt.u32 	%p25, %r156, 7680;
	@%p25 bra 	$L__BB3_8;
	or.b32  	%r258, %r259, 4096;
	add.s32 	%r257, %r259, %r268;
	and.b32  	%r158, %r10, 16777200;
	neg.s32 	%r256, %r158;
$L__BB3_6:
	.pragma "nounroll";
	mul.wide.u32 	%rd68, %r257, 4;
	add.s64 	%rd69, %rd1, %rd68;
	ld.global.f32 	%f219, [%rd69];
	fma.rn.f32 	%f220, %f219, %f219, %f384;
	add.s32 	%r159, %r257, 512;
	mul.wide.u32 	%rd70, %r159, 4;
	add.s64 	%rd71, %rd1, %rd70;
	ld.global.f32 	%f221, [%rd71];
	fma.rn.f32 	%f222, %f221, %f221, %f220;
	add.s32 	%r160, %r257, 1024;
	mul.wide.u32 	%rd72, %r160, 4;
	add.s64 	%rd73, %rd1, %rd72;
	ld.global.f32 	%f223, [%rd73];
	fma.rn.f32 	%f224, %f223, %f223, %f222;
	add.s32 	%r161, %r257, 1536;
	mul.wide.u32 	%rd74, %r161, 4;
	add.s64 	%rd75, %rd1, %rd74;
	ld.global.f32 	%f225, [%rd75];
	fma.rn.f32 	%f226, %f225, %f225, %f224;
	add.s32 	%r162, %r257, 2048;
	mul.wide.u32 	%rd76, %r162, 4;
	add.s64 	%rd77, %rd1, %rd76;
	ld.global.f32 	%f227, [%rd77];
	fma.rn.f32 	%f228, %f227, %f227, %f226;
	add.s32 	%r163, %r257, 2560;
	mul.wide.u32 	%rd78, %r163, 4;
	add.s64 	%rd79, %rd1, %rd78;
	ld.global.f32 	%f229, [%rd79];
	fma.rn.f32 	%f230, %f229, %f229, %f228;
	add.s32 	%r164, %r257, 3072;
	mul.wide.u32 	%rd80, %r164, 4;
	add.s64 	%rd81, %rd1, %rd80;
	ld.global.f32 	%f231, [%rd81];
	fma.rn.f32 	%f232, %f231, %f231, %f230;
	add.s32 	%r165, %r257, 3584;
	mul.wide.u32 	%rd82, %r165, 4;
	add.s64 	%rd83, %rd1, %rd82;
	ld.global.f32 	%f233, [%rd83];
	fma.rn.f32 	%f234, %f233, %f233, %f232;
	add.s32 	%r166, %r257, 4096;
	mul.wide.u32 	%rd84, %r166, 4;
	add.s64 	%rd85, %rd1, %rd84;
	ld.global.f32 	%f235, [%rd85];
	fma.rn.f32 	%f236, %f235, %f235, %f234;
	add.s32 	%r167, %r257, 4608;
	mul.wide.u32 	%rd86, %r167, 4;
	add.s64 	%rd87, %rd1, %rd86;
	ld.global.f32 	%f237, [%rd87];
	fma.rn.f32 	%f238, %f237, %f237, %f236;
	add.s32 	%r168, %r257, 5120;
	mul.wide.u32 	%rd88, %r168, 4;
	add.s64 	%rd89, %rd1, %rd88;
	ld.global.f32 	%f239, [%rd89];
	fma.rn.f32 	%f240, %f239, %f239, %f238;
	add.s32 	%r169, %r257, 5632;
	mul.wide.u32 	%rd90, %r169, 4;
	add.s64 	%rd91, %rd1, %rd90;
	ld.global.f32 	%f241, [%rd91];
	fma.rn.f32 	%f242, %f241, %f241, %f240;
	add.s32 	%r170, %r257, 6144;
	mul.wide.u32 	%rd92, %r170, 4;
	add.s64 	%rd93, %rd1, %rd92;
	ld.global.f32 	%f243, [%rd93];
	fma.rn.f32 	%f244, %f243, %f243, %f242;
	add.s32 	%r171, %r257, 6656;
	mul.wide.u32 	%rd94, %r171, 4;
	add.s64 	%rd95, %rd1, %rd94;
	ld.global.f32 	%f245, [%rd95];
	fma.rn.f32 	%f246, %f245, %f245, %f244;
	add.s32 	%r172, %r257, 7168;
	mul.wide.u32 	%rd96, %r172, 4;
	add.s64 	%rd97, %rd1, %rd96;
	ld.global.f32 	%f247, [%rd97];
	fma.rn.f32 	%f248, %f247, %f247, %f246;
	add.s32 	%r173, %r257, 7680;
	mul.wide.u32 	%rd98, %r173, 4;
	add.s64 	%rd99, %rd1, %rd98;
	ld.global.f32 	%f249, [%rd99];
	fma.rn.f32 	%f384, %f249, %f249, %f248;
	add.s32 	%r258, %r258, 8192;
	add.s32 	%r257, %r257, 8192;
	add.s32 	%r256, %r256, 16;
	setp.ne.s32 	%p26, %r256, 0;
	@%p26 bra 	$L__BB3_6;
	add.s32 	%r259, %r258, -4096;
$L__BB3_8:
	setp.eq.s32 	%p27, %r11, 0;
	@%p27 bra 	$L__BB3_17;
	and.b32  	%r23, %r10, 7;
	setp.lt.u32 	%p28, %r11, 8;
	@%p28 bra 	$L__BB3_11;
	add.s32 	%r174, %r268, %r259;
	mul.wide.u32 	%rd100, %r174, 4;
	add.s64 	%rd101, %rd1, %rd100;
	ld.global.f32 	%f251, [%rd101];
	fma.rn.f32 	%f252, %f251, %f251, %f384;
	add.s32 	%r175, %r174, 512;
	mul.wide.u32 	%rd102, %r175, 4;
	add.s64 	%rd103, %rd1, %rd102;
	ld.global.f32 	%f253, [%rd103];
	fma.rn.f32 	%f254, %f253, %f253, %f252;
	add.s32 	%r176, %r174, 1024;
	mul.wide.u32 	%rd104, %r176, 4;
	add.s64 	%rd105, %rd1, %rd104;
	ld.global.f32 	%f255, [%rd105];
	fma.rn.f32 	%f256, %f255, %f255, %f254;
	add.s32 	%r177, %r174, 1536;
	mul.wide.u32 	%rd106, %r177, 4;
	add.s64 	%rd107, %rd1, %rd106;
	ld.global.f32 	%f257, [%rd107];
	fma.rn.f32 	%f258, %f257, %f257, %f256;
	add.s32 	%r178, %r174, 2048;
	mul.wide.u32 	%rd108, %r178, 4;
	add.s64 	%rd109, %rd1, %rd108;
	ld.global.f32 	%f259, [%rd109];
	fma.rn.f32 	%f260, %f259, %f259, %f258;
	add.s32 	%r179, %r174, 2560;
	mul.wide.u32 	%rd110, %r179, 4;
	add.s64 	%rd111, %rd1, %rd110;
	ld.global.f32 	%f261, [%rd111];
	fma.rn.f32 	%f262, %f261, %f261, %f260;
	add.s32 	%r180, %r174, 3072;
	mul.wide.u32 	%rd112, %r180, 4;
	add.s64 	%rd113, %rd1, %rd112;
	ld.global.f32 	%f263, [%rd113];
	fma.rn.f32 	%f264, %f263, %f263, %f262;
	add.s32 	%r181, %r174, 3584;
	mul.wide.u32 	%rd114, %r181, 4;
	add.s64 	%rd115, %rd1, %rd114;
	ld.global.f32 	%f265, [%rd115];
	fma.rn.f32 	%f384, %f265, %f265, %f264;
	add.s32 	%r259, %r259, 4096;
$L__BB3_11:
	setp.eq.s32 	%p29, %r23, 0;
	@%p29 bra 	$L__BB3_17;
	and.b32  	%r26, %r10, 3;
	setp.lt.u32 	%p30, %r23, 4;
	@%p30 bra 	$L__BB3_14;
	add.s32 	%r182, %r268, %r259;
	mul.wide.u32 	%rd116, %r182, 4;
	add.s64 	%rd117, %rd1, %rd116;
	ld.global.f32 	%f267, [%rd117];
	fma.rn.f32 	%f268, %f267, %f267, %f384;
	add.s32 	%r183, %r182, 512;
	mul.wide.u32 	%rd118, %r183, 4;
	add.s64 	%rd119, %rd1, %rd118;
	ld.global.f32 	%f269, [%rd119];
	fma.rn.f32 	%f270, %f269, %f269, %f268;
	add.s32 	%r184, %r182, 1024;
	mul.wide.u32 	%rd120, %r184, 4;
	add.s64 	%rd121, %rd1, %rd120;
	ld.global.f32 	%f271, [%rd121];
	fma.rn.f32 	%f272, %f271, %f271, %f270;
	add.s32 	%r185, %r182, 1536;
	mul.wide.u32 	%rd122, %r185, 4;
	add.s64 	%rd123, %rd1, %rd122;
	ld.global.f32 	%f273, [%rd123];
	fma.rn.f32 	%f384, %f273, %f273, %f272;
	add.s32 	%r259, %r259, 2048;
$L__BB3_14:
	setp.eq.s32 	%p31, %r26, 0;
	@%p31 bra 	$L__BB3_17;
	add.s32 	%r263, %r259, %r268;
	neg.s32 	%r262, %r26;
$L__BB3_16:
	.pragma "nounroll";
	mul.wide.u32 	%rd124, %r263, 4;
	add.s64 	%rd125, %rd1, %rd124;
	ld.global.f32 	%f274, [%rd125];
	fma.rn.f32 	%f384, %f274, %f274, %f384;
	add.s32 	%r263, %r263, 512;
	add.s32 	%r262, %r262, 1;
	setp.ne.s32 	%p32, %r262, 0;
	@%p32 bra 	$L__BB3_16;
$L__BB3_17:
	setp.lt.u32 	%p33, %r6, 512;
	@%p33 bra 	$L__BB3_22;
	// begin inline asm
	mov.u32 %r224, %laneid;
	// end inline asm
	mov.b32 	%r226, %f384;
	mov.b32 	%r227, 1;
	mov.b32 	%r248, 31;
	mov.b32 	%r249, -1;
	// begin inline asm
	shfl.sync.down.b32 %r225, %r226, %r227, %r248, %r249;
	// end inline asm
	setp.gt.s32 	%p57, %r224, 30;
	mov.b32 	%f333, %r225;
	add.f32 	%f334, %f384, %f333;
	selp.f32 	%f335, %f384, %f334, %p57;
	mov.b32 	%r231, %f335;
	mov.b32 	%r232, 2;
	// begin inline asm
	shfl.sync.down.b32 %r230, %r231, %r232, %r248, %r249;
	// end inline asm
	setp.gt.s32 	%p58, %r224, 29;
	mov.b32 	%f336, %r230;
	add.f32 	%f337, %f335, %f336;
	selp.f32 	%f338, %f335, %f337, %p58;
	mov.b32 	%r236, %f338;
	mov.b32 	%r237, 4;
	// begin inline asm
	shfl.sync.down.b32 %r235, %r236, %r237, %r248, %r249;
	// end inline asm
	setp.gt.s32 	%p59, %r224, 27;
	mov.b32 	%f339, %r235;
	add.f32 	%f340, %f338, %f339;
	selp.f32 	%f341, %f338, %f340, %p59;
	mov.b32 	%r241, %f341;
	mov.b32 	%r242, 8;
	// begin inline asm
	shfl.sync.down.b32 %r240, %r241, %r242, %r248, %r249;
	// end inline asm
	setp.gt.s32 	%p60, %r224, 23;
	mov.b32 	%f342, %r240;
	add.f32 	%f343, %f341, %f342;
	selp.f32 	%f344, %f341, %f343, %p60;
	mov.b32 	%r246, %f344;
	mov.b32 	%r247, 16;
	// begin inline asm
	shfl.sync.down.b32 %r245, %r246, %r247, %r248, %r249;
	// end inline asm
	setp.gt.s32 	%p61, %r224, 15;
	mov.b32 	%f345, %r245;
	add.f32 	%f16, %f344, %f345;
	selp.f32 	%f395, %f344, %f16, %p61;
	setp.ne.s32 	%p62, %r224, 0;
	@%p62 bra 	$L__BB3_20;
	shr.u32 	%r250, %r7, 3;
	and.b32  	%r251, %r250, 124;
	mov.u32 	%r252, _ZZN3cub18CUB_300001_SM_10006detail6reduce18DeviceReduceKernelINS2_10policy_hubIfjN4cuda3std3__44plusIfEEE10Policy1000EN6thrust24THRUST_300001_SM_1000_NS10device_ptrIKfEEjS9_f9square_opEEvT0_PT3_T1_NS0_13GridEvenShareISL_EET2_T4_E12temp_storage;
	add.s32 	%r253, %r252, %r251;
	st.shared.f32 	[%r253+16], %f16;
$L__BB3_20:
	bar.sync 	0;
	setp.ne.s32 	%p63, %r7, 0;
	@%p63 bra 	$L__BB3_48;
	ld.shared.f32 	%f346, [_ZZN3cub18CUB_300001_SM_10006detail6reduce18DeviceReduceKernelINS2_10policy_hubIfjN4cuda3std3__44plusIfEEE10Policy1000EN6thrust24THRUST_300001_SM_1000_NS10device_ptrIKfEEjS9_f9square_opEEvT0_PT3_T1_NS0_13GridEvenShareISL_EET2_T4_E12temp_storage+20];
	add.f32 	%f347, %f395, %f346;
	ld.shared.f32 	%f348, [_ZZN3cub18CUB_300001_SM_10006detail6reduce18DeviceReduceKernelINS2_10policy_hubIfjN4cuda3std3__44plusIfEEE10Policy1000EN6thrust24THRUST_300001_SM_1000_NS10device_ptrIKfEEjS9_f9square_opEEvT0_PT3_T1_NS0_13GridEvenShareISL_EET2_T4_E12temp_storage+24];
	add.f32 	%f349, %f347, %f348;
	ld.shared.f32 	%f350, [_ZZN3cub18CUB_300001_SM_10006detail6reduce18DeviceReduceKernelINS2_10policy_hubIfjN4cuda3std3__44plusIfEEE10Policy1000EN6thrust24THRUST_300001_SM_1000_NS10device_ptrIKfEEjS9_f9square_opEEvT0_PT3_T1_NS0_13GridEvenShareISL_EET2_T4_E12temp_storage+28];
	add.f32 	%f351, %f349, %f350;
	ld.shared.f32 	%f352, [_ZZN3cub18CUB_300001_SM_10006detail6reduce18DeviceReduceKernelINS2_10policy_hubIfjN4cuda3std3__44plusIfEEE10Policy1000EN6thrust24THRUST_300001_SM_1000_NS10device_ptrIKfEEjS9_f9square_opEEvT0_PT3_T1_NS0_13GridEvenShareISL_EET2_T4_E12temp_storage+32];
	add.f32 	%f353, %f351, %f352;
	ld.shared.f32 	%f354, [_ZZN3cub18CUB_300001_SM_10006detail6reduce18DeviceReduceKernelINS2_10policy_hubIfjN4cuda3std3__44plusIfEEE10Policy1000EN6thrust24THRUST_300001_SM_1000_NS10device_ptrIKfEEjS9_f9square_opEEvT0_PT3_T1_NS0_13GridEvenShareISL_EET2_T4_E12temp_storage+36];
	add.f32 	%f355, %f353, %f354;
	ld.shared.f32 	%f356, [_ZZN3cub18CUB_300001_SM_10006detail6reduce18DeviceReduceKernelINS2_10policy_hubIfjN4cuda3std3__44plusIfEEE10Policy1000EN6thrust24THRUST_300001_SM_1000_NS10device_ptrIKfEEjS9_f9square_opEEvT0_PT3_T1_NS0_13GridEvenShareISL_EET2_T4_E12temp_storage+40];
	add.f32 	%f357, %f355, %f356;
	ld.shared.f32 	%f358, [_ZZN3cub18CUB_300001_SM_10006detail6reduce18DeviceReduceKernelINS2_10policy_hubIfjN4cuda3std3__44plusIfEEE10Policy1000EN6thrust24THRUST_300001_SM_1000_NS10device_ptrIKfEEjS9_f9square_opEEvT0_PT3_T1_NS0_13GridEvenShareISL_EET2_T4_E12temp_storage+44];
	add.f32 	%f359, %f357, %f358;
	ld.shared.f32 	%f360, [_ZZN3cub18CUB_300001_SM_10006detail6reduce18DeviceReduceKernelINS2_10policy_hubIfjN4cuda3std3__44plusIfEEE10Policy1000EN6thrust24THRUST_300001_SM_1000_NS10device_ptrIKfEEjS9_f9square_opEEvT0_PT3_T1_NS0_13GridEvenShareISL_EET2_T4_E12temp_storage+48];
	add.f32 	%f361, %f359, %f360;
	ld.shared.f32 	%f362, [_ZZN3cub18CUB_300001_SM_10006detail6reduce18DeviceReduceKernelINS2_10policy_hubIfjN4cuda3std3__44plusIfEEE10Policy1000EN6thrust24THRUST_300001_SM_1000_NS10device_ptrIKfEEjS9_f9square_opEEvT0_PT3_T1_NS0_13GridEvenShareISL_EET2_T4_E12temp_storage+52];
	add.f32 	%f363, %f361, %f362;
	ld.shared.f32 	%f364, [_ZZN3cub18CUB_300001_SM_10006detail6reduce18DeviceReduceKernelINS2_10policy_hubIfjN4cuda3std3__44plusIfEEE10Policy1000EN6thrust24THRUST_300001_SM_1000_NS10device_ptrIKfEEjS9_f9square_opEEvT0_PT3_T1_NS0_13GridEvenShareISL_EET2_T4_E12temp_storage+56];
	add.f32 	%f365, %f363, %f364;
	ld.shared.f32 	%f366, [_ZZN3cub18CUB_300001_SM_10006detail6reduce18DeviceReduceKernelINS2_10policy_hubIfjN4cuda3std3__44plusIfEEE10Policy1000EN6thrust24THRUST_300001_SM_1000_NS10device_ptrIKfEEjS9_f9square_opEEvT0_PT3_T1_NS0_13GridEvenShareISL_EET2_T4_E12temp_storage+60];
	add.f32 	%f367, %f365, %f366;
	ld.shared.f32 	%f368, [_ZZN3cub18CUB_300001_SM_10006detail6reduce18DeviceReduceKernelINS2_10policy_hubIfjN4cuda3std3__44plusIfEEE10Policy1000EN6thrust24THRUST_300001_SM_1000_NS10device_ptrIKfEEjS9_f9square_opEEvT0_PT3_T1_NS0_13GridEvenShareISL_EET2_T4_E12temp_storage+64];
	add.f32 	%f369, %f367, %f368;
	ld.shared.f32 	%f370, [_ZZN3cub18CUB_300001_SM_10006detail6reduce18DeviceReduceKernelINS2_10policy_hubIfjN4cuda3std3__44plusIfEEE10Policy1000EN6thrust24THRUST_300001_SM_1000_NS10device_ptrIKfEEjS9_f9square_opEEvT0_PT3_T1_NS0_13GridEvenShareISL_EET2_T4_E12temp_storage+68];
	add.f32 	%f371, %f369, %f370;
	ld.shared.f32 	%f372, [_ZZN3cub18CUB_300001_SM_10006detail6reduce18DeviceReduceKernelINS2_10policy_hubIfjN4cuda3std3__44plusIfEEE10Policy1000EN6thrust24THRUST_300001_SM_1000_NS10device_ptrIKfEEjS9_f9square_opEEvT0_PT3_T1_NS0_13GridEvenShareISL_EET2_T4_E12temp_storage+72];
	add.f32 	%f373, %f371, %f372;
	ld.shared.f32 	%f374, [_ZZN3cub18CUB_300001_SM_10006detail6reduce18DeviceReduceKernelINS2_10policy_hubIfjN4cuda3std3__44plusIfEEE10Policy1000EN6thrust24THRUST_300001_SM_1000_NS10device_ptrIKfEEjS9_f9square_opEEvT0_PT3_T1_NS0_13GridEvenShareISL_EET2_T4_E12temp_storage+76];
	add.f32 	%f395, %f373, %f374;
	bra.uni 	$L__BB3_48;
$L__BB3_22:
	// begin inline asm
	mov.u32 %r186, %laneid;
	// end inline asm
	and.b32  	%r212, %r7, 992;
	add.s32 	%r213, %r212, 32;
	setp.gt.u32 	%p34, %r213, %r6;
	not.b32 	%r214, %r212;
	add.s32 	%r215, %r6, %r214;
	selp.b32 	%r210, %r215, 31, %p34;
	mov.b32 	%r188, %f384;
	mov.b32 	%r189, 1;
	mov.b32 	%r211, -1;
	// begin inline asm
	shfl.sync.down.b32 %r187, %r188, %r189, %r210, %r211;
	// end inline asm
	setp.lt.s32 	%p35, %r186, %r210;
	mov.b32 	%f275, %r187;
	add.f32 	%f276, %f384, %f275;
	selp.f32 	%f277, %f276, %f384, %p35;
	mov.b32 	%r193, %f277;
	mov.b32 	%r194, 2;
	// begin inline asm
	shfl.sync.down.b32 %r192, %r193, %r194, %r210, %r211;
	// end inline asm
	add.s32 	%r216, %r186, 2;
	setp.gt.s32 	%p36, %r216, %r210;
	mov.b32 	%f278, %r192;
	add.f32 	%f279, %f277, %f278;
	selp.f32 	%f280, %f277, %f279, %p36;
	mov.b32 	%r198, %f280;
	mov.b32 	%r199, 4;
	// begin inline asm
	shfl.sync.down.b32 %r197, %r198, %r199, %r210, %r211;
	// end inline asm
	add.s32 	%r217, %r186, 4;
	setp.gt.s32 	%p37, %r217, %r210;
	mov.b32 	%f281, %r197;
	add.f32 	%f282, %f280, %f281;
	selp.f32 	%f283, %f280, %f282, %p37;
	mov.b32 	%r203, %f283;
	mov.b32 	%r204, 8;
	// begin inline asm
	shfl.sync.down.b32 %r202, %r203, %r204, %r210, %r211;
	// end inline asm
	add.s32 	%r218, %r186, 8;
	setp.gt.s32 	%p38, %r218, %r210;
	mov.b32 	%f284, %r202;
	add.f32 	%f285, %f283, %f284;
	selp.f32 	%f286, %f283, %f285, %p38;
	mov.b32 	%r208, %f286;
	mov.b32 	%r209, 16;
	// begin inline asm
	shfl.sync.down.b32 %r207, %r208, %r209, %r210, %r211;
	// end inline asm
	add.s32 	%r219, %r186, 16;
	setp.gt.s32 	%p39, %r219, %r210;
	mov.b32 	%f287, %r207;
	add.f32 	%f288, %f286, %f287;
	selp.f32 	%f395, %f286, %f288, %p39;
	setp.ne.s32 	%p40, %r186, 0;
	@%p40 bra 	$L__BB3_24;
	shr.u32 	%r220, %r7, 3;
	and.b32  	%r221, %r220, 124;
	mov.u32 	%r222, _ZZN3cub18CUB_300001_SM_10006detail6reduce18DeviceReduceKernelINS2_10policy_hubIfjN4cuda3std3__44plusIfEEE10Policy1000EN6thrust24THRUST_300001_SM_1000_NS10device_ptrIKfEEjS9_f9square_opEEvT0_PT3_T1_NS0_13GridEvenShareISL_EET2_T4_E12temp_storage;
	add.s32 	%r223, %r222, %r221;
	st.shared.f32 	[%r223+16], %f395;
$L__BB3_24:
	bar.sync 	0;
	setp.ne.s32 	%p41, %r7, 0;
	@%p41 bra 	$L__BB3_48;
	setp.gt.u32 	%p42, %r6, 32;
	ld.shared.f32 	%f289, [_ZZN3cub18CUB_300001_SM_10006detail6reduce18DeviceReduceKernelINS2_10policy_hubIfjN4cuda3std3__44plusIfEEE10Policy1000EN6thrust24THRUST_300001_SM_1000_NS10device_ptrIKfEEjS9_f9square_opEEvT0_PT3_T1_NS0_13GridEvenShareISL_EET2_T4_E12temp_storage+20];
	add.f32 	%f290, %f395, %f289;
	selp.f32 	%f291, %f290, %f395, %p42;
	setp.gt.u32 	%p43, %r6, 64;
	ld.shared.f32 	%f292, [_ZZN3cub18CUB_300001_SM_10006detail6reduce18DeviceReduceKernelINS2_10policy_hubIfjN4cuda3std3__44plusIfEEE10Policy1000EN6thrust24THRUST_300001_SM_1000_NS10device_ptrIKfEEjS9_f9square_opEEvT0_PT3_T1_NS0_13GridEvenShareISL_EET2_T4_E12temp_storage+24];
	add.f32 	%f293, %f292, %f291;
	selp.f32 	%f294, %f293, %f291, %p43;
	setp.gt.u32 	%p44, %r6, 96;
	ld.shared.f32 	%f295, [_ZZN3cub18CUB_300001_SM_10006detail6reduce18DeviceReduceKernelINS2_10policy_hubIfjN4cuda3std3__44plusIfEEE10Policy1000EN6thrust24THRUST_300001_SM_1000_NS10device_ptrIKfEEjS9_f9square_opEEvT0_PT3_T1_NS0_13GridEvenShareISL_EET2_T4_E12temp_storage+28];
	add.f32 	%f296, %f295, %f294;
	selp.f32 	%f297, %f296, %f294, %p44;
	setp.gt.u32 	%p45, %r6, 128;
	ld.shared.f32 	%f298, [_ZZN3cub18CUB_300001_SM_10006detail6reduce18DeviceReduceKernelINS2_10policy_hubIfjN4cuda3std3__44plusIfEEE10Policy1000EN6thrust24THRUST_300001_SM_1000_NS10device_ptrIKfEEjS9_f9square_opEEvT0_PT3_T1_NS0_13GridEvenShareISL_EET2_T4_E12temp_storage+32];
	add.f32 	%f299, %f298, %f297;
	selp.f32 	%f300, %f299, %f297, %p45;
	setp.gt.u32 	%p46, %r6, 160;
	ld.shared.f32 	%f301, [_ZZN3cub18CUB_300001_SM_10006detail6reduce18DeviceReduceKernelINS2_10policy_hubIfjN4cuda3std3__44plusIfEEE10Policy1000EN6thrust24THRUST_300001_SM_1000_NS10device_ptrIKfEEjS9_f9square_opEEvT0_PT3_T1_NS0_13GridEvenShareISL_EET2_T4_E12temp_storage+36];
	add.f32 	%f302, %f301, %f300;
	selp.f32 	%f303, %f302, %f300, %p46;
	setp.gt.u32 	%p47, %r6, 192;
	ld.shared.f32 	%f304, [_ZZN3cub18CUB_300001_SM_10006detail6reduce18DeviceReduceKernelINS2_10policy_hubIfjN4cuda3std3__44plusIfEEE10Policy1000EN6thrust24THRUST_300001_SM_1000_NS10device_ptrIKfEEjS9_f9square_opEEvT0_PT3_T1_NS0_13GridEvenShareISL_EET2_T4_E12temp_storage+40];
	add.f32 	%f305, %f304, %f303;
	selp.f32 	%f306, %f305, %f303, %p47;
	setp.gt.u32 	%p48, %r6, 224;
	ld.shared.f32 	%f307, [_ZZN3cub18CUB_300001_SM_10006detail6reduce18DeviceReduceKernelINS2_10policy_hubIfjN4cuda3std3__44plusIfEEE10Policy1000EN6thrust24THRUST_300001_SM_1000_NS10device_ptrIKfEEjS9_f9square_opEEvT0_PT3_T1_NS0_13GridEvenShareISL_EET2_T4_E12temp_storage+44];
	add.f32 	%f308, %f307, %f306;
	selp.f32 	%f309, %f308, %f306, %p48;
	setp.gt.u32 	%p49, %r6, 256;
	ld.shared.f32 	%f310, [_ZZN3cub18CUB_300001_SM_10006detail6reduce18DeviceReduceKernelINS2_10policy_hubIfjN4cuda3std3__44plusIfEEE10Policy1000EN6thrust24THRUST_300001_SM_1000_NS10device_ptrIKfEEjS9_f9square_opEEvT0_PT3_T1_NS0_13GridEvenShareISL_EET2_T4_E12temp_storage+48];
	add.f32 	%f311, %f310, %f309;
	selp.f32 	%f312, %f311, %f309, %p49;
	setp.gt.u32 	%p50, %r6, 288;
	ld.shared.f32 	%f313, [_ZZN3cub18CUB_300001_SM_10006detail6reduce18DeviceReduceKernelINS2_10policy_hubIfjN4cuda3std3__44plusIfEEE10Policy1000EN6thrust24THRUST_300001_SM_1000_NS10device_ptrIKfEEjS9_f9square_opEEvT0_PT3_T1_NS0_13GridEvenShareISL_EET2_T4_E12temp_storage+52];
	add.f32 	%f314, %f313, %f312;
	selp.f32 	%f315, %f314, %f312, %p50;
	setp.gt.u32 	%p51, %r6, 320;
	ld.shared.f32 	%f316, [_ZZN3cub18CUB_300001_SM_10006detail6reduce18DeviceReduceKernelINS2_10policy_hubIfjN4cuda3std3__44plusIfEEE10Policy1000EN6thrust24THRUST_300001_SM_1000_NS10device_ptrIKfEEjS9_f9square_opEEvT0_PT3_T1_NS0_13GridEvenShareISL_EET2_T4_E12temp_storage+56];
	add.f32 	%f317, %f316, %f315;
	selp.f32 	%f318, %f317, %f315, %p51;
	setp.gt.u32 	%p52, %r6, 352;
	ld.shared.f32 	%f319, [_ZZN3cub18CUB_300001_SM_10006detail6reduce18DeviceReduceKernelINS2_10policy_hubIfjN4cuda3std3__44plusIfEEE10Policy1000EN6thrust24THRUST_300001_SM_1000_NS10device_ptrIKfEEjS9_f9square_opEEvT0_PT3_T1_NS0_13GridEvenShareISL_EET2_T4_E12temp_storage+60];
	add.f32 	%f320, %f319, %f318;
	selp.f32 	%f321, %f320, %f318, %p52;
	setp.gt.u32 	%p53, %r6, 384;
	ld.shared.f32 	%f322, [_ZZN3cub18CUB_300001_SM_10006detail6reduce18DeviceReduceKernelINS2_10policy_hubIfjN4cuda3std3__44plusIfEEE10Policy1000EN6thrust24THRUST_300001_SM_1000_NS10device_ptrIKfEEjS9_f9square_opEEvT0_PT3_T1_NS0_13GridEvenShareISL_EET2_T4_E12temp_storage+64];
	add.f32 	%f323, %f322, %f321;
	selp.f32 	%f324, %f323, %f321, %p53;
	setp.gt.u32 	%p54, %r6, 416;
	ld.shared.f32 	%f325, [_ZZN3cub18CUB_300001_SM_10006detail6reduce18DeviceReduceKernelINS2_10policy_hubIfjN4cuda3std3__44plusIfEEE10Policy1000EN6thrust24THRUST_300001_SM_1000_NS10device_ptrIKfEEjS9_f9square_opEEvT0_PT3_T1_NS0_13GridEvenShareISL_EET2_T4_E12temp_storage+68];
	add.f32 	%f326, %f325, %f324;
	selp.f32 	%f327, %f326, %f324, %p54;
	setp.gt.u32 	%p55, %r6, 448;
	ld.shared.f32 	%f328, [_ZZN3cub18CUB_300001_SM_10006detail6reduce18DeviceReduceKernelINS2_10policy_hubIfjN4cuda3std3__44plusIfEEE10Policy1000EN6thrust24THRUST_300001_SM_1000_NS10device_ptrIKfEEjS9_f9square_opEEvT0_PT3_T1_NS0_13GridEvenShareISL_EET2_T4_E12temp_storage+72];
	add.f32 	%f329, %f328, %f327;
	selp.f32 	%f330, %f329, %f327, %p55;
	setp.gt.u32 	%p56, %r6, 480;
	ld.shared.f32 	%f331, [_ZZN3cub18CUB_300001_SM_10006detail6reduce18DeviceReduceKernelINS2_10policy_hubIfjN4cuda3std3__44plusIfEEE10Policy1000EN6thrust24THRUST_300001_SM_1000_NS10device_ptrIKfEEjS9_f9square_opEEvT0_PT3_T1_NS0_13GridEvenShareISL_EET2_T4_E12temp_storage+76];
	add.f32 	%f332, %f331, %f330;
	selp.f32 	%f395, %f332, %f330, %p56;
	bra.uni 	$L__BB3_48;
$L__BB3_26:
	mov.u32 	%r35, %tid.x;
	add.s32 	%r73, %r35, %r268;
	mul.wide.u32 	%rd4, %r73, 4;
	add.s64 	%rd5, %rd1, %rd4;
	ld.global.f32 	%f41, [%rd5];
	ld.global.f32 	%f42, [%rd5+2048];
	mul.f32 	%f43, %f42, %f42;
	ld.global.f32 	%f44, [%rd5+4096];
	ld.global.f32 	%f45, [%rd5+6144];
	mul.f32 	%f46, %f45, %f45;
	ld.global.f32 	%f47, [%rd5+8192];
	ld.global.f32 	%f48, [%rd5+10240];
	mul.f32 	%f49, %f48, %f48;
	ld.global.f32 	%f50, [%rd5+12288];
	ld.global.f32 	%f51, [%rd5+14336];
	mul.f32 	%f52, %f51, %f51;
	ld.global.f32 	%f53, [%rd5+16384];
	ld.global.f32 	%f54, [%rd5+18432];
	mul.f32 	%f55, %f54, %f54;
	ld.global.f32 	%f56, [%rd5+20480];
	ld.global.f32 	%f57, [%rd5+22528];
	mul.f32 	%f58, %f57, %f57;
	ld.global.f32 	%f59, [%rd5+24576];
	ld.global.f32 	%f60, [%rd5+26624];
	mul.f32 	%f61, %f60, %f60;
	ld.global.f32 	%f62, [%rd5+28672];
	ld.global.f32 	%f63, [%rd5+30720];
	mul.f32 	%f64, %f63, %f63;
	fma.rn.f32 	%f65, %f41, %f41, %f43;
	fma.rn.f32 	%f66, %f44, %f44, %f46;
	fma.rn.f32 	%f67, %f47, %f47, %f49;
	fma.rn.f32 	%f68, %f50, %f50, %f52;
	fma.rn.f32 	%f69, %f53, %f53, %f55;
	fma.rn.f32 	%f70, %f56, %f56, %f58;
	fma.rn.f32 	%f71, %f59, %f59, %f61;
	fma.rn.f32 	%f72, %f62, %f62, %f64;
	add.f32 	%f73, %f65, %f66;
	add.f32 	%f74, %f67, %f68;
	add.f32 	%f75, %f69, %f70;
	add.f32 	%f76, %f71, %f72;
	add.f32 	%f77, %f73, %f74;
	add.f32 	%f78, %f75, %f76;
	add.f32 	%f394, %f77, %f78;
	setp.lt.u32 	%p2, %r6, %r4;
	@%p2 bra 	$L__BB3_44;
	add.s32 	%r36, %r1, -8192;
	add.s32 	%r37, %r4, %r268;
	not.b32 	%r75, %r35;
	add.s32 	%r76, %r75, %r1;
	sub.s32 	%r77, %r76, %r4;
	sub.s32 	%r265, %r77, %r268;
	add.s32 	%r78, %r37, %r35;
	add.s32 	%r264, %r78, 4096;
	mov.b32 	%r267, 0;
	mov.u32 	%r266, %r37;
$L__BB3_28:
	add.s32 	%r268, %r268, %r4;
	setp.gt.u32 	%p3, %r268, %r36;
	@%p3 bra 	$L__BB3_30;
	add.s32 	%r79, %r35, %r268;
	mul.wide.u32 	%rd6, %r79, 4;
	add.s64 	%rd7, %rd1, %rd6;
	ld.global.f32 	%f79, [%rd7];
	ld.global.f32 	%f80, [%rd7+2048];
	ld.global.f32 	%f81, [%rd7+4096];
	mul.f32 	%f82, %f81, %f81;
	ld.global.f32 	%f83, [%rd7+6144];
	ld.global.f32 	%f84, [%rd7+8192];
	mul.f32 	%f85, %f84, %f84;
	ld.global.f32 	%f86, [%rd7+10240];
	ld.global.f32 	%f87, [%rd7+12288];
	mul.f32 	%f88, %f87, %f87;
	ld.global.f32 	%f89, [%rd7+14336];
	ld.global.f32 	%f90, [%rd7+16384];
	mul.f32 	%f91, %f90, %f90;
	ld.global.f32 	%f92, [%rd7+18432];
	ld.global.f32 	%f93, [%rd7+20480];
	mul.f32 	%f94, %f93, %f93;
	ld.global.f32 	%f95, [%rd7+22528];
	ld.global.f32 	%f96, [%rd7+24576];
	mul.f32 	%f97, %f96, %f96;
	ld.global.f32 	%f98, [%rd7+26624];
	ld.global.f32 	%f99, [%rd7+28672];
	mul.f32 	%f100, %f99, %f99;
	ld.global.f32 	%f101, [%rd7+30720];
	fma.rn.f32 	%f102, %f79, %f79, %f394;
	fma.rn.f32 	%f103, %f80, %f80, %f82;
	fma.rn.f32 	%f104, %f83, %f83, %f85;
	fma.rn.f32 	%f105, %f86, %f86, %f88;
	fma.rn.f32 	%f106, %f89, %f89, %f91;
	fma.rn.f32 	%f107, %f92, %f92, %f94;
	fma.rn.f32 	%f108, %f95, %f95, %f97;
	fma.rn.f32 	%f109, %f98, %f98, %f100;
	add.f32 	%f110, %f102, %f103;
	add.f32 	%f111, %f104, %f105;
	add.f32 	%f112, %f106, %f107;
	add.f32 	%f113, %f108, %f109;
	add.f32 	%f114, %f110, %f111;
	add.f32 	%f115, %f112, %f113;
	add.f32 	%f116, %f114, %f115;
	fma.rn.f32 	%f394, %f101, %f101, %f116;
	sub.s32 	%r80, %r1, %r268;
	setp.lt.u32 	%p4, %r80, %r4;
	add.s32 	%r267, %r267, 1;
	add.s32 	%r266, %r266, %r4;
	sub.s32 	%r265, %r265, %r4;
	add.s32 	%r264, %r264, %r4;
	@%p4 bra 	$L__BB3_44;
	bra.uni 	$L__BB3_28;
$L__BB3_30:
	setp.le.u32 	%p5, %r1, %r268;
	sub.s32 	%r81, %r1, %r268;
	setp.ge.s32 	%p6, %r35, %r81;
	or.pred  	%p7, %p5, %p6;
	@%p7 bra 	$L__BB3_44;
	add.s32 	%r84, %r1, %r75;
	sub.s32 	%r85, %r84, %r37;
	mul.lo.s32 	%r86, %r2, %r267;
	shl.b32 	%r87, %r86, 13;
	sub.s32 	%r88, %r85, %r87;
	shr.u32 	%r89, %r88, 9;
	add.s32 	%r50, %r89, 1;
	and.b32  	%r51, %r50, 15;
	setp.lt.u32 	%p8, %r88, 7680;
	mov.u32 	%r273, %r35;
	@%p8 bra 	$L__BB3_35;
	or.b32  	%r271, %r35, 4096;
	shr.u32 	%r90, %r265, 9;
	add.s32 	%r91, %r90, 1;
	and.b32  	%r92, %r91, 16777200;
	neg.s32 	%r269, %r92;
$L__BB3_33:
	.pragma "nounroll";
	add.s32 	%r93, %r264, -4096;
	mul.wide.u32 	%rd8, %r93, 4;
	add.s64 	%rd9, %rd1, %rd8;
	ld.global.f32 	%f118, [%rd9];
	fma.rn.f32 	%f119, %f118, %f118, %f394;
	add.s32 	%r94, %r264, -3584;
	mul.wide.u32 	%rd10, %r94, 4;
	add.s64 	%rd11, %rd1, %rd10;
	ld.global.f32 	%f120, [%rd11];
	fma.rn.f32 	%f121, %f120, %f120, %f119;
	add.s32 	%r95, %r264, -3072;
	mul.wide.u32 	%rd12, %r95, 4;
	add.s64 	%rd13, %rd1, %rd12;
	ld.global.f32 	%f122, [%rd13];
	fma.rn.f32 	%f123, %f122, %f122, %f121;
	add.s32 	%r96, %r264, -2560;
	mul.wide.u32 	%rd14, %r96, 4;
	add.s64 	%rd15, %rd1, %rd14;
	ld.global.f32 	%f124, [%rd15];
	fma.rn.f32 	%f125, %f124, %f124, %f123;
	add.s32 	%r97, %r264, -2048;
	mul.wide.u32 	%rd16, %r97, 4;
	add.s64 	%rd17, %rd1, %rd16;
	ld.global.f32 	%f126, [%rd17];
	fma.rn.f32 	%f127, %f126, %f126, %f125;
	add.s32 	%r98, %r264, -1536;
	mul.wide.u32 	%rd18, %r98, 4;
	add.s64 	%rd19, %rd1, %rd18;
	ld.global.f32 	%f128, [%rd19];
	fma.rn.f32 	%f129, %f128, %f128, %f127;
	add.s32 	%r99, %r264, -1024;
	mul.wide.u32 	%rd20, %r99, 4;
	add.s64 	%rd21, %rd1, %rd20;
	ld.global.f32 	%f130, [%rd21];
	fma.rn.f32 	%f131, %f130, %f130, %f129;
	add.s32 	%r100, %r264, 3584;
	add.s32 	%r101, %r264, -512;
	mul.wide.u32 	%rd22, %r101, 4;
	add.s64 	%rd23, %rd1, %rd22;
	ld.global.f32 	%f132, [%rd23];
	fma.rn.f32 	%f133, %f132, %f132, %f131;
	mul.wide.u32 	%rd24, %r264, 4;
	add.s64 	%rd25, %rd1, %rd24;
	ld.global.f32 	%f134, [%rd25];
	fma.rn.f32 	%f135, %f134, %f134, %f133;
	add.s32 	%r102, %r264, 512;
	mul.wide.u32 	%rd26, %r102, 4;
	add.s64 	%rd27, %rd1, %rd26;
	ld.global.f32 	%f136, [%rd27];
	fma.rn.f32 	%f137, %f136, %f136, %f135;
	add.s32 	%r103, %r264, 1024;
	mul.wide.u32 	%rd28, %r103, 4;
	add.s64 	%rd29, %rd1, %rd28;
	ld.global.f32 	%f138, [%rd29];
	fma.rn.f32 	%f139, %f138, %f138, %f137;
	add.s32 	%r104, %r264, 1536;
	mul.wide.u32 	%rd30, %r104, 4;
	add.s64 	%rd31, %rd1, %rd30;
	ld.global.f32 	%f140, [%rd31];
	fma.rn.f32 	%f141, %f140, %f140, %f139;
	add.s32 	%r105, %r264, 2048;
	mul.wide.u32 	%rd32, %r105, 4;
	add.s64 	%rd33, %rd1, %rd32;
	ld.global.f32 	%f142, [%rd33];
	fma.rn.f32 	%f143, %f142, %f142, %f141;
	add.s32 	%r106, %r264, 2560;
	mul.wide.u32 	%rd34, %r106, 4;
	add.s64 	%rd35, %rd1, %rd34;
	ld.global.f32 	%f144, [%rd35];
	fma.rn.f32 	%f145, %f144, %f144, %f143;
	add.s32 	%r107, %r264, 3072;
	mul.wide.u32 	%rd36, %r107, 4;
	add.s64 	%rd37, %rd1, %rd36;
	ld.global.f32 	%f146, [%rd37];
	fma.rn.f32 	%f147, %f146, %f146, %f145;
	mul.wide.u32 	%rd38, %r100, 4;
	add.s64 	%rd39, %rd1, %rd38;
	ld.global.f32 	%f148, [%rd39];
	fma.rn.f32 	%f394, %f148, %f148, %f147;
	add.s32 	%r271, %r271, 8192;
	add.s32 	%r264, %r264, 8192;
	add.s32 	%r269, %r269, 16;
	setp.ne.s32 	%p9, %r269, 0;
	@%p9 bra 	$L__BB3_33;
	add.s32 	%r273, %r271, -4096;
$L__BB3_35:
	setp.eq.s32 	%p10, %r51, 0;
	@%p10 bra 	$L__BB3_44;
	and.b32  	%r62, %r50, 7;
	setp.lt.u32 	%p11, %r51, 8;
	@%p11 bra 	$L__BB3_38;
	add.s32 	%r108, %r273, %r268;
	mul.wide.u32 	%rd40, %r108, 4;
	add.s64 	%rd41, %rd1, %rd40;
	ld.global.f32 	%f150, [%rd41];
	fma.rn.f32 	%f151, %f150, %f150, %f394;
	add.s32 	%r109, %r108, 512;
	mul.wide.u32 	%rd42, %r109, 4;
	add.s64 	%rd43, %rd1, %rd42;
	ld.global.f32 	%f152, [%rd43];
	fma.rn.f32 	%f153, %f152, %f152, %f151;
	add.s32 	%r110, %r108, 1024;
	mul.wide.u32 	%rd44, %r110, 4;
	add.s64 	%rd45, %rd1, %rd44;
	ld.global.f32 	%f154, [%rd45];
	fma.rn.f32 	%f155, %f154, %f154, %f153;
	add.s32 	%r111, %r108, 1536;
	mul.wide.u32 	%rd46, %r111, 4;
	add.s64 	%rd47, %rd1, %rd46;
	ld.global.f32 	%f156, [%rd47];
	fma.rn.f32 	%f157, %f156, %f156, %f155;
	add.s32 	%r112, %r108, 2048;
	mul.wide.u32 	%rd48, %r112, 4;
	add.s64 	%rd49, %rd1, %rd48;
	ld.global.f32 	%f158, [%rd49];
	fma.rn.f32 	%f159, %f158, %f158, %f157;
	add.s32 	%r113, %r108, 2560;
	mul.wide.u32 	%rd50, %r113, 4;
	add.s64 	%rd51, %rd1, %rd50;
	ld.global.f32 	%f160, [%rd51];
	fma.rn.f32 	%f161, %f160, %f160, %f159;
	add.s32 	%r114, %r108, 3072;
	mul.wide.u32 	%rd52, %r114, 4;
	add.s64 	%rd53, %rd1, %rd52;
	ld.global.f32 	%f162, [%rd53];
	fma.rn.f32 	%f163, %f162, %f162, %f161;
	add.s32 	%r115, %r108, 3584;
	mul.wide.u32 	%rd54, %r115, 4;
	add.s64 	%rd55, %rd1, %rd54;
	ld.global.f32 	%f164, [%rd55];
	fma.rn.f32 	%f394, %f164, %f164, %f163;
	add.s32 	%r273, %r273, 4096;
$L__BB3_38:
	setp.eq.s32 	%p12, %r62, 0;
	@%p12 bra 	$L__BB3_44;
	setp.lt.u32 	%p13, %r62, 4;
	@%p13 bra 	$L__BB3_41;
	add.s32 	%r116, %r273, %r268;
	mul.wide.u32 	%rd56, %r116, 4;
	add.s64 	%rd57, %rd1, %rd56;
	ld.global.f32 	%f166, [%rd57];
	fma.rn.f32 	%f167, %f166, %f166, %f394;
	add.s32 	%r117, %r116, 512;
	mul.wide.u32 	%rd58, %r117, 4;
	add.s64 	%rd59, %rd1, %rd58;
	ld.global.f32 	%f168, [%rd59];
	fma.rn.f32 	%f169, %f168, %f168, %f167;
	add.s32 	%r118, %r116, 1024;
	mul.wide.u32 	%rd60, %r118, 4;
	add.s64 	%rd61, %rd1, %rd60;
	ld.global.f32 	%f170, [%rd61];
	fma.rn.f32 	%f171, %f170, %f170, %f169;
	add.s32 	%r119, %r116, 1536;
	mul.wide.u32 	%rd62, %r119, 4;
	add.s64 	%rd63, %rd1, %rd62;
	ld.global.f32 	%f172, [%rd63];
	fma.rn.f32 	%f394, %f172, %f172, %f171;
	add.s32 	%r273, %r273, 2048;
$L__BB3_41:
	and.b32  	%r120, %r50, 3;
	setp.eq.s32 	%p14, %r120, 0;
	@%p14 bra 	$L__BB3_44;
	add.s32 	%r276, %r273, %r266;
	cvt.u16.u32 	%rs1, %r265;
	shr.u16 	%rs2, %rs1, 9;
	add.s16 	%rs3, %rs2, 1;
	cvt.u32.u16 	%r121, %rs3;
	and.b32  	%r122, %r121, 3;
	neg.s32 	%r275, %r122;
$L__BB3_43:
	.pragma "nounroll";
	mul.wide.u32 	%rd64, %r276, 4;
	add.s64 	%rd65, %rd1, %rd64;
	ld.global.f32 	%f173, [%rd65];
	fma.rn.f32 	%f394, %f173, %f173, %f394;
	add.s32 	%r276, %r276, 512;
	add.s32 	%r275, %r275, 1;
	setp.ne.s32 	%p15, %r275, 0;
	@%p15 bra 	$L__BB3_43;
$L__BB3_44:
	// begin inline asm
	mov.u32 %r123, %laneid;
	// end inline asm
	mov.b32 	%r125, %f394;
	mov.b32 	%r126, 1;
	mov.b32 	%r147, 31;
	mov.b32 	%r148, -1;
	// begin inline asm
	shfl.sync.down.b32 %r124, %r125, %r126, %r147, %r148;
	// end inline asm
	setp.gt.s32 	%p16, %r123, 30;
	mov.b32 	%f174, %r124;
	add.f32 	%f175, %f394, %f174;
	selp.f32 	%f176, %f394, %f175, %p16;
	mov.b32 	%r130, %f176;
	mov.b32 	%r131, 2;
	// begin inline asm
	shfl.sync.down.b32 %r129, %r130, %r131, %r147, %r148;
	// end inline asm
	setp.gt.s32 	%p17, %r123, 29;
	mov.b32 	%f177, %r129;
	add.f32 	%f178, %f176, %f177;
	selp.f32 	%f179, %f176, %f178, %p17;
	mov.b32 	%r135, %f179;
	mov.b32 	%r136, 4;
	// begin inline asm
	shfl.sync.down.b32 %r134, %r135, %r136, %r147, %r148;
	// end inline asm
	setp.gt.s32 	%p18, %r123, 27;
	mov.b32 	%f180, %r134;
	add.f32 	%f181, %f179, %f180;
	selp.f32 	%f182, %f179, %f181, %p18;
	mov.b32 	%r140, %f182;
	mov.b32 	%r141, 8;
	// begin inline asm
	shfl.sync.down.b32 %r139, %r140, %r141, %r147, %r148;
	// end inline asm
	setp.gt.s32 	%p19, %r123, 23;
	mov.b32 	%f183, %r139;
	add.f32 	%f184, %f182, %f183;
	selp.f32 	%f185, %f182, %f184, %p19;
	mov.b32 	%r145, %f185;
	mov.b32 	%r146, 16;
	// begin inline asm
	shfl.sync.down.b32 %r144, %r145, %r146, %r147, %r148;
	// end inline asm
	setp.gt.s32 	%p20, %r123, 15;
	mov.b32 	%f186, %r144;
	add.f32 	%f37, %f185, %f186;
	selp.f32 	%f395, %f185, %f37, %p20;
	setp.ne.s32 	%p21, %r123, 0;
	@%p21 bra 	$L__BB3_46;
	shr.u32 	%r149, %r35, 3;
	and.b32  	%r150, %r149, 124;
	mov.u32 	%r151, _ZZN3cub18CUB_300001_SM_10006detail6reduce18DeviceReduceKernelINS2_10policy_hubIfjN4cuda3std3__44plusIfEEE10Policy1000EN6thrust24THRUST_300001_SM_1000_NS10device_ptrIKfEEjS9_f9square_opEEvT0_PT3_T1_NS0_13GridEvenShareISL_EET2_T4_E12temp_storage;
	add.s32 	%r152, %r151, %r150;
	st.shared.f32 	[%r152+16], %f37;
$L__BB3_46:
	bar.sync 	0;
	setp.ne.s32 	%p22, %r35, 0;
	@%p22 bra 	$L__BB3_48;
	ld.shared.f32 	%f187, [_ZZN3cub18CUB_300001_SM_10006detail6reduce18DeviceReduceKernelINS2_10policy_hubIfjN4cuda3std3__44plusIfEEE10Policy1000EN6thrust24THRUST_300001_SM_1000_NS10device_ptrIKfEEjS9_f9square_opEEvT0_PT3_T1_NS0_13GridEvenShareISL_EET2_T4_E12temp_storage+20];
	add.f32 	%f188, %f395, %f187;
	ld.shared.f32 	%f189, [_ZZN3cub18CUB_300001_SM_10006detail6reduce18DeviceReduceKernelINS2_10policy_hubIfjN4cuda3std3__44plusIfEEE10Policy1000EN6thrust24THRUST_300001_SM_1000_NS10device_ptrIKfEEjS9_f9square_opEEvT0_PT3_T1_NS0_13GridEvenShareISL_EET2_T4_E12temp_storage+24];
	add.f32 	%f190, %f188, %f189;
	ld.shared.f32 	%f191, [_ZZN3cub18CUB_300001_SM_10006detail6reduce18DeviceReduceKernelINS2_10policy_hubIfjN4cuda3std3__44plusIfEEE10Policy1000EN6thrust24THRUST_300001_SM_1000_NS10device_ptrIKfEEjS9_f9square_opEEvT0_PT3_T1_NS0_13GridEvenShareISL_EET2_T4_E12temp_storage+28];
	add.f32 	%f192, %f190, %f191;
	ld.shared.f32 	%f193, [_ZZN3cub18CUB_300001_SM_10006detail6reduce18DeviceReduceKernelINS2_10policy_hubIfjN4cuda3std3__44plusIfEEE10Policy1000EN6thrust24THRUST_300001_SM_1000_NS10device_ptrIKfEEjS9_f9square_opEEvT0_PT3_T1_NS0_13GridEvenShareISL_EET2_T4_E12temp_storage+32];
	add.f32 	%f194, %f192, %f193;
	ld.shared.f32 	%f195, [_ZZN3cub18CUB_300001_SM_10006detail6reduce18DeviceReduceKernelINS2_10policy_hubIfjN4cuda3std3__44plusIfEEE10Policy1000EN6thrust24THRUST_300001_SM_1000_NS10device_ptrIKfEEjS9_f9square_opEEvT0_PT3_T1_NS0_13GridEvenShareISL_EET2_T4_E12temp_storage+36];
	add.f32 	%f196, %f194, %f195;
	ld.shared.f32 	%f197, [_ZZN3cub18CUB_300001_SM_10006detail6reduce18DeviceReduceKernelINS2_10policy_hubIfjN4cuda3std3__44plusIfEEE10Policy1000EN6thrust24THRUST_300001_SM_1000_NS10device_ptrIKfEEjS9_f9square_opEEvT0_PT3_T1_NS0_13GridEvenShareISL_EET2_T4_E12temp_storage+40];
	add.f32 	%f198, %f196, %f197;
	ld.shared.f32 	%f199, [_ZZN3cub18CUB_300001_SM_10006detail6reduce18DeviceReduceKernelINS2_10policy_hubIfjN4cuda3std3__44plusIfEEE10Policy1000EN6thrust24THRUST_300001_SM_1000_NS10device_ptrIKfEEjS9_f9square_opEEvT0_PT3_T1_NS0_13GridEvenShareISL_EET2_T4_E12temp_storage+44];
	add.f32 	%f200, %f198, %f199;
	ld.shared.f32 	%f201, [_ZZN3cub18CUB_300001_SM_10006detail6reduce18DeviceReduceKernelINS2_10policy_hubIfjN4cuda3std3__44plusIfEEE10Policy1000EN6thrust24THRUST_300001_SM_1000_NS10device_ptrIKfEEjS9_f9square_opEEvT0_PT3_T1_NS0_13GridEvenShareISL_EET2_T4_E12temp_storage+48];
	add.f32 	%f202, %f200, %f201;
	ld.shared.f32 	%f203, [_ZZN3cub18CUB_300001_SM_10006detail6reduce18DeviceReduceKernelINS2_10policy_hubIfjN4cuda3std3__44plusIfEEE10Policy1000EN6thrust24THRUST_300001_SM_1000_NS10device_ptrIKfEEjS9_f9square_opEEvT0_PT3_T1_NS0_13GridEvenShareISL_EET2_T4_E12temp_storage+52];
	add.f32 	%f204, %f202, %f203;
	ld.shared.f32 	%f205, [_ZZN3cub18CUB_300001_SM_10006detail6reduce18DeviceReduceKernelINS2_10policy_hubIfjN4cuda3std3__44plusIfEEE10Policy1000EN6thrust24THRUST_300001_SM_1000_NS10device_ptrIKfEEjS9_f9square_opEEvT0_PT3_T1_NS0_13GridEvenShareISL_EET2_T4_E12temp_storage+56];
	add.f32 	%f206, %f204, %f205;
	ld.shared.f32 	%f207, [_ZZN3cub18CUB_300001_SM_10006detail6reduce18DeviceReduceKernelINS2_10policy_hubIfjN4cuda3std3__44plusIfEEE10Policy1000EN6thrust24THRUST_300001_SM_1000_NS10device_ptrIKfEEjS9_f9square_opEEvT0_PT3_T1_NS0_13GridEvenShareISL_EET2_T4_E12temp_storage+60];
	add.f32 	%f208, %f206, %f207;
	ld.shared.f32 	%f209, [_ZZN3cub18CUB_300001_SM_10006detail6reduce18DeviceReduceKernelINS2_10policy_hubIfjN4cuda3std3__44plusIfEEE10Policy1000EN6thrust24THRUST_300001_SM_1000_NS10device_ptrIKfEEjS9_f9square_opEEvT0_PT3_T1_NS0_13GridEvenShareISL_EET2_T4_E12temp_storage+64];
	add.f32 	%f210, %f208, %f209;
	ld.shared.f32 	%f211, [_ZZN3cub18CUB_300001_SM_10006detail6reduce18DeviceReduceKernelINS2_10policy_hubIfjN4cuda3std3__44plusIfEEE10Policy1000EN6thrust24THRUST_300001_SM_1000_NS10device_ptrIKfEEjS9_f9square_opEEvT0_PT3_T1_NS0_13GridEvenShareISL_EET2_T4_E12temp_storage+68];
	add.f32 	%f212, %f210, %f211;
	ld.shared.f32 	%f213, [_ZZN3cub18CUB_300001_SM_10006detail6reduce18DeviceReduceKernelINS2_10policy_hubIfjN4cuda3std3__44plusIfEEE10Policy1000EN6thrust24THRUST_300001_SM_1000_NS10device_ptrIKfEEjS9_f9square_opEEvT0_PT3_T1_NS0_13GridEvenShareISL_EET2_T4_E12temp_storage+72];
	add.f32 	%f214, %f212, %f213;
	ld.shared.f32 	%f215, [_ZZN3cub18CUB_300001_SM_10006detail6reduce18DeviceReduceKernelINS2_10policy_hubIfjN4cuda3std3__44plusIfEEE10Policy1000EN6thrust24THRUST_300001_SM_1000_NS10device_ptrIKfEEjS9_f9square_opEEvT0_PT3_T1_NS0_13GridEvenShareISL_EET2_T4_E12temp_storage+76];
	add.f32 	%f395, %f214, %f215;
$L__BB3_48:
	mov.u32 	%r254, %tid.x;
	setp.ne.s32 	%p64, %r254, 0;
	@%p64 bra 	$L__BB3_50;
	cvta.to.global.u64 	%rd126, %rd2;
	mul.wide.u32 	%rd127, %r3, 4;
	add.s64 	%rd128, %rd126, %rd127;
	st.global.f32 	[%rd128], %f395;
$L__BB3_50:
	ret;

}
	// .globl	_ZN3cub18CUB_300001_SM_10006detail6reduce28DeviceReduceSingleTileKernelINS2_10policy_hubIfjN4cuda3std3__44plusIfEEE10Policy1000EPfSC_iS9_ffNS7_10__identityEEEvT0_T1_T2_T3_T4_T6_
.visible .entry _ZN3cub18CUB_300001_SM_10006detail6reduce28DeviceReduceSingleTileKernelINS2_10policy_hubIfjN4cuda3std3__44plusIfEEE10Policy1000EPfSC_iS9_ffNS7_10__identityEEEvT0_T1_T2_T3_T4_T6_(
	.param .u64 .ptr .align 1 _ZN3cub18CUB_300001_SM_10006detail6reduce28DeviceReduceSingleTileKernelINS2_10policy_hubIfjN4cuda3std3__44plusIfEEE10Policy1000EPfSC_iS9_ffNS7_10__identityEEEvT0_T1_T2_T3_T4_T6__param_0,
	.param .u64 .ptr .align 1 _ZN3cub18CUB_300001_SM_10006detail6reduce28DeviceReduceSingleTileKernelINS2_10policy_hubIfjN4cuda3std3__44plusIfEEE10Policy1000EPfSC_iS9_ffNS7_10__identityEEEvT0_T1_T2_T3_T4_T6__param_1,
	.param .u32 _ZN3cub18CUB_300001_SM_10006detail6reduce28DeviceReduceSingleTileKernelINS2_10policy_hubIfjN4cuda3std3__44plusIfEEE10Policy1000EPfSC_iS9_ffNS7_10__identityEEEvT0_T1_T2_T3_T4_T6__param_2,
	.param .align 1 .b8 _ZN3cub18CUB_300001_SM_10006detail6reduce28DeviceReduceSingleTileKernelINS2_10policy_hubIfjN4cuda3std3__44plusIfEEE10Policy1000EPfSC_iS9_ffNS7_10__identityEEEvT0_T1_T2_T3_T4_T6__param_3[1],
	.param .f32 _ZN3cub18CUB_300001_SM_10006detail6reduce28DeviceReduceSingleTileKernelINS2_10policy_hubIfjN4cuda3std3__44plusIfEEE10Policy1000EPfSC_iS9_ffNS7_10__identityEEEvT0_T1_T2_T3_T4_T6__param_4,
	.param .align 1 .b8 _ZN3cub18CUB_300001_SM_10006detail6reduce28DeviceReduceSingleTileKernelINS2_10policy_hubIfjN4cuda3std3__44plusIfEEE10Policy1000EPfSC_iS9_ffNS7_10__identityEEEvT0_T1_T2_T3_T4_T6__param_5[1]
)
.maxntid 512
.minnctapersm 1
{
	.reg .pred 	%p<113>;
	.reg .b32 	%r<407>;
	.reg .b32 	%f<531>;
	.reg .b64 	%rd<133>;
	// demoted variable
	.shared .align 4 .b8 _ZZN3cub18CUB_300001_SM_10006detail6reduce28DeviceReduceSingleTileKernelINS2_10policy_hubIfjN4cuda3std3__44plusIfEEE10Policy1000EPfSC_iS9_ffNS7_10__identityEEEvT0_T1_T2_T3_T4_T6_E12temp_storage[84];
	ld.param.u64 	%rd16, [_ZN3cub18CUB_300001_SM_10006detail6reduce28DeviceReduceSingleTileKernelINS2_10policy_hubIfjN4cuda3std3__44plusIfEEE10Policy1000EPfSC_iS9_ffNS7_10__identityEEEvT0_T1_T2_T3_T4_T6__param_0];
	ld.param.u64 	%rd17, [_ZN3cub18CUB_300001_SM_10006detail6reduce28DeviceReduceSingleTileKernelINS2_10policy_hubIfjN4cuda3std3__44plusIfEEE10Policy1000EPfSC_iS9_ffNS7_10__identityEEEvT0_T1_T2_T3_T4_T6__param_1];
	ld.param.u32 	%r67, [_ZN3cub18CUB_300001_SM_10006detail6reduce28DeviceReduceSingleTileKernelINS2_10policy_hubIfjN4cuda3std3__44plusIfEEE10Policy1000EPfSC_iS9_ffNS7_10__identityEEEvT0_T1_T2_T3_T4_T6__param_2];
	ld.param.f32 	%f58, [_ZN3cub18CUB_300001_SM_10006detail6reduce28DeviceReduceSingleTileKernelINS2_10policy_hubIfjN4cuda3std3__44plusIfEEE10Policy1000EPfSC_iS9_ffNS7_10__identityEEEvT0_T1_T2_T3_T4_T6__param_4];
	cvta.to.global.u64 	%rd1, %rd17;
	setp.ne.s32 	%p1, %r67, 0;
	@%p1 bra 	$L__BB4_3;
	mov.u32 	%r380, %tid.x;
	setp.ne.s32 	%p112, %r380, 0;
	@%p112 bra 	$L__BB4_74;
	st.global.f32 	[%rd1], %f58;
	bra.uni 	$L__BB4_74;
$L__BB4_3:
	and.b64  	%rd18, %rd16, 7;
	setp.ne.s64 	%p2, %rd18, 0;
	@%p2 bra 	$L__BB4_38;
	setp.gt.s32 	%p57, %r67, 8191;
	@%p57 bra 	$L__BB4_22;
	mov.u32 	%r1, %tid.x;
	setp.ge.s32 	%p74, %r1, %r67;
	mov.f32 	%f509, 0f00000000;
	mov.u32 	%r384, %r1;
	@%p74 bra 	$L__BB4_7;
	mul.wide.u32 	%rd121, %r1, 4;
	add.s64 	%rd120, %rd16, %rd121;
	// begin inline asm
	ld.global.nc.u32 %r300, [%rd120];
	// end inline asm
	mov.b32 	%f509, %r300;
	add.s32 	%r384, %r1, 512;
$L__BB4_7:
	setp.ge.s32 	%p75, %r384, %r67;
	@%p75 bra 	$L__BB4_13;
	not.b32 	%r301, %r384;
	add.s32 	%r4, %r67, %r301;
	and.b32  	%r302, %r4, 1536;
	setp.eq.s32 	%p76, %r302, 1536;
	@%p76 bra 	$L__BB4_11;
	mul.wide.u32 	%rd122, %r384, 4;
	add.s64 	%rd129, %rd16, %rd122;
	shr.u32 	%r303, %r4, 9;
	add.s32 	%r304, %r303, 1;
	and.b32  	%r305, %r304, 3;
	neg.s32 	%r382, %r305;
$L__BB4_10:
	.pragma "nounroll";
	// begin inline asm
	ld.global.nc.u32 %r306, [%rd129];
	// end inline asm
	mov.b32 	%f395, %r306;
	add.f32 	%f509, %f509, %f395;
	add.s32 	%r384, %r384, 512;
	add.s64 	%rd129, %rd129, 2048;
	add.s32 	%r382, %r382, 1;
	setp.ne.s32 	%p77, %r382, 0;
	@%p77 bra 	$L__BB4_10;
$L__BB4_11:
	setp.lt.u32 	%p78, %r4, 1536;
	@%p78 bra 	$L__BB4_13;
$L__BB4_12:
	mul.wide.s32 	%rd128, %r384, 4;
	add.s64 	%rd124, %rd16, %rd128;
	// begin inline asm
	ld.global.nc.u32 %r307, [%rd124];
	// end inline asm
	mov.b32 	%f396, %r307;
	add.f32 	%f397, %f509, %f396;
	add.s64 	%rd125, %rd124, 2048;
	// begin inline asm
	ld.global.nc.u32 %r308, [%rd125];
	// end inline asm
	mov.b32 	%f398, %r308;
	add.f32 	%f399, %f397, %f398;
	add.s64 	%rd126, %rd124, 4096;
	// begin inline asm
	ld.global.nc.u32 %r309, [%rd126];
	// end inline asm
	mov.b32 	%f400, %r309;
	add.f32 	%f401, %f399, %f400;
	add.s64 	%rd127, %rd124, 6144;
	// begin inline asm
	ld.global.nc.u32 %r310, [%rd127];
	// end inline asm
	mov.b32 	%f402, %r310;
	add.f32 	%f509, %f401, %f402;
	add.s32 	%r384, %r384, 2048;
	setp.lt.s32 	%p79, %r384, %r67;
	@%p79 bra 	$L__BB4_12;
$L__BB4_13:
	setp.lt.s32 	%p80, %r67, 512;
	@%p80 bra 	$L__BB4_18;
	// begin inline asm
	mov.u32 %r349, %laneid;
	// end inline asm
	mov.b32 	%r351, %f509;
	mov.b32 	%r352, 1;
	mov.b32 	%r373, 31;
	mov.b32 	%r374, -1;
	// begin inline asm
	shfl.sync.down.b32 %r350, %r351, %r352, %r373, %r374;
	// end inline asm
	setp.gt.s32 	%p104, %r349, 30;
	mov.b32 	%f461, %r350;
	add.f32 	%f462, %f509, %f461;
	selp.f32 	%f463, %f509, %f462, %p104;
	mov.b32 	%r356, %f463;
	mov.b32 	%r357, 2;
	// begin inline asm
	shfl.sync.down.b32 %r355, %r356, %r357, %r373, %r374;
	// end inline asm
	setp.gt.s32 	%p105, %r349, 29;
	mov.b32 	%f464, %r355;
	add.f32 	%f465, %f463, %f464;
	selp.f32 	%f466, %f463, %f465, %p105;
	mov.b32 	%r361, %f466;
	mov.b32 	%r362, 4;
	// begin inline asm
	shfl.sync.down.b32 %r360, %r361, %r362, %r373, %r374;
	// end inline asm
	setp.gt.s32 	%p106, %r349, 27;
	mov.b32 	%f467, %r360;
	add.f32 	%f468, %f466, %f467;
	selp.f32 	%f469, %f466, %f468, %p106;
	mov.b32 	%r366, %f469;
	mov.b32 	%r367, 8;
	// begin inline asm
	shfl.sync.down.b32 %r365, %r366, %r367, %r373, %r374;
	// end inline asm
	setp.gt.s32 	%p107, %r349, 23;
	mov.b32 	%f470, %r365;
	add.f32 	%f471, %f469, %f470;
	selp.f32 	%f472, %f469, %f471, %p107;
	mov.b32 	%r371, %f472;
	mov.b32 	%r372, 16;
	// begin inline asm
	shfl.sync.down.b32 %r370, %r371, %r372, %r373, %r374;
	// end inline asm
	setp.gt.s32 	%p108, %r349, 15;
	mov.b32 	%f473, %r370;
	add.f32 	%f10, %f472, %f473;
	selp.f32 	%f530, %f472, %f10, %p108;
	setp.ne.s32 	%p109, %r349, 0;
	@%p109 bra 	$L__BB4_16;
	shr.u32 	%r375, %r1, 3;
	and.b32  	%r376, %r375, 124;
	mov.u32 	%r377, _ZZN3cub18CUB_300001_SM_10006detail6reduce28DeviceReduceSingleTileKernelINS2_10policy_hubIfjN4cuda3std3__44plusIfEEE10Policy1000EPfSC_iS9_ffNS7_10__identityEEEvT0_T1_T2_T3_T4_T6_E12temp_storage;
	add.s32 	%r378, %r377, %r376;
	st.shared.f32 	[%r378+16], %f10;
$L__BB4_16:
	bar.sync 	0;
	setp.ne.s32 	%p110, %r1, 0;
	@%p110 bra 	$L__BB4_72;
	ld.shared.f32 	%f474, [_ZZN3cub18CUB_300001_SM_10006detail6reduce28DeviceReduceSingleTileKernelINS2_10policy_hubIfjN4cuda3std3__44plusIfEEE10Policy1000EPfSC_iS9_ffNS7_10__identityEEEvT0_T1_T2_T3_T4_T6_E12temp_storage+20];
	add.f32 	%f475, %f530, %f474;
	ld.shared.f32 	%f476, [_ZZN3cub18CUB_300001_SM_10006detail6reduce28DeviceReduceSingleTileKernelINS2_10policy_hubIfjN4cuda3std3__44plusIfEEE10Policy1000EPfSC_iS9_ffNS7_10__identityEEEvT0_T1_T2_T3_T4_T6_E12temp_storage+24];
	add.f32 	%f477, %f475, %f476;
	ld.shared.f32 	%f478, [_ZZN3cub18CUB_300001_SM_10006detail6reduce28DeviceReduceSingleTileKernelINS2_10policy_hubIfjN4cuda3std3__44plusIfEEE10Policy1000EPfSC_iS9_ffNS7_10__identityEEEvT0_T1_T2_T3_T4_T6_E12temp_storage+28];
	add.f32 	%f479, %f477, %f478;
	ld.shared.f32 	%f480, [_ZZN3cub18CUB_300001_SM_10006detail6reduce28DeviceReduceSingleTileKernelINS2_10policy_hubIfjN4cuda3std3__44plusIfEEE10Policy1000EPfSC_iS9_ffNS7_10__identityEEEvT0_T1_T2_T3_T4_T6_E12temp_storage+32];
	add.f32 	%f481, %f479, %f480;
	ld.shared.f32 	%f482, [_ZZN3cub18CUB_300001_SM_10006detail6reduce28DeviceReduceSingleTileKernelINS2_10policy_hubIfjN4cuda3std3__44plusIfEEE10Policy1000EPfSC_iS9_ffNS7_10__identityEEEvT0_T1_T2_T3_T4_T6_E12temp_storage+36];
	add.f32 	%f483, %f481, %f482;
	ld.shared.f32 	%f484, [_ZZN3cub18CUB_300001_SM_10006detail6reduce28DeviceReduceSingleTileKernelINS2_10policy_hubIfjN4cuda3std3__44plusIfEEE10Policy1000EPfSC_iS9_ffNS7_10__identityEEEvT0_T1_T2_T3_T4_T6_E12temp_storage+40];
	add.f32 	%f485, %f483, %f484;
	ld.shared.f32 	%f486, [_ZZN3cub18CUB_300001_SM_10006detail6reduce28DeviceReduceSingleTileKernelINS2_10policy_hubIfjN4cuda3std3__44plusIfEEE10Policy1000EPfSC_iS9_ffNS7_10__identityEEEvT0_T1_T2_T3_T4_T6_E12temp_storage+44];
	add.f32 	%f487, %f485, %f486;
	ld.shared.f32 	%f488, [_ZZN3cub18CUB_300001_SM_10006detail6reduce28DeviceReduceSingleTileKernelINS2_10policy_hubIfjN4cuda3std3__44plusIfEEE10Policy1000EPfSC_iS9_ffNS7_10__identityEEEvT0_T1_T2_T3_T4_T6_E12temp_storage+48];
	add.f32 	%f489, %f487, %f488;
	ld.shared.f32 	%f490, [_ZZN3cub18CUB_300001_SM_10006detail6reduce28DeviceReduceSingleTileKernelINS2_10policy_hubIfjN4cuda3std3__44plusIfEEE10Policy1000EPfSC_iS9_ffNS7_10__identityEEEvT0_T1_T2_T3_T4_T6_E12temp_storage+52];
	add.f32 	%f491, %f489, %f490;
	ld.shared.f32 	%f492, [_ZZN3cub18CUB_300001_SM_10006detail6reduce28DeviceReduceSingleTileKernelINS2_10policy_hubIfjN4cuda3std3__44plusIfEEE10Policy1000EPfSC_iS9_ffNS7_10__identityEEEvT0_T1_T2_T3_T4_T6_E12temp_storage+56];
	add.f32 	%f493, %f491, %f492;
	ld.shared.f32 	%f494, [_ZZN3cub18CUB_300001_SM_10006detail6reduce28DeviceReduceSingleTileKernelINS2_10policy_hubIfjN4cuda3std3__44plusIfEEE10Policy1000EPfSC_iS9_ffNS7_10__identityEEEvT0_T1_T2_T3_T4_T6_E12temp_storage+60];
	add.f32 	%f495, %f493, %f494;
	ld.shared.f32 	%f496, [_ZZN3cub18CUB_300001_SM_10006detail6reduce28DeviceReduceSingleTileKernelINS2_10policy_hubIfjN4cuda3std3__44plusIfEEE10Policy1000EPfSC_iS9_ffNS7_10__identityEEEvT0_T1_T2_T3_T4_T6_E12temp_storage+64];
	add.f32 	%f497, %f495, %f496;
	ld.shared.f32 	%f498, [_ZZN3cub18CUB_300001_SM_10006detail6reduce28DeviceReduceSingleTileKernelINS2_10policy_hubIfjN4cuda3std3__44plusIfEEE10Policy1000EPfSC_iS9_ffNS7_10__identityEEEvT0_T1_T2_T3_T4_T6_E12temp_storage+68];
	add.f32 	%f499, %f497, %f498;
	ld.shared.f32 	%f500, [_ZZN3cub18CUB_300001_SM_10006detail6reduce28DeviceReduceSingleTileKernelINS2_10policy_hubIfjN4cuda3std3__44plusIfEEE10Policy1000EPfSC_iS9_ffNS7_10__identityEEEvT0_T1_T2_T3_T4_T6_E12temp_storage+72];
	add.f32 	%f501, %f499, %f500;
	ld.shared.f32 	%f502, [_ZZN3cub18CUB_300001_SM_10006detail6reduce28DeviceReduceSingleTileKernelINS2_10policy_hubIfjN4cuda3std3__44plusIfEEE10Policy1000EPfSC_iS9_ffNS7_10__identityEEEvT0_T1_T2_T3_T4_T6_E12temp_storage+76];
	add.f32 	%f530, %f501, %f502;
	bra.uni 	$L__BB4_72;
$L__BB4_18:
	// begin inline asm
	mov.u32 %r311, %laneid;
	// end inline asm
	and.b32  	%r337, %r1, 992;
	add.s32 	%r338, %r337, 32;
	setp.gt.s32 	%p81, %r338, %r67;
	not.b32 	%r339, %r337;
	add.s32 	%r340, %r67, %r339;
	selp.b32 	%r335, %r340, 31, %p81;
	mov.b32 	%r313, %f509;
	mov.b32 	%r314, 1;
	mov.b32 	%r336, -1;
	// begin inline asm
	shfl.sync.down.b32 %r312, %r313, %r314, %r335, %r336;
	// end inline asm
	setp.lt.s32 	%p82, %r311, %r335;
	mov.b32 	%f403, %r312;
	add.f32 	%f404, %f509, %f403;
	selp.f32 	%f405, %f404, %f509, %p82;
	mov.b32 	%r318, %f405;
	mov.b32 	%r319, 2;
	// begin inline asm
	shfl.sync.down.b32 %r317, %r318, %r319, %r335, %r336;
	// end inline asm
	add.s32 	%r341, %r311, 2;
	setp.gt.s32 	%p83, %r341, %r335;
	mov.b32 	%f406, %r317;
	add.f32 	%f407, %f405, %f406;
	selp.f32 	%f408, %f405, %f407, %p83;
	mov.b32 	%r323, %f408;
	mov.b32 	%r324, 4;
	// begin inline asm
	shfl.sync.down.b32 %r322, %r323, %r324, %r335, %r336;
	// end inline asm
	add.s32 	%r342, %r311, 4;
	setp.gt.s32 	%p84, %r342, %r335;
	mov.b32 	%f409, %r322;
	add.f32 	%f410, %f408, %f409;
	selp.f32 	%f411, %f408, %f410, %p84;
	mov.b32 	%r328, %f411;
	mov.b32 	%r329, 8;
	// begin inline asm
	shfl.sync.down.b32 %r327, %r328, %r329, %r335, %r336;
	// end inline asm
	add.s32 	%r343, %r311, 8;
	setp.gt.s32 	%p85, %r343, %r335;
	mov.b32 	%f412, %r327;
	add.f32 	%f413, %f411, %f412;
	selp.f32 	%f414, %f411, %f413, %p85;
	mov.b32 	%r333, %f414;
	mov.b32 	%r334, 16;
	// begin inline asm
	shfl.sync.down.b32 %r332, %r333, %r334, %r335, %r336;
	// end inline asm
	add.s32 	%r344, %r311, 16;
	setp.gt.s32 	%p86, %r344, %r335;
	mov.b32 	%f415, %r332;
	add.f32 	%f416, %f414, %f415;
	selp.f32 	%f530, %f414, %f416, %p86;
	setp.ne.s32 	%p87, %r311, 0;
	@%p87 bra 	$L__BB4_20;
	shr.u32 	%r345, %r1, 3;
	and.b32  	%r346, %r345, 124;
	mov.u32 	%r347, _ZZN3cub18CUB_300001_SM_10006detail6reduce28DeviceReduceSingleTileKernelINS2_10policy_hubIfjN4cuda3std3__44plusIfEEE10Policy1000EPfSC_iS9_ffNS7_10__identityEEEvT0_T1_T2_T3_T4_T6_E12temp_storage;
	add.s32 	%r348, %r347, %r346;
	st.shared.f32 	[%r348+16], %f530;
$L__BB4_20:
	bar.sync 	0;
	setp.ne.s32 	%p88, %r1, 0;
	@%p88 bra 	$L__BB4_72;
	setp.gt.s32 	%p89, %r67, 32;
	ld.shared.f32 	%f417, [_ZZN3cub18CUB_300001_SM_10006detail6reduce28DeviceReduceSingleTileKernelINS2_10policy_hubIfjN4cuda3std3__44plusIfEEE10Policy1000EPfSC_iS9_ffNS7_10__identityEEEvT0_T1_T2_T3_T4_T6_E12temp_storage+20];
	add.f32 	%f418, %f530, %f417;
	selp.f32 	%f419, %f418, %f530, %p89;
	setp.gt.s32 	%p90, %r67, 64;
	ld.shared.f32 	%f420, [_ZZN3cub18CUB_300001_SM_10006detail6reduce28DeviceReduceSingleTileKernelINS2_10policy_hubIfjN4cuda3std3__44plusIfEEE10Policy1000EPfSC_iS9_ffNS7_10__identityEEEvT0_T1_T2_T3_T4_T6_E12temp_storage+24];
	add.f32 	%f421, %f420, %f419;
	selp.f32 	%f422, %f421, %f419, %p90;
	setp.gt.s32 	%p91, %r67, 96;
	ld.shared.f32 	%f423, [_ZZN3cub18CUB_300001_SM_10006detail6reduce28DeviceReduceSingleTileKernelINS2_10policy_hubIfjN4cuda3std3__44plusIfEEE10Policy1000EPfSC_iS9_ffNS7_10__identityEEEvT0_T1_T2_T3_T4_T6_E12temp_storage+28];
	add.f32 	%f424, %f423, %f422;
	selp.f32 	%f425, %f424, %f422, %p91;
	setp.gt.s32 	%p92, %r67, 128;
	ld.shared.f32 	%f426, [_ZZN3cub18CUB_300001_SM_10006detail6reduce28DeviceReduceSingleTileKernelINS2_10policy_hubIfjN4cuda3std3__44plusIfEEE10Policy1000EPfSC_iS9_ffNS7_10__identityEEEvT0_T1_T2_T3_T4_T6_E12temp_storage+32];
	add.f32 	%f427, %f426, %f425;
	selp.f32 	%f428, %f427, %f425, %p92;
	setp.gt.s32 	%p93, %r67, 160;
	ld.shared.f32 	%f429, [_ZZN3cub18CUB_300001_SM_10006detail6reduce28DeviceReduceSingleTileKernelINS2_10policy_hubIfjN4cuda3std3__44plusIfEEE10Policy1000EPfSC_iS9_ffNS7_10__identityEEEvT0_T1_T2_T3_T4_T6_E12temp_storage+36];
	add.f32 	%f430, %f429, %f428;
	selp.f32 	%f431, %f430, %f428, %p93;
	setp.gt.s32 	%p94, %r67, 192;
	ld.shared.f32 	%f432, [_ZZN3cub18CUB_300001_SM_10006detail6reduce28DeviceReduceSingleTileKernelINS2_10policy_hubIfjN4cuda3std3__44plusIfEEE10Policy1000EPfSC_iS9_ffNS7_10__identityEEEvT0_T1_T2_T3_T4_T6_E12temp_storage+40];
	add.f32 	%f433, %f432, %f431;
	selp.f32 	%f434, %f433, %f431, %p94;
	setp.gt.s32 	%p95, %r67, 224;
	ld.shared.f32 	%f435, [_ZZN3cub18CUB_300001_SM_10006detail6reduce28DeviceReduceSingleTileKernelINS2_10policy_hubIfjN4cuda3std3__44plusIfEEE10Policy1000EPfSC_iS9_ffNS7_10__identityEEEvT0_T1_T2_T3_T4_T6_E12temp_storage+44];
	add.f32 	%f436, %f435, %f434;
	selp.f32 	%f437, %f436, %f434, %p95;
	setp.gt.s32 	%p96, %r67, 256;
	ld.shared.f32 	%f438, [_ZZN3cub18CUB_300001_SM_10006detail6reduce28DeviceReduceSingleTileKernelINS2_10policy_hubIfjN4cuda3std3__44plusIfEEE10Policy1000EPfSC_iS9_ffNS7_10__identityEEEvT0_T1_T2_T3_T4_T6_E12temp_storage+48];
	add.f32 	%f439, %f438, %f437;
	selp.f32 	%f440, %f439, %f437, %p96;
	setp.gt.s32 	%p97, %r67, 288;
	ld.shared.f32 	%f441, [_ZZN3cub18CUB_300001_SM_10006detail6reduce28DeviceReduceSingleTileKernelINS2_10policy_hubIfjN4cuda3std3__44plusIfEEE10Policy1000EPfSC_iS9_ffNS7_10__identityEEEvT0_T1_T2_T3_T4_T6_E12temp_storage+52];
	add.f32 	%f442, %f441, %f440;
	selp.f32 	%f443, %f442, %f440, %p97;
	setp.gt.s32 	%p98, %r67, 320;
	ld.shared.f32 	%f444, [_ZZN3cub18CUB_300001_SM_10006detail6reduce28DeviceReduceSingleTileKernelINS2_10policy_hubIfjN4cuda3std3__44plusIfEEE10Policy1000EPfSC_iS9_ffNS7_10__identityEEEvT0_T1_T2_T3_T4_T6_E12temp_storage+56];
	add.f32 	%f445, %f444, %f443;
	selp.f32 	%f446, %f445, %f443, %p98;
	setp.gt.s32 	%p99, %r67, 352;
	ld.shared.f32 	%f447, [_ZZN3cub18CUB_300001_SM_10006detail6reduce28DeviceReduceSingleTileKernelINS2_10policy_hubIfjN4cuda3std3__44plusIfEEE10Policy1000EPfSC_iS9_ffNS7_10__identityEEEvT0_T1_T2_T3_T4_T6_E12temp_storage+60];
	add.f32 	%f448, %f447, %f446;
	selp.f32 	%f449, %f448, %f446, %p99;
	setp.gt.s32 	%p100, %r67, 384;
	ld.shared.f32 	%f450, [_ZZN3cub18CUB_300001_SM_10006detail6reduce28DeviceReduceSingleTileKernelINS2_10policy_hubIfjN4cuda3std3__44plusIfEEE10Policy1000EPfSC_iS9_ffNS7_10__identityEEEvT0_T1_T2_T3_T4_T6_E12temp_storage+64];
	add.f32 	%f451, %f450, %f449;
	selp.f32 	%f452, %f451, %f449, %p100;
	setp.gt.s32 	%p101, %r67, 416;
	ld.shared.f32 	%f453, [_ZZN3cub18CUB_300001_SM_10006detail6reduce28DeviceReduceSingleTileKernelINS2_10policy_hubIfjN4cuda3std3__44plusIfEEE10Policy1000EPfSC_iS9_ffNS7_10__identityEEEvT0_T1_T2_T3_T4_T6_E12temp_storage+68];
	add.f32 	%f454, %f453, %f452;
	selp.f32 	%f455, %f454, %f452, %p101;
	setp.gt.s32 	%p102, %r67, 448;
	ld.shared.f32 	%f456, [_ZZN3cub18CUB_300001_SM_10006detail6reduce28DeviceReduceSingleTileKernelINS2_10policy_hubIfjN4cuda3std3__44plusIfEEE10Policy1000EPfSC_iS9_ffNS7_10__identityEEEvT0_T1_T2_T3_T4_T6_E12temp_storage+72];
	add.f32 	%f457, %f456, %f455;
	selp.f32 	%f458, %f457, %f455, %p102;
	setp.gt.s32 	%p103, %r67, 480;
	ld.shared.f32 	%f459, [_ZZN3cub18CUB_300001_SM_10006detail6reduce28DeviceReduceSingleTileKernelINS2_10policy_hubIfjN4cuda3std3__44plusIfEEE10Policy1000EPfSC_iS9_ffNS7_10__identityEEEvT0_T1_T2_T3_T4_T6_E12temp_storage+76];
	add.f32 	%f460, %f459, %f458;
	selp.f32 	%f530, %f460, %f458, %p103;
	bra.uni 	$L__BB4_72;
$L__BB4_22:
	mov.u32 	%r13, %tid.x;
	shl.b32 	%r224, %r13, 1;
	mul.wide.u32 	%rd90, %r224, 4;
	add.s64 	%rd75, %rd16, %rd90;
	// begin inline asm
	ld.global.nc.u64 %rd74, [%rd75];
	// end inline asm
	mov.b64 	{%r225, %r226}, %rd74;
	mov.b32 	%f281, %r226;
	mov.b32 	%f282, %r225;
	add.s64 	%rd77, %rd75, 4096;
	// begin inline asm
	ld.global.nc.u64 %rd76, [%rd77];
	// end inline asm
	mov.b64 	{%r227, %r228}, %rd76;
	mov.b32 	%f283, %r228;
	mov.b32 	%f284, %r227;
	add.s64 	%rd79, %rd75, 8192;
	// begin inline asm
	ld.global.nc.u64 %rd78, [%rd79];
	// end inline asm
	mov.b64 	{%r229, %r230}, %rd78;
	mov.b32 	%f285, %r230;
	mov.b32 	%f286, %r229;
	add.s64 	%rd81, %rd75, 12288;
	// begin inline asm
	ld.global.nc.u64 %rd80, [%rd81];
	// end inline asm
	mov.b64 	{%r231, %r232}, %rd80;
	mov.b32 	%f287, %r232;
	mov.b32 	%f288, %r231;
	add.s64 	%rd83, %rd75, 16384;
	// begin inline asm
	ld.global.nc.u64 %rd82, [%rd83];
	// end inline asm
	mov.b64 	{%r233, %r234}, %rd82;
	mov.b32 	%f289, %r234;
	mov.b32 	%f290, %r233;
	add.s64 	%rd85, %rd75, 20480;
	// begin inline asm
	ld.global.nc.u64 %rd84, [%rd85];
	// end inline asm
	mov.b64 	{%r235, %r236}, %rd84;
	mov.b32 	%f291, %r236;
	mov.b32 	%f292, %r235;
	add.s64 	%rd87, %rd75, 24576;
	// begin inline asm
	ld.global.nc.u64 %rd86, [%rd87];
	// end inline asm
	mov.b64 	{%r237, %r238}, %rd86;
	mov.b32 	%f293, %r238;
	mov.b32 	%f294, %r237;
	add.s64 	%rd89, %rd75, 28672;
	// begin inline asm
	ld.global.nc.u64 %rd88, [%rd89];
	// end inline asm
	mov.b64 	{%r239, %r240}, %rd88;
	mov.b32 	%f295, %r240;
	mov.b32 	%f296, %r239;
	add.f32 	%f297, %f282, %f281;
	add.f32 	%f298, %f284, %f283;
	add.f32 	%f299, %f286, %f285;
	add.f32 	%f300, %f288, %f287;
	add.f32 	%f301, %f290, %f289;
	add.f32 	%f302, %f292, %f291;
	add.f32 	%f303, %f294, %f293;
	add.f32 	%f304, %f296, %f295;
	add.f32 	%f305, %f297, %f298;
	add.f32 	%f306, %f299, %f300;
	add.f32 	%f307, %f301, %f302;
	add.f32 	%f308, %f303, %f304;
	add.f32 	%f309, %f305, %f306;
	add.f32 	%f310, %f307, %f308;
	add.f32 	%f516, %f309, %f310;
	setp.lt.u32 	%p58, %r67, 16384;
	mov.b32 	%r387, 8192;
	@%p58 bra 	$L__BB4_26;
	add.s32 	%r14, %r67, -8192;
	mov.b32 	%r387, 8192;
$L__BB4_24:
	mul.wide.s32 	%rd107, %r387, 4;
	add.s64 	%rd92, %rd75, %rd107;
	// begin inline asm
	ld.global.nc.u64 %rd91, [%rd92];
	// end inline asm
	mov.b64 	{%r242, %r243}, %rd91;
	mov.b32 	%f311, %r243;
	mov.b32 	%f312, %r242;
	add.s64 	%rd94, %rd92, 4096;
	// begin inline asm
	ld.global.nc.u64 %rd93, [%rd94];
	// end inline asm
	mov.b64 	{%r244, %r245}, %rd93;
	mov.b32 	%f313, %r245;
	mov.b32 	%f314, %r244;
	add.s64 	%rd96, %rd92, 8192;
	// begin inline asm
	ld.global.nc.u64 %rd95, [%rd96];
	// end inline asm
	mov.b64 	{%r246, %r247}, %rd95;
	mov.b32 	%f315, %r247;
	mov.b32 	%f316, %r246;
	add.s64 	%rd98, %rd92, 12288;
	// begin inline asm
	ld.global.nc.u64 %rd97, [%rd98];
	// end inline asm
	mov.b64 	{%r248, %r249}, %rd97;
	mov.b32 	%f317, %r249;
	mov.b32 	%f318, %r248;
	add.s64 	%rd100, %rd92, 16384;
	// begin inline asm
	ld.global.nc.u64 %rd99, [%rd100];
	// end inline asm
	mov.b64 	{%r250, %r251}, %rd99;
	mov.b32 	%f319, %r251;
	mov.b32 	%f320, %r250;
	add.s64 	%rd102, %rd92, 20480;
	// begin inline asm
	ld.global.nc.u64 %rd101, [%rd102];
	// end inline asm
	mov.b64 	{%r252, %r253}, %rd101;
	mov.b32 	%f321, %r253;
	mov.b32 	%f322, %r252;
	add.s64 	%rd104, %rd92, 24576;
	// begin inline asm
	ld.global.nc.u64 %rd103, [%rd104];
	// end inline asm
	mov.b64 	{%r254, %r255}, %rd103;
	mov.b32 	%f323, %r255;
	mov.b32 	%f324, %r254;
	add.s64 	%rd106, %rd92, 28672;
	// begin inline asm
	ld.global.nc.u64 %rd105, [%rd106];
	// end inline asm
	mov.b64 	{%r256, %r257}, %rd105;
	mov.b32 	%f325, %r257;
	mov.b32 	%f326, %r256;
	add.f32 	%f327, %f516, %f312;
	add.f32 	%f328, %f311, %f314;
	add.f32 	%f329, %f313, %f316;
	add.f32 	%f330, %f315, %f318;
	add.f32 	%f331, %f317, %f320;
	add.f32 	%f332, %f319, %f322;
	add.f32 	%f333, %f321, %f324;
	add.f32 	%f334, %f323, %f326;
	add.f32 	%f335, %f327, %f328;
	add.f32 	%f336, %f329, %f330;
	add.f32 	%f337, %f331, %f332;
	add.f32 	%f338, %f333, %f334;
	add.f32 	%f339, %f335, %f336;
	add.f32 	%f340, %f337, %f338;
	add.f32 	%f341, %f339, %f340;
	add.f32 	%f516, %f341, %f325;
	sub.s32 	%r258, %r67, %r387;
	setp.lt.s32 	%p59, %r258, 8192;
	@%p59 bra 	$L__BB4_34;
	add.s32 	%r387, %r387, 8192;
	setp.le.s32 	%p60, %r387, %r14;
	@%p60 bra 	$L__BB4_24;
$L__BB4_26:
	setp.le.s32 	%p61, %r67, %r387;
	@%p61 bra 	$L__BB4_34;
	sub.s32 	%r18, %r67, %r387;
	setp.ge.s32 	%p62, %r13, %r18;
	@%p62 bra 	$L__BB4_34;
	not.b32 	%r259, %r13;
	add.s32 	%r260, %r67, %r259;
	sub.s32 	%r19, %r260, %r387;
	and.b32  	%r261, %r19, 1536;
	setp.eq.s32 	%p63, %r261, 1536;
	mov.u32 	%r391, %r13;
	@%p63 bra 	$L__BB4_31;
	add.s32 	%r389, %r13, %r387;
	shr.u32 	%r262, %r19, 9;
	add.s32 	%r263, %r262, 1;
	and.b32  	%r264, %r263, 3;
	neg.s32 	%r388, %r264;
	mov.u32 	%r391, %r13;
$L__BB4_30:
	.pragma "nounroll";
	mul.wide.u32 	%rd109, %r389, 4;
	add.s64 	%rd108, %rd16, %rd109;
	// begin inline asm
	ld.global.nc.u32 %r265, [%rd108];
	// end inline asm
	mov.b32 	%f343, %r265;
	add.f32 	%f516, %f516, %f343;
	add.s32 	%r391, %r391, 512;
	add.s32 	%r389, %r389, 512;
	add.s32 	%r388, %r388, 1;
	setp.ne.s32 	%p64, %r388, 0;
	@%p64 bra 	$L__BB4_30;
$L__BB4_31:
	setp.lt.u32 	%p65, %r19, 1536;
	@%p65 bra 	$L__BB4_34;
	cvt.u64.u32 	%rd110, %r391;
	cvt.u64.u32 	%rd111, %r387;
	add.s64 	%rd112, %rd110, %rd111;
	shl.b64 	%rd113, %rd112, 2;
	add.s64 	%rd114, %rd113, %rd16;
	add.s64 	%rd130, %rd114, 4096;
	add.s32 	%r392, %r391, %r387;
$L__BB4_33:
	mul.wide.u32 	%rd119, %r392, 4;
	add.s64 	%rd115, %rd16, %rd119;
	// begin inline asm
	ld.global.nc.u32 %r266, [%rd115];
	// end inline asm
	mov.b32 	%f344, %r266;
	add.f32 	%f345, %f516, %f344;
	add.s64 	%rd116, %rd130, -2048;
	// begin inline asm
	ld.global.nc.u32 %r267, [%rd116];
	// end inline asm
	mov.b32 	%f346, %r267;
	add.f32 	%f347, %f345, %f346;
	// begin inline asm
	ld.global.nc.u32 %r268, [%rd130];
	// end inline asm
	mov.b32 	%f348, %r268;
	add.f32 	%f349, %f347, %f348;
	add.s64 	%rd118, %rd130, 2048;
	// begin inline asm
	ld.global.nc.u32 %r269, [%rd118];
	// end inline asm
	mov.b32 	%f350, %r269;
	add.f32 	%f516, %f349, %f350;
	add.s32 	%r391, %r391, 2048;
	add.s64 	%rd130, %rd130, 8192;
	add.s32 	%r392, %r392, 2048;
	setp.lt.s32 	%p66, %r391, %r18;
	@%p66 bra 	$L__BB4_33;
$L__BB4_34:
	// begin inline asm
	mov.u32 %r270, %laneid;
	// end inline asm
	mov.b32 	%r272, %f516;
	mov.b32 	%r273, 1;
	mov.b32 	%r294, 31;
	mov.b32 	%r295, -1;
	// begin inline asm
	shfl.sync.down.b32 %r271, %r272, %r273, %r294, %r295;
	// end inline asm
	setp.gt.s32 	%p67, %r270, 30;
	mov.b32 	%f351, %r271;
	add.f32 	%f352, %f516, %f351;
	selp.f32 	%f353, %f516, %f352, %p67;
	mov.b32 	%r277, %f353;
	mov.b32 	%r278, 2;
	// begin inline asm
	shfl.sync.down.b32 %r276, %r277, %r278, %r294, %r295;
	// end inline asm
	setp.gt.s32 	%p68, %r270, 29;
	mov.b32 	%f354, %r276;
	add.f32 	%f355, %f353, %f354;
	selp.f32 	%f356, %f353, %f355, %p68;
	mov.b32 	%r282, %f356;
	mov.b32 	%r283, 4;
	// begin inline asm
	shfl.sync.down.b32 %r281, %r282, %r283, %r294, %r295;
	// end inline asm
	setp.gt.s32 	%p69, %r270, 27;
	mov.b32 	%f357, %r281;
	add.f32 	%f358, %f356, %f357;
	selp.f32 	%f359, %f356, %f358, %p69;
	mov.b32 	%r287, %f359;
	mov.b32 	%r288, 8;
	// begin inline asm
	shfl.sync.down.b32 %r286, %r287, %r288, %r294, %r295;
	// end inline asm
	setp.gt.s32 	%p70, %r270, 23;
	mov.b32 	%f360, %r286;
	add.f32 	%f361, %f359, %f360;
	selp.f32 	%f362, %f359, %f361, %p70;
	mov.b32 	%r292, %f362;
	mov.b32 	%r293, 16;
	// begin inline asm
	shfl.sync.down.b32 %r291, %r292, %r293, %r294, %r295;
	// end inline asm
	setp.gt.s32 	%p71, %r270, 15;
	mov.b32 	%f363, %r291;
	add.f32 	%f26, %f362, %f363;
	selp.f32 	%f530, %f362, %f26, %p71;
	setp.ne.s32 	%p72, %r270, 0;
	@%p72 bra 	$L__BB4_36;
	shr.u32 	%r296, %r13, 3;
	and.b32  	%r297, %r296, 124;
	mov.u32 	%r298, _ZZN3cub18CUB_300001_SM_10006detail6reduce28DeviceReduceSingleTileKernelINS2_10policy_hubIfjN4cuda3std3__44plusIfEEE10Policy1000EPfSC_iS9_ffNS7_10__identityEEEvT0_T1_T2_T3_T4_T6_E12temp_storage;
	add.s32 	%r299, %r298, %r297;
	st.shared.f32 	[%r299+16], %f26;
$L__BB4_36:
	bar.sync 	0;
	setp.ne.s32 	%p73, %r13, 0;
	@%p73 bra 	$L__BB4_72;
	ld.shared.f32 	%f364, [_ZZN3cub18CUB_300001_SM_10006detail6reduce28DeviceReduceSingleTileKernelINS2_10policy_hubIfjN4cuda3std3__44plusIfEEE10Policy1000EPfSC_iS9_ffNS7_10__identityEEEvT0_T1_T2_T3_T4_T6_E12temp_storage+20];
	add.f32 	%f365, %f530, %f364;
	ld.shared.f32 	%f366, [_ZZN3cub18CUB_300001_SM_10006detail6reduce28DeviceReduceSingleTileKernelINS2_10policy_hubIfjN4cuda3std3__44plusIfEEE10Policy1000EPfSC_iS9_ffNS7_10__identityEEEvT0_T1_T2_T3_T4_T6_E12temp_storage+24];
	add.f32 	%f367, %f365, %f366;
	ld.shared.f32 	%f368, [_ZZN3cub18CUB_300001_SM_10006detail6reduce28DeviceReduceSingleTileKernelINS2_10policy_hubIfjN4cuda3std3__44plusIfEEE10Policy1000EPfSC_iS9_ffNS7_10__identityEEEvT0_T1_T2_T3_T4_T6_E12temp_storage+28];
	add.f32 	%f369, %f367, %f368;
	ld.shared.f32 	%f370, [_ZZN3cub18CUB_300001_SM_10006detail6reduce28DeviceReduceSingleTileKernelINS2_10policy_hubIfjN4cuda3std3__44plusIfEEE10Policy1000EPfSC_iS9_ffNS7_10__identityEEEvT0_T1_T2_T3_T4_T6_E12temp_storage+32];
	add.f32 	%f371, %f369, %f370;
	ld.shared.f32 	%f372, [_ZZN3cub18CUB_300001_SM_10006detail6reduce28DeviceReduceSingleTileKernelINS2_10policy_hubIfjN4cuda3std3__44plusIfEEE10Policy1000EPfSC_iS9_ffNS7_10__identityEEEvT0_T1_T2_T3_T4_T6_E12temp_storage+36];
	add.f32 	%f373, %f371, %f372;
	ld.shared.f32 	%f374, [_ZZN3cub18CUB_300001_SM_10006detail6reduce28DeviceReduceSingleTileKernelINS2_10policy_hubIfjN4cuda3std3__44plusIfEEE10Policy1000EPfSC_iS9_ffNS7_10__identityEEEvT0_T1_T2_T3_T4_T6_E12temp_storage+40];
	add.f32 	%f375, %f373, %f374;
	ld.shared.f32 	%f376, [_ZZN3cub18CUB_300001_SM_10006detail6reduce28DeviceReduceSingleTileKernelINS2_10policy_hubIfjN4cuda3std3__44plusIfEEE10Policy1000EPfSC_iS9_ffNS7_10__identityEEEvT0_T1_T2_T3_T4_T6_E12temp_storage+44];
	add.f32 	%f377, %f375, %f376;
	ld.shared.f32 	%f378, [_ZZN3cub18CUB_300001_SM_10006detail6reduce28DeviceReduceSingleTileKernelINS2_10policy_hubIfjN4cuda3std3__44plusIfEEE10Policy1000EPfSC_iS9_ffNS7_10__identityEEEvT0_T1_T2_T3_T4_T6_E12temp_storage+48];
	add.f32 	%f379, %f377, %f378;
	ld.shared.f32 	%f380, [_ZZN3cub18CUB_300001_SM_10006detail6reduce28DeviceReduceSingleTileKernelINS2_10policy_hubIfjN4cuda3std3__44plusIfEEE10Policy1000EPfSC_iS9_ffNS7_10__identityEEEvT0_T1_T2_T3_T4_T6_E12temp_storage+52];
	add.f32 	%f381, %f379, %f380;
	ld.shared.f32 	%f382, [_ZZN3cub18CUB_300001_SM_10006detail6reduce28DeviceReduceSingleTileKernelINS2_10policy_hubIfjN4cuda3std3__44plusIfEEE10Policy1000EPfSC_iS9_ffNS7_10__identityEEEvT0_T1_T2_T3_T4_T6_E12temp_storage+56];
	add.f32 	%f383, %f381, %f382;
	ld.shared.f32 	%f384, [_ZZN3cub18CUB_300001_SM_10006detail6reduce28DeviceReduceSingleTileKernelINS2_10policy_hubIfjN4cuda3std3__44plusIfEEE10Policy1000EPfSC_iS9_ffNS7_10__identityEEEvT0_T1_T2_T3_T4_T6_E12temp_storage+60];
	add.f32 	%f385, %f383, %f384;
	ld.shared.f32 	%f386, [_ZZN3cub18CUB_300001_SM_10006detail6reduce28DeviceReduceSingleTileKernelINS2_10policy_hubIfjN4cuda3std3__44plusIfEEE10Policy1000EPfSC_iS9_ffNS7_10__identityEEEvT0_T1_T2_T3_T4_T6_E12temp_storage+64];
	add.f32 	%f387, %f385, %f386;
	ld.shared.f32 	%f388, [_ZZN3cub18CUB_300001_SM_10006detail6reduce28DeviceReduceSingleTileKernelINS2_10policy_hubIfjN4cuda3std3__44plusIfEEE10Policy1000EPfSC_iS9_ffNS7_10__identityEEEvT0_T1_T2_T3_T4_T6_E12temp_storage+68];
	add.f32 	%f389, %f387, %f388;
	ld.shared.f32 	%f390, [_ZZN3cub18CUB_300001_SM_10006detail6reduce28DeviceReduceSingleTileKernelINS2_10policy_hubIfjN4cuda3std3__44plusIfEEE10Policy1000EPfSC_iS9_ffNS7_10__identityEEEvT0_T1_T2_T3_T4_T6_E12temp_storage+72];
	add.f32 	%f391, %f389, %f390;
	ld.shared.f32 	%f392, [_ZZN3cub18CUB_300001_SM_10006detail6reduce28DeviceReduceSingleTileKernelINS2_10policy_hubIfjN4cuda3std3__44plusIfEEE10Policy1000EPfSC_iS9_ffNS7_10__identityEEEvT0_T1_T2_T3_T4_T6_E12temp_storage+76];
	add.f32 	%f530, %f391, %f392;
	bra.uni 	$L__BB4_72;
$L__BB4_38:
	setp.gt.s32 	%p3, %r67, 8191;
	@%p3 bra 	$L__BB4_56;
	mov.u32 	%r34, %tid.x;
	setp.ge.s32 	%p20, %r34, %r67;
	mov.f32 	%f522, 0f00000000;
	mov.u32 	%r397, %r34;
	@%p20 bra 	$L__BB4_41;
	mul.wide.u32 	%rd66, %r34, 4;
	add.s64 	%rd65, %rd16, %rd66;
	// begin inline asm
	ld.global.nc.u32 %r144, [%rd65];
	// end inline asm
	mov.b32 	%f522, %r144;
	add.s32 	%r397, %r34, 512;
$L__BB4_41:
	setp.ge.s32 	%p21, %r397, %r67;
	@%p21 bra 	$L__BB4_47;
	not.b32 	%r145, %r397;
	add.s32 	%r37, %r67, %r145;
	and.b32  	%r146, %r37, 1536;
	setp.eq.s32 	%p22, %r146, 1536;
	@%p22 bra 	$L__BB4_45;
	mul.wide.u32 	%rd67, %r397, 4;
	add.s64 	%rd131, %rd16, %rd67;
	shr.u32 	%r147, %r37, 9;
	add.s32 	%r148, %r147, 1;
	and.b32  	%r149, %r148, 3;
	neg.s32 	%r395, %r149;
$L__BB4_44:
	.pragma "nounroll";
	// begin inline asm
	ld.global.nc.u32 %r150, [%rd131];
	// end inline asm
	mov.b32 	%f173, %r150;
	add.f32 	%f522, %f522, %f173;
	add.s32 	%r397, %r397, 512;
	add.s64 	%rd131, %rd131, 2048;
	add.s32 	%r395, %r395, 1;
	setp.ne.s32 	%p23, %r395, 0;
	@%p23 bra 	$L__BB4_44;
$L__BB4_45:
	setp.lt.u32 	%p24, %r37, 1536;
	@%p24 bra 	$L__BB4_47;
$L__BB4_46:
	mul.wide.s32 	%rd73, %r397, 4;
	add.s64 	%rd69, %rd16, %rd73;
	// begin inline asm
	ld.global.nc.u32 %r151, [%rd69];
	// end inline asm
	mov.b32 	%f174, %r151;
	add.f32 	%f175, %f522, %f174;
	add.s64 	%rd70, %rd69, 2048;
	// begin inline asm
	ld.global.nc.u32 %r152, [%rd70];
	// end inline asm
	mov.b32 	%f176, %r152;
	add.f32 	%f177, %f175, %f176;
	add.s64 	%rd71, %rd69, 4096;
	// begin inline asm
	ld.global.nc.u32 %r153, [%rd71];
	// end inline asm
	mov.b32 	%f178, %r153;
	add.f32 	%f179, %f177, %f178;
	add.s64 	%rd72, %rd69, 6144;
	// begin inline asm
	ld.global.nc.u32 %r154, [%rd72];
	// end inline asm
	mov.b32 	%f180, %r154;
	add.f32 	%f522, %f179, %f180;
	add.s32 	%r397, %r397, 2048;
	setp.lt.s32 	%p25, %r397, %r67;
	@%p25 bra 	$L__BB4_46;
$L__BB4_47:
	setp.lt.s32 	%p26, %r67, 512;
	@%p26 bra 	$L__BB4_52;
	// begin inline asm
	mov.u32 %r193, %laneid;
	// end inline asm
	mov.b32 	%r195, %f522;
	mov.b32 	%r196, 1;
	mov.b32 	%r217, 31;
	mov.b32 	%r218, -1;
	// begin inline asm
	shfl.sync.down.b32 %r194, %r195, %r196, %r217, %r218;
	// end inline asm
	setp.gt.s32 	%p50, %r193, 30;
	mov.b32 	%f239, %r194;
	add.f32 	%f240, %f522, %f239;
	selp.f32 	%f241, %f522, %f240, %p50;
	mov.b32 	%r200, %f241;
	mov.b32 	%r201, 2;
	// begin inline asm
	shfl.sync.down.b32 %r199, %r200, %r201, %r217, %r218;
	// end inline asm
	setp.gt.s32 	%p51, %r193, 29;
	mov.b32 	%f242, %r199;
	add.f32 	%f243, %f241, %f242;
	selp.f32 	%f244, %f241, %f243, %p51;
	mov.b32 	%r205, %f244;
	mov.b32 	%r206, 4;
	// begin inline asm
	shfl.sync.down.b32 %r204, %r205, %r206, %r217, %r218;
	// end inline asm
	setp.gt.s32 	%p52, %r193, 27;
	mov.b32 	%f245, %r204;
	add.f32 	%f246, %f244, %f245;
	selp.f32 	%f247, %f244, %f246, %p52;
	mov.b32 	%r210, %f247;
	mov.b32 	%r211, 8;
	// begin inline asm
	shfl.sync.down.b32 %r209, %r210, %r211, %r217, %r218;
	// end inline asm
	setp.gt.s32 	%p53, %r193, 23;
	mov.b32 	%f248, %r209;
	add.f32 	%f249, %f247, %f248;
	selp.f32 	%f250, %f247, %f249, %p53;
	mov.b32 	%r215, %f250;
	mov.b32 	%r216, 16;
	// begin inline asm
	shfl.sync.down.b32 %r214, %r215, %r216, %r217, %r218;
	// end inline asm
	setp.gt.s32 	%p54, %r193, 15;
	mov.b32 	%f251, %r214;
	add.f32 	%f38, %f250, %f251;
	selp.f32 	%f530, %f250, %f38, %p54;
	setp.ne.s32 	%p55, %r193, 0;
	@%p55 bra 	$L__BB4_50;
	shr.u32 	%r219, %r34, 3;
	and.b32  	%r220, %r219, 124;
	mov.u32 	%r221, _ZZN3cub18CUB_300001_SM_10006detail6reduce28DeviceReduceSingleTileKernelINS2_10policy_hubIfjN4cuda3std3__44plusIfEEE10Policy1000EPfSC_iS9_ffNS7_10__identityEEEvT0_T1_T2_T3_T4_T6_E12temp_storage;
	add.s32 	%r222, %r221, %r220;
	st.shared.f32 	[%r222+16], %f38;
$L__BB4_50:
	bar.sync 	0;
	setp.ne.s32 	%p56, %r34, 0;
	@%p56 bra 	$L__BB4_72;
	ld.shared.f32 	%f252, [_ZZN3cub18CUB_300001_SM_10006detail6reduce28DeviceReduceSingleTileKernelINS2_10policy_hubIfjN4cuda3std3__44plusIfEEE10Policy1000EPfSC_iS9_ffNS7_10__identityEEEvT0_T1_T2_T3_T4_T6_E12temp_storage+20];
	add.f32 	%f253, %f530, %f252;
	ld.shared.f32 	%f254, [_ZZN3cub18CUB_300001_SM_10006detail6reduce28DeviceReduceSingleTileKernelINS2_10policy_hubIfjN4cuda3std3__44plusIfEEE10Policy1000EPfSC_iS9_ffNS7_10__identityEEEvT0_T1_T2_T3_T4_T6_E12temp_storage+24];
	add.f32 	%f255, %f253, %f254;
	ld.shared.f32 	%f256, [_ZZN3cub18CUB_300001_SM_10006detail6reduce28DeviceReduceSingleTileKernelINS2_10policy_hubIfjN4cuda3std3__44plusIfEEE10Policy1000EPfSC_iS9_ffNS7_10__identityEEEvT0_T1_T2_T3_T4_T6_E12temp_storage+28];
	add.f32 	%f257, %f255, %f256;
	ld.shared.f32 	%f258, [_ZZN3cub18CUB_300001_SM_10006detail6reduce28DeviceReduceSingleTileKernelINS2_10policy_hubIfjN4cuda3std3__44plusIfEEE10Policy1000EPfSC_iS9_ffNS7_10__identityEEEvT0_T1_T2_T3_T4_T6_E12temp_storage+32];
	add.f32 	%f259, %f257, %f258;
	ld.shared.f32 	%f260, [_ZZN3cub18CUB_300001_SM_10006detail6reduce28DeviceReduceSingleTileKernelINS2_10policy_hubIfjN4cuda3std3__44plusIfEEE10Policy1000EPfSC_iS9_ffNS7_10__identityEEEvT0_T1_T2_T3_T4_T6_E12temp_storage+36];
	add.f32 	%f261, %f259, %f260;
	ld.shared.f32 	%f262, [_ZZN3cub18CUB_300001_SM_10006detail6reduce28DeviceReduceSingleTileKernelINS2_10policy_hubIfjN4cuda3std3__44plusIfEEE10Policy1000EPfSC_iS9_ffNS7_10__identityEEEvT0_T1_T2_T3_T4_T6_E12temp_storage+40];
	add.f32 	%f263, %f261, %f262;
	ld.shared.f32 	%f264, [_ZZN3cub18CUB_300001_SM_10006detail6reduce28DeviceReduceSingleTileKernelINS2_10policy_hubIfjN4cuda3std3__44plusIfEEE10Policy1000EPfSC_iS9_ffNS7_10__identityEEEvT0_T1_T2_T3_T4_T6_E12temp_storage+44];
	add.f32 	%f265, %f263, %f264;
	ld.shared.f32 	%f266, [_ZZN3cub18CUB_300001_SM_10006detail6reduce28DeviceReduceSingleTileKernelINS2_10policy_hubIfjN4cuda3std3__44plusIfEEE10Policy1000EPfSC_iS9_ffNS7_10__identityEEEvT0_T1_T2_T3_T4_T6_E12temp_storage+48];
	add.f32 	%f267, %f265, %f266;
	ld.shared.f32 	%f268, [_ZZN3cub18CUB_300001_SM_10006detail6reduce28DeviceReduceSingleTileKernelINS2_10policy_hubIfjN4cuda3std3__44plusIfEEE10Policy1000EPfSC_iS9_ffNS7_10__identityEEEvT0_T1_T2_T3_T4_T6_E12temp_storage+52];
	add.f32 	%f269, %f267, %f268;
	ld.shared.f32 	%f270, [_ZZN3cub18CUB_300001_SM_10006detail6reduce28DeviceReduceSingleTileKernelINS2_10policy_hubIfjN4cuda3std3__44plusIfEEE10Policy1000EPfSC_iS9_ffNS7_10__identityEEEvT0_T1_T2_T3_T4_T6_E12temp_storage+56];
	add.f32 	%f271, %f269, %f270;
	ld.shared.f32 	%f272, [_ZZN3cub18CUB_300001_SM_10006detail6reduce28DeviceReduceSingleTileKernelINS2_10policy_hubIfjN4cuda3std3__44plusIfEEE10Policy1000EPfSC_iS9_ffNS7_10__identityEEEvT0_T1_T2_T3_T4_T6_E12temp_storage+60];
	add.f32 	%f273, %f271, %f272;
	ld.shared.f32 	%f274, [_ZZN3cub18CUB_300001_SM_10006detail6reduce28DeviceReduceSingleTileKernelINS2_10policy_hubIfjN4cuda3std3__44plusIfEEE10Policy1000EPfSC_iS9_ffNS7_10__identityEEEvT0_T1_T2_T3_T4_T6_E12temp_storage+64];
	add.f32 	%f275, %f273, %f274;
	ld.shared.f32 	%f276, [_ZZN3cub18CUB_300001_SM_10006detail6reduce28DeviceReduceSingleTileKernelINS2_10policy_hubIfjN4cuda3std3__44plusIfEEE10Policy1000EPfSC_iS9_ffNS7_10__identityEEEvT0_T1_T2_T3_T4_T6_E12temp_storage+68];
	add.f32 	%f277, %f275, %f276;
	ld.shared.f32 	%f278, [_ZZN3cub18CUB_300001_SM_10006detail6reduce28DeviceReduceSingleTileKernelINS2_10policy_hubIfjN4cuda3std3__44plusIfEEE10Policy1000EPfSC_iS9_ffNS7_10__identityEEEvT0_T1_T2_T3_T4_T6_E12temp_storage+72];
	add.f32 	%f279, %f277, %f278;
	ld.shared.f32 	%f280, [_ZZN3cub18CUB_300001_SM_10006detail6reduce28DeviceReduceSingleTileKernelINS2_10policy_hubIfjN4cuda3std3__44plusIfEEE10Policy1000EPfSC_iS9_ffNS7_10__identityEEEvT0_T1_T2_T3_T4_T6_E12temp_storage+76];
	add.f32 	%f530, %f279, %f280;
	bra.uni 	$L__BB4_72;
$L__BB4_52:
	// begin inline asm
	mov.u32 %r155, %laneid;
	// end inline asm
	and.b32  	%r181, %r34, 992;
	add.s32 	%r182, %r181, 32;
	setp.gt.s32 	%p27, %r182, %r67;
	not.b32 	%r183, %r181;
	add.s32 	%r184, %r67, %r183;
	selp.b32 	%r179, %r184, 31, %p27;
	mov.b32 	%r157, %f522;
	mov.b32 	%r158, 1;
	mov.b32 	%r180, -1;
	// begin inline asm
	shfl.sync.down.b32 %r156, %r157, %r158, %r179, %r180;
	// end inline asm
	setp.lt.s32 	%p28, %r155, %r179;
	mov.b32 	%f181, %r156;
	add.f32 	%f182, %f522, %f181;
	selp.f32 	%f183, %f182, %f522, %p28;
	mov.b32 	%r162, %f183;
	mov.b32 	%r163, 2;
	// begin inline asm
	shfl.sync.down.b32 %r161, %r162, %r163, %r179, %r180;
	// end inline asm
	add.s32 	%r185, %r155, 2;
	setp.gt.s32 	%p29, %r185, %r179;
	mov.b32 	%f184, %r161;
	add.f32 	%f185, %f183, %f184;
	selp.f32 	%f186, %f183, %f185, %p29;
	mov.b32 	%r167, %f186;
	mov.b32 	%r168, 4;
	// begin inline asm
	shfl.sync.down.b32 %r166, %r167, %r168, %r179, %r180;
	// end inline asm
	add.s32 	%r186, %r155, 4;
	setp.gt.s32 	%p30, %r186, %r179;
	mov.b32 	%f187, %r166;
	add.f32 	%f188, %f186, %f187;
	selp.f32 	%f189, %f186, %f188, %p30;
	mov.b32 	%r172, %f189;
	mov.b32 	%r173, 8;
	// begin inline asm
	shfl.sync.down.b32 %r171, %r172, %r173, %r179, %r180;
	// end inline asm
	add.s32 	%r187, %r155, 8;
	setp.gt.s32 	%p31, %r187, %r179;
	mov.b32 	%f190, %r171;
	add.f32 	%f191, %f189, %f190;
	selp.f32 	%f192, %f189, %f191, %p31;
	mov.b32 	%r177, %f192;
	mov.b32 	%r178, 16;
	// begin inline asm
	shfl.sync.down.b32 %r176, %r177, %r178, %r179, %r180;
	// end inline asm
	add.s32 	%r188, %r155, 16;
	setp.gt.s32 	%p32, %r188, %r179;
	mov.b32 	%f193, %r176;
	add.f32 	%f194, %f192, %f193;
	selp.f32 	%f530, %f192, %f194, %p32;
	setp.ne.s32 	%p33, %r155, 0;
	@%p33 bra 	$L__BB4_54;
	shr.u32 	%r189, %r34, 3;
	and.b32  	%r190, %r189, 124;
	mov.u32 	%r191, _ZZN3cub18CUB_300001_SM_10006detail6reduce28DeviceReduceSingleTileKernelINS2_10policy_hubIfjN4cuda3std3__44plusIfEEE10Policy1000EPfSC_iS9_ffNS7_10__identityEEEvT0_T1_T2_T3_T4_T6_E12temp_storage;
	add.s32 	%r192, %r191, %r190;
	st.shared.f32 	[%r192+16], %f530;
$L__BB4_54:
	bar.sync 	0;
	setp.ne.s32 	%p34, %r34, 0;
	@%p34 bra 	$L__BB4_72;
	setp.gt.s32 	%p35, %r67, 32;
	ld.shared.f32 	%f195, [_ZZN3cub18CUB_300001_SM_10006detail6reduce28DeviceReduceSingleTileKernelINS2_10policy_hubIfjN4cuda3std3__44plusIfEEE10Policy1000EPfSC_iS9_ffNS7_10__identityEEEvT0_T1_T2_T3_T4_T6_E12temp_storage+20];
	add.f32 	%f196, %f530, %f195;
	selp.f32 	%f197, %f196, %f530, %p35;
	setp.gt.s32 	%p36, %r67, 64;
	ld.shared.f32 	%f198, [_ZZN3cub18CUB_300001_SM_10006detail6reduce28DeviceReduceSingleTileKernelINS2_10policy_hubIfjN4cuda3std3__44plusIfEEE10Policy1000EPfSC_iS9_ffNS7_10__identityEEEvT0_T1_T2_T3_T4_T6_E12temp_storage+24];
	add.f32 	%f199, %f198, %f197;
	selp.f32 	%f200, %f199, %f197, %p36;
	setp.gt.s32 	%p37, %r67, 96;
	ld.shared.f32 	%f201, [_ZZN3cub18CUB_300001_SM_10006detail6reduce28DeviceReduceSingleTileKernelINS2_10policy_hubIfjN4cuda3std3__44plusIfEEE10Policy1000EPfSC_iS9_ffNS7_10__identityEEEvT0_T1_T2_T3_T4_T6_E12temp_storage+28];
	add.f32 	%f202, %f201, %f200;
	selp.f32 	%f203, %f202, %f200, %p37;
	setp.gt.s32 	%p38, %r67, 128;
	ld.shared.f32 	%f204, [_ZZN3cub18CUB_300001_SM_10006detail6reduce28DeviceReduceSingleTileKernelINS2_10policy_hubIfjN4cuda3std3__44plusIfEEE10Policy1000EPfSC_iS9_ffNS7_10__identityEEEvT0_T1_T2_T3_T4_T6_E12temp_storage+32];
	add.f32 	%f205, %f204, %f203;
	selp.f32 	%f206, %f205, %f203, %p38;
	setp.gt.s32 	%p39, %r67, 160;
	ld.shared.f32 	%f207, [_ZZN3cub18CUB_300001_SM_10006detail6reduce28DeviceReduceSingleTileKernelINS2_10policy_hubIfjN4cuda3std3__44plusIfEEE10Policy1000EPfSC_iS9_ffNS7_10__identityEEEvT0_T1_T2_T3_T4_T6_E12temp_storage+36];
	add.f32 	%f208, %f207, %f206;
	selp.f32 	%f209, %f208, %f206, %p39;
	setp.gt.s32 	%p40, %r67, 192;
	ld.shared.f32 	%f210, [_ZZN3cub18CUB_300001_SM_10006detail6reduce28DeviceReduceSingleTileKernelINS2_10policy_hubIfjN4cuda3std3__44plusIfEEE10Policy1000EPfSC_iS9_ffNS7_10__identityEEEvT0_T1_T2_T3_T4_T6_E12temp_storage+40];
	add.f32 	%f211, %f210, %f209;
	selp.f32 	%f212, %f211, %f209, %p40;
	setp.gt.s32 	%p41, %r67, 224;
	ld.shared.f32 	%f213, [_ZZN3cub18CUB_300001_SM_10006detail6reduce28DeviceReduceSingleTileKernelINS2_10policy_hubIfjN4cuda3std3__44plusIfEEE10Policy1000EPfSC_iS9_ffNS7_10__identityEEEvT0_T1_T2_T3_T4_T6_E12temp_storage+44];
	add.f32 	%f214, %f213, %f212;
	selp.f32 	%f215, %f214, %f212, %p41;
	setp.gt.s32 	%p42, %r67, 256;
	ld.shared.f32 	%f216, [_ZZN3cub18CUB_300001_SM_10006detail6reduce28DeviceReduceSingleTileKernelINS2_10policy_hubIfjN4cuda3std3__44plusIfEEE10Policy1000EPfSC_iS9_ffNS7_10__identityEEEvT0_T1_T2_T3_T4_T6_E12temp_storage+48];
	add.f32 	%f217, %f216, %f215;
	selp.f32 	%f218, %f217, %f215, %p42;
	setp.gt.s32 	%p43, %r67, 288;
	ld.shared.f32 	%f219, [_ZZN3cub18CUB_300001_SM_10006detail6reduce28DeviceReduceSingleTileKernelINS2_10policy_hubIfjN4cuda3std3__44plusIfEEE10Policy1000EPfSC_iS9_ffNS7_10__identityEEEvT0_T1_T2_T3_T4_T6_E12temp_storage+52];
	add.f32 	%f220, %f219, %f218;
	selp.f32 	%f221, %f220, %f218, %p43;
	setp.gt.s32 	%p44, %r67, 320;
	ld.shared.f32 	%f222, [_ZZN3cub18CUB_300001_SM_10006detail6reduce28DeviceReduceSingleTileKernelINS2_10policy_hubIfjN4cuda3std3__44plusIfEEE10Policy1000EPfSC_iS9_ffNS7_10__identityEEEvT0_T1_T2_T3_T4_T6_E12temp_storage+56];
	add.f32 	%f223, %f222, %f221;
	selp.f32 	%f224, %f223, %f221, %p44;
	setp.gt.s32 	%p45, %r67, 352;
	ld.shared.f32 	%f225, [_ZZN3cub18CUB_300001_SM_10006detail6reduce28DeviceReduceSingleTileKernelINS2_10policy_hubIfjN4cuda3std3__44plusIfEEE10Policy1000EPfSC_iS9_ffNS7_10__identityEEEvT0_T1_T2_T3_T4_T6_E12temp_storage+60];
	add.f32 	%f226, %f225, %f224;
	selp.f32 	%f227, %f226, %f224, %p45;
	setp.gt.s32 	%p46, %r67, 384;
	ld.shared.f32 	%f228, [_ZZN3cub18CUB_300001_SM_10006detail6reduce28DeviceReduceSingleTileKernelINS2_10policy_hubIfjN4cuda3std3__44plusIfEEE10Policy1000EPfSC_iS9_ffNS7_10__identityEEEvT0_T1_T2_T3_T4_T6_E12temp_storage+64];
	add.f32 	%f229, %f228, %f227;
	selp.f32 	%f230, %f229, %f227, %p46;
	setp.gt.s32 	%p47, %r67, 416;
	ld.shared.f32 	%f231, [_ZZN3cub18CUB_300001_SM_10006detail6reduce28DeviceReduceSingleTileKernelINS2_10policy_hubIfjN4cuda3std3__44plusIfEEE10Policy1000EPfSC_iS9_ffNS7_10__identityEEEvT0_T1_T2_T3_T4_T6_E12temp_storage+68];
	add.f32 	%f232, %f231, %f230;
	selp.f32 	%f233, %f232, %f230, %p47;
	setp.gt.s32 	%p48, %r67, 448;
	ld.shared.f32 	%f234, [_ZZN3cub18CUB_300001_SM_10006detail6reduce28DeviceReduceSingleTileKernelINS2_10policy_hubIfjN4cuda3std3__44plusIfEEE10Policy1000EPfSC_iS9_ffNS7_10__identityEEEvT0_T1_T2_T3_T4_T6_E12temp_storage+72];
	add.f32 	%f235, %f234, %f233;
	selp.f32 	%f236, %f235, %f233, %p48;
	setp.gt.s32 	%p49, %r67, 480;
	ld.shared.f32 	%f237, [_ZZN3cub18CUB_300001_SM_10006detail6reduce28DeviceReduceSingleTileKernelINS2_10policy_hubIfjN4cuda3std3__44plusIfEEE10Policy1000EPfSC_iS9_ffNS7_10__identityEEEvT0_T1_T2_T3_T4_T6_E12temp_storage+76];
	add.f32 	%f238, %f237, %f236;
	selp.f32 	%f530, %f238, %f236, %p49;
	bra.uni 	$L__BB4_72;
$L__BB4_56:
	mov.u32 	%r46, %tid.x;
	mul.wide.u32 	%rd35, %r46, 4;
	add.s64 	%rd19, %rd16, %rd35;
	// begin inline asm
	ld.global.nc.u32 %r68, [%rd19];
	// end inline asm
	mov.b32 	%f59, %r68;
	add.s64 	%rd20, %rd19, 2048;
	// begin inline asm
	ld.global.nc.u32 %r69, [%rd20];
	// end inline asm
	mov.b32 	%f60, %r69;
	add.s64 	%rd21, %rd19, 4096;
	// begin inline asm
	ld.global.nc.u32 %r70, [%rd21];
	// end inline asm
	mov.b32 	%f61, %r70;
	add.s64 	%rd22, %rd19, 6144;
	// begin inline asm
	ld.global.nc.u32 %r71, [%rd22];
	// end inline asm
	mov.b32 	%f62, %r71;
	add.s64 	%rd23, %rd19, 8192;
	// begin inline asm
	ld.global.nc.u32 %r72, [%rd23];
	// end inline asm
	mov.b32 	%f63, %r72;
	add.s64 	%rd24, %rd19, 10240;
	// begin inline asm
	ld.global.nc.u32 %r73, [%rd24];
	// end inline asm
	mov.b32 	%f64, %r73;
	add.s64 	%rd25, %rd19, 12288;
	// begin inline asm
	ld.global.nc.u32 %r74, [%rd25];
	// end inline asm
	mov.b32 	%f65, %r74;
	add.s64 	%rd26, %rd19, 14336;
	// begin inline asm
	ld.global.nc.u32 %r75, [%rd26];
	// end inline asm
	mov.b32 	%f66, %r75;
	add.s64 	%rd27, %rd19, 16384;
	// begin inline asm
	ld.global.nc.u32 %r76, [%rd27];
	// end inline asm
	mov.b32 	%f67, %r76;
	add.s64 	%rd28, %rd19, 18432;
	// begin inline asm
	ld.global.nc.u32 %r77, [%rd28];
	// end inline asm
	mov.b32 	%f68, %r77;
	add.s64 	%rd29, %rd19, 20480;
	// begin inline asm
	ld.global.nc.u32 %r78, [%rd29];
	// end inline asm
	mov.b32 	%f69, %r78;
	add.s64 	%rd30, %rd19, 22528;
	// begin inline asm
	ld.global.nc.u32 %r79, [%rd30];
	// end inline asm
	mov.b32 	%f70, %r79;
	add.s64 	%rd31, %rd19, 24576;
	// begin inline asm
	ld.global.nc.u32 %r80, [%rd31];
	// end inline asm
	mov.b32 	%f71, %r80;
	add.s64 	%rd32, %rd19, 26624;
	// begin inline asm
	ld.global.nc.u32 %r81, [%rd32];
	// end inline asm
	mov.b32 	%f72, %r81;
	add.s64 	%rd33, %rd19, 28672;
	// begin inline asm
	ld.global.nc.u32 %r82, [%rd33];
	// end inline asm
	mov.b32 	%f73, %r82;
	add.s64 	%rd34, %rd19, 30720;
	// begin inline asm
	ld.global.nc.u32 %r83, [%rd34];
	// end inline asm
	mov.b32 	%f74, %r83;
	add.f32 	%f75, %f59, %f60;
	add.f32 	%f76, %f61, %f62;
	add.f32 	%f77, %f63, %f64;
	add.f32 	%f78, %f65, %f66;
	add.f32 	%f79, %f67, %f68;
	add.f32 	%f80, %f69, %f70;
	add.f32 	%f81, %f71, %f72;
	add.f32 	%f82, %f73, %f74;
	add.f32 	%f83, %f75, %f76;
	add.f32 	%f84, %f77, %f78;
	add.f32 	%f85, %f79, %f80;
	add.f32 	%f86, %f81, %f82;
	add.f32 	%f87, %f83, %f84;
	add.f32 	%f88, %f85, %f86;
	add.f32 	%f529, %f87, %f88;
	setp.lt.u32 	%p4, %r67, 16384;
	mov.b32 	%r400, 8192;
	@%p4 bra 	$L__BB4_60;
	add.s32 	%r47, %r67, -8192;
	mov.b32 	%r400, 8192;
$L__BB4_58:
	mul.wide.s32 	%rd52, %r400, 4;
	add.s64 	%rd36, %rd19, %rd52;
	// begin inline asm
	ld.global.nc.u32 %r86, [%rd36];
	// end inline asm
	mov.b32 	%f89, %r86;
	add.s64 	%rd37, %rd36, 2048;
	// begin inline asm
	ld.global.nc.u32 %r87, [%rd37];
	// end inline asm
	mov.b32 	%f90, %r87;
	add.s64 	%rd38, %rd36, 4096;
	// begin inline asm
	ld.global.nc.u32 %r88, [%rd38];
	// end inline asm
	mov.b32 	%f91, %r88;
	add.s64 	%rd39, %rd36, 6144;
	// begin inline asm
	ld.global.nc.u32 %r89, [%rd39];
	// end inline asm
	mov.b32 	%f92, %r89;
	add.s64 	%rd40, %rd36, 8192;
	// begin inline asm
	ld.global.nc.u32 %r90, [%rd40];
	// end inline asm
	mov.b32 	%f93, %r90;
	add.s64 	%rd41, %rd36, 10240;
	// begin inline asm
	ld.global.nc.u32 %r91, [%rd41];
	// end inline asm
	mov.b32 	%f94, %r91;
	add.s64 	%rd42, %rd36, 12288;
	// begin inline asm
	ld.global.nc.u32 %r92, [%rd42];
	// end inline asm
	mov.b32 	%f95, %r92;
	add.s64 	%rd43, %rd36, 14336;
	// begin inline asm
	ld.global.nc.u32 %r93, [%rd43];
	// end inline asm
	mov.b32 	%f96, %r93;
	add.s64 	%rd44, %rd36, 16384;
	// begin inline asm
	ld.global.nc.u32 %r94, [%rd44];
	// end inline asm
	mov.b32 	%f97, %r94;
	add.s64 	%rd45, %rd36, 18432;
	// begin inline asm
	ld.global.nc.u32 %r95, [%rd45];
	// end inline asm
	mov.b32 	%f98, %r95;
	add.s64 	%rd46, %rd36, 20480;
	// begin inline asm
	ld.global.nc.u32 %r96, [%rd46];
	// end inline asm
	mov.b32 	%f99, %r96;
	add.s64 	%rd47, %rd36, 22528;
	// begin inline asm
	ld.global.nc.u32 %r97, [%rd47];
	// end inline asm
	mov.b32 	%f100, %r97;
	add.s64 	%rd48, %rd36, 24576;
	// begin inline asm
	ld.global.nc.u32 %r98, [%rd48];
	// end inline asm
	mov.b32 	%f101, %r98;
	add.s64 	%rd49, %rd36, 26624;
	// begin inline asm
	ld.global.nc.u32 %r99, [%rd49];
	// end inline asm
	mov.b32 	%f102, %r99;
	add.s64 	%rd50, %rd36, 28672;
	// begin inline asm
	ld.global.nc.u32 %r100, [%rd50];
	// end inline asm
	mov.b32 	%f103, %r100;
	add.s64 	%rd51, %rd36, 30720;
	// begin inline asm
	ld.global.nc.u32 %r101, [%rd51];
	// end inline asm
	mov.b32 	%f104, %r101;
	add.f32 	%f105, %f529, %f89;
	add.f32 	%f106, %f90, %f91;
	add.f32 	%f107, %f92, %f93;
	add.f32 	%f108, %f94, %f95;
	add.f32 	%f109, %f96, %f97;
	add.f32 	%f110, %f98, %f99;
	add.f32 	%f111, %f100, %f101;
	add.f32 	%f112, %f102, %f103;
	add.f32 	%f113, %f105, %f106;
	add.f32 	%f114, %f107, %f108;
	add.f32 	%f115, %f109, %f110;
	add.f32 	%f116, %f111, %f112;
	add.f32 	%f117, %f113, %f114;
	add.f32 	%f118, %f115, %f116;
	add.f32 	%f119, %f117, %f118;
	add.f32 	%f529, %f119, %f104;
	sub.s32 	%r102, %r67, %r400;
	setp.lt.s32 	%p5, %r102, 8192;
	@%p5 bra 	$L__BB4_68;
	add.s32 	%r400, %r400, 8192;
	setp.le.s32 	%p6, %r400, %r47;
	@%p6 bra 	$L__BB4_58;
$L__BB4_60:
	setp.le.s32 	%p7, %r67, %r400;
	@%p7 bra 	$L__BB4_68;
	sub.s32 	%r51, %r67, %r400;
	setp.ge.s32 	%p8, %r46, %r51;
	@%p8 bra 	$L__BB4_68;
	not.b32 	%r103, %r46;
	add.s32 	%r104, %r67, %r103;
	sub.s32 	%r52, %r104, %r400;
	and.b32  	%r105, %r52, 1536;
	setp.eq.s32 	%p9, %r105, 1536;
	mov.u32 	%r404, %r46;
	@%p9 bra 	$L__BB4_65;
	add.s32 	%r402, %r46, %r400;
	shr.u32 	%r106, %r52, 9;
	add.s32 	%r107, %r106, 1;
	and.b32  	%r108, %r107, 3;
	neg.s32 	%r401, %r108;
	mov.u32 	%r404, %r46;
$L__BB4_64:
	.pragma "nounroll";
	mul.wide.u32 	%rd54, %r402, 4;
	add.s64 	%rd53, %rd16, %rd54;
	// begin inline asm
	ld.global.nc.u32 %r109, [%rd53];
	// end inline asm
	mov.b32 	%f121, %r109;
	add.f32 	%f529, %f529, %f121;
	add.s32 	%r404, %r404, 512;
	add.s32 	%r402, %r402, 512;
	add.s32 	%r401, %r401, 1;
	setp.ne.s32 	%p10, %r401, 0;
	@%p10 bra 	$L__BB4_64;
$L__BB4_65:
	setp.lt.u32 	%p11, %r52, 1536;
	@%p11 bra 	$L__BB4_68;
	cvt.u64.u32 	%rd55, %r404;
	cvt.u64.u32 	%rd56, %r400;
	add.s64 	%rd57, %rd55, %rd56;
	shl.b64 	%rd58, %rd57, 2;
	add.s64 	%rd59, %rd58, %rd16;
	add.s64 	%rd132, %rd59, 4096;
	add.s32 	%r405, %r404, %r400;
$L__BB4_67:
	mul.wide.u32 	%rd64, %r405, 4;
	add.s64 	%rd60, %rd16, %rd64;
	// begin inline asm
	ld.global.nc.u32 %r110, [%rd60];
	// end inline asm
	mov.b32 	%f122, %r110;
	add.f32 	%f123, %f529, %f122;
	add.s64 	%rd61, %rd132, -2048;
	// begin inline asm
	ld.global.nc.u32 %r111, [%rd61];
	// end inline asm
	mov.b32 	%f124, %r111;
	add.f32 	%f125, %f123, %f124;
	// begin inline asm
	ld.global.nc.u32 %r112, [%rd132];
	// end inline asm
	mov.b32 	%f126, %r112;
	add.f32 	%f127, %f125, %f126;
	add.s64 	%rd63, %rd132, 2048;
	// begin inline asm
	ld.global.nc.u32 %r113, [%rd63];
	// end inline asm
	mov.b32 	%f128, %r113;
	add.f32 	%f529, %f127, %f128;
	add.s32 	%r404, %r404, 2048;
	add.s64 	%rd132, %rd132, 8192;
	add.s32 	%r405, %r405, 2048;
	setp.lt.s32 	%p12, %r404, %r51;
	@%p12 bra 	$L__BB4_67;
$L__BB4_68:
	// begin inline asm
	mov.u32 %r114, %laneid;
	// end inline asm
	mov.b32 	%r116, %f529;
	mov.b32 	%r117, 1;
	mov.b32 	%r138, 31;
	mov.b32 	%r139, -1;
	// begin inline asm
	shfl.sync.down.b32 %r115, %r116, %r117, %r138, %r139;
	// end inline asm
	setp.gt.s32 	%p13, %r114, 30;
	mov.b32 	%f129, %r115;
	add.f32 	%f130, %f529, %f129;
	selp.f32 	%f131, %f529, %f130, %p13;
	mov.b32 	%r121, %f131;
	mov.b32 	%r122, 2;
	// begin inline asm
	shfl.sync.down.b32 %r120, %r121, %r122, %r138, %r139;
	// end inline asm
	setp.gt.s32 	%p14, %r114, 29;
	mov.b32 	%f132, %r120;
	add.f32 	%f133, %f131, %f132;
	selp.f32 	%f134, %f131, %f133, %p14;
	mov.b32 	%r126, %f134;
	mov.b32 	%r127, 4;
	// begin inline asm
	shfl.sync.down.b32 %r125, %r126, %r127, %r138, %r139;
	// end inline asm
	setp.gt.s32 	%p15, %r114, 27;
	mov.b32 	%f135, %r125;
	add.f32 	%f136, %f134, %f135;
	selp.f32 	%f137, %f134, %f136, %p15;
	mov.b32 	%r131, %f137;
	mov.b32 	%r132, 8;
	// begin inline asm
	shfl.sync.down.b32 %r130, %r131, %r132, %r138, %r139;
	// end inline asm
	setp.gt.s32 	%p16, %r114, 23;
	mov.b32 	%f138, %r130;
	add.f32 	%f139, %f137, %f138;
	selp.f32 	%f140, %f137, %f139, %p16;
	mov.b32 	%r136, %f140;
	mov.b32 	%r137, 16;
	// begin inline asm
	shfl.sync.down.b32 %r135, %r136, %r137, %r138, %r139;
	// end inline asm
	setp.gt.s32 	%p17, %r114, 15;
	mov.b32 	%f141, %r135;
	add.f32 	%f54, %f140, %f141;
	selp.f32 	%f530, %f140, %f54, %p17;
	setp.ne.s32 	%p18, %r114, 0;
	@%p18 bra 	$L__BB4_70;
	shr.u32 	%r140, %r46, 3;
	and.b32  	%r141, %r140, 124;
	mov.u32 	%r142, _ZZN3cub18CUB_300001_SM_10006detail6reduce28DeviceReduceSingleTileKernelINS2_10policy_hubIfjN4cuda3std3__44plusIfEEE10Policy1000EPfSC_iS9_ffNS7_10__identityEEEvT0_T1_T2_T3_T4_T6_E12temp_storage;
	add.s32 	%r143, %r142, %r141;
	st.shared.f32 	[%r143+16], %f54;
$L__BB4_70:
	bar.sync 	0;
	setp.ne.s32 	%p19, %r46, 0;
	@%p19 bra 	$L__BB4_72;
	ld.shared.f32 	%f142, [_ZZN3cub18CUB_300001_SM_10006detail6reduce28DeviceReduceSingleTileKernelINS2_10policy_hubIfjN4cuda3std3__44plusIfEEE10Policy1000EPfSC_iS9_ffNS7_10__identityEEEvT0_T1_T2_T3_T4_T6_E12temp_storage+20];
	add.f32 	%f143, %f530, %f142;
	ld.shared.f32 	%f144, [_ZZN3cub18CUB_300001_SM_10006detail6reduce28DeviceReduceSingleTileKernelINS2_10policy_hubIfjN4cuda3std3__44plusIfEEE10Policy1000EPfSC_iS9_ffNS7_10__identityEEEvT0_T1_T2_T3_T4_T6_E12temp_storage+24];
	add.f32 	%f145, %f143, %f144;
	ld.shared.f32 	%f146, [_ZZN3cub18CUB_300001_SM_10006detail6reduce28DeviceReduceSingleTileKernelINS2_10policy_hubIfjN4cuda3std3__44plusIfEEE10Policy1000EPfSC_iS9_ffNS7_10__identityEEEvT0_T1_T2_T3_T4_T6_E12temp_storage+28];
	add.f32 	%f147, %f145, %f146;
	ld.shared.f32 	%f148, [_ZZN3cub18CUB_300001_SM_10006detail6reduce28DeviceReduceSingleTileKernelINS2_10policy_hubIfjN4cuda3std3__44plusIfEEE10Policy1000EPfSC_iS9_ffNS7_10__identityEEEvT0_T1_T2_T3_T4_T6_E12temp_storage+32];
	add.f32 	%f149, %f147, %f148;
	ld.shared.f32 	%f150, [_ZZN3cub18CUB_300001_SM_10006detail6reduce28DeviceReduceSingleTileKernelINS2_10policy_hubIfjN4cuda3std3__44plusIfEEE10Policy1000EPfSC_iS9_ffNS7_10__identityEEEvT0_T1_T2_T3_T4_T6_E12temp_storage+36];
	add.f32 	%f151, %f149, %f150;
	ld.shared.f32 	%f152, [_ZZN3cub18CUB_300001_SM_10006detail6reduce28DeviceReduceSingleTileKernelINS2_10policy_hubIfjN4cuda3std3__44plusIfEEE10Policy1000EPfSC_iS9_ffNS7_10__identityEEEvT0_T1_T2_T3_T4_T6_E12temp_storage+40];
	add.f32 	%f153, %f151, %f152;
	ld.shared.f32 	%f154, [_ZZN3cub18CUB_300001_SM_10006detail6reduce28DeviceReduceSingleTileKernelINS2_10policy_hubIfjN4cuda3std3__44plusIfEEE10Policy1000EPfSC_iS9_ffNS7_10__identityEEEvT0_T1_T2_T3_T4_T6_E12temp_storage+44];
	add.f32 	%f155, %f153, %f154;
	ld.shared.f32 	%f156, [_ZZN3cub18CUB_300001_SM_10006detail6reduce28DeviceReduceSingleTileKernelINS2_10policy_hubIfjN4cuda3std3__44plusIfEEE10Policy1000EPfSC_iS9_ffNS7_10__identityEEEvT0_T1_T2_T3_T4_T6_E12temp_storage+48];
	add.f32 	%f157, %f155, %f156;
	ld.shared.f32 	%f158, [_ZZN3cub18CUB_300001_SM_10006detail6reduce28DeviceReduceSingleTileKernelINS2_10policy_hubIfjN4cuda3std3__44plusIfEEE10Policy1000EPfSC_iS9_ffNS7_10__identityEEEvT0_T1_T2_T3_T4_T6_E12temp_storage+52];
	add.f32 	%f159, %f157, %f158;
	ld.shared.f32 	%f160, [_ZZN3cub18CUB_300001_SM_10006detail6reduce28DeviceReduceSingleTileKernelINS2_10policy_hubIfjN4cuda3std3__44plusIfEEE10Policy1000EPfSC_iS9_ffNS7_10__identityEEEvT0_T1_T2_T3_T4_T6_E12temp_storage+56];
	add.f32 	%f161, %f159, %f160;
	ld.shared.f32 	%f162, [_ZZN3cub18CUB_300001_SM_10006detail6reduce28DeviceReduceSingleTileKernelINS2_10policy_hubIfjN4cuda3std3__44plusIfEEE10Policy1000EPfSC_iS9_ffNS7_10__identityEEEvT0_T1_T2_T3_T4_T6_E12temp_storage+60];
	add.f32 	%f163, %f161, %f162;
	ld.shared.f32 	%f164, [_ZZN3cub18CUB_300001_SM_10006detail6reduce28DeviceReduceSingleTileKernelINS2_10policy_hubIfjN4cuda3std3__44plusIfEEE10Policy1000EPfSC_iS9_ffNS7_10__identityEEEvT0_T1_T2_T3_T4_T6_E12temp_storage+64];
	add.f32 	%f165, %f163, %f164;
	ld.shared.f32 	%f166, [_ZZN3cub18CUB_300001_SM_10006detail6reduce28DeviceReduceSingleTileKernelINS2_10policy_hubIfjN4cuda3std3__44plusIfEEE10Policy1000EPfSC_iS9_ffNS7_10__identityEEEvT0_T1_T2_T3_T4_T6_E12temp_storage+68];
	add.f32 	%f167, %f165, %f166;
	ld.shared.f32 	%f168, [_ZZN3cub18CUB_300001_SM_10006detail6reduce28DeviceReduceSingleTileKernelINS2_10policy_hubIfjN4cuda3std3__44plusIfEEE10Policy1000EPfSC_iS9_ffNS7_10__identityEEEvT0_T1_T2_T3_T4_T6_E12temp_storage+72];
	add.f32 	%f169, %f167, %f168;
	ld.shared.f32 	%f170, [_ZZN3cub18CUB_300001_SM_10006detail6reduce28DeviceReduceSingleTileKernelINS2_10policy_hubIfjN4cuda3std3__44plusIfEEE10Policy1000EPfSC_iS9_ffNS7_10__identityEEEvT0_T1_T2_T3_T4_T6_E12temp_storage+76];
	add.f32 	%f530, %f169, %f170;
$L__BB4_72:
	mov.u32 	%r379, %tid.x;
	setp.ne.s32 	%p111, %r379, 0;
	@%p111 bra 	$L__BB4_74;
	add.f32 	%f503, %f58, %f530;
	st.global.f32 	[%rd1], %f503;
$L__BB4_74:
	ret;

}
	// .globl	_ZN3cub18CUB_300001_SM_10006detail6reduce28DeviceReduceSingleTileKernelINS2_10policy_hubIfyN4cuda3std3__44plusIfEEE10Policy1000EN6thrust24THRUST_300001_SM_1000_NS10device_ptrIKfEEPfyS9_ff9square_opEEvT0_T1_T2_T3_T4_T6_
.visible .entry _ZN3cub18CUB_300001_SM_10006detail6reduce28DeviceReduceSingleTileKernelINS2_10policy_hubIfyN4cuda3std3__44plusIfEEE10Policy1000EN6thrust24THRUST_300001_SM_1000_NS10device_ptrIKfEEPfyS9_ff9square_opEEvT0_T1_T2_T3_T4_T6_(
	.param .align 8 .b8 _ZN3cub18CUB_300001_SM_10006detail6reduce28DeviceReduceSingleTileKernelINS2_10policy_hubIfyN4cuda3std3__44plusIfEEE10Policy1000EN6thrust24THRUST_300001_SM_1000_NS10device_ptrIKfEEPfyS9_ff9square_opEEvT0_T1_T2_T3_T4_T6__param_0[8],
	.param .u64 .ptr .align 1 _ZN3cub18CUB_300001_SM_10006detail6reduce28DeviceReduceSingleTileKernelINS2_10policy_hubIfyN4cuda3std3__44plusIfEEE10Policy1000EN6thrust24THRUST_300001_SM_1000_NS10device_ptrIKfEEPfyS9_ff9square_opEEvT0_T1_T2_T3_T4_T6__param_1,
	.param .u64 _ZN3cub18CUB_300001_SM_10006detail6reduce28DeviceReduceSingleTileKernelINS2_10policy_hubIfyN4cuda3std3__44plusIfEEE10Policy1000EN6thrust24THRUST_300001_SM_1000_NS10device_ptrIKfEEPfyS9_ff9square_opEEvT0_T1_T2_T3_T4_T6__param_2,
	.param .align 1 .b8 _ZN3cub18CUB_300001_SM_10006detail6reduce28DeviceReduceSingleTileKernelINS2_10policy_hubIfyN4cuda3std3__44plusIfEEE10Policy1000EN6thrust24THRUST_300001_SM_1000_NS10device_ptrIKfEEPfyS9_ff9square_opEEvT0_T1_T2_T3_T4_T6__param_3[1],
	.param .f32 _ZN3cub18CUB_300001_SM_10006detail6reduce28DeviceReduceSingleTileKernelINS2_10policy_hubIfyN4cuda3std3__44plusIfEEE10Policy1000EN6thrust24THRUST_300001_SM_1000_NS10device_ptrIKfEEPfyS9_ff9square_opEEvT0_T1_T2_T3_T4_T6__param_4,
	.param .align 1 .b8 _ZN3cub18CUB_300001_SM_10006detail6reduce28DeviceReduceSingleTileKernelINS2_10policy_hubIfyN4cuda3std3__44plusIfEEE10Policy1000EN6thrust24THRUST_300001_SM_1000_NS10device_ptrIKfEEPfyS9_ff9square_opEEvT0_T1_T2_T3_T4_T6__param_5[1]
)
.maxntid 256
.minnctapersm 1
{
	.reg .pred 	%p<59>;
	.reg .b32 	%r<171>;
	.reg .b32 	%f<344>;
	.reg .b64 	%rd<56>;
	// demoted variable
	.shared .align 4 .b8 _ZZN3cub18CUB_300001_SM_10006detail6reduce28DeviceReduceSingleTileKernelINS2_10policy_hubIfyN4cuda3std3__44plusIfEEE10Policy1000EN6thrust24THRUST_300001_SM_1000_NS10device_ptrIKfEEPfyS9_ff9square_opEEvT0_T1_T2_T3_T4_T6_E12temp_storage[44];
	ld.param.u64 	%rd18, [_ZN3cub18CUB_300001_SM_10006detail6reduce28DeviceReduceSingleTileKernelINS2_10policy_hubIfyN4cuda3std3__44plusIfEEE10Policy1000EN6thrust24THRUST_300001_SM_1000_NS10device_ptrIKfEEPfyS9_ff9square_opEEvT0_T1_T2_T3_T4_T6__param_0];
	ld.param.u64 	%rd20, [_ZN3cub18CUB_300001_SM_10006detail6reduce28DeviceReduceSingleTileKernelINS2_10policy_hubIfyN4cuda3std3__44plusIfEEE10Policy1000EN6thrust24THRUST_300001_SM_1000_NS10device_ptrIKfEEPfyS9_ff9square_opEEvT0_T1_T2_T3_T4_T6__param_1];
	ld.param.u64 	%rd19, [_ZN3cub18CUB_300001_SM_10006detail6reduce28DeviceReduceSingleTileKernelINS2_10policy_hubIfyN4cuda3std3__44plusIfEEE10Policy1000EN6thrust24THRUST_300001_SM_1000_NS10device_ptrIKfEEPfyS9_ff9square_opEEvT0_T1_T2_T3_T4_T6__param_2];
	ld.param.f32 	%f42, [_ZN3cub18CUB_300001_SM_10006detail6reduce28DeviceReduceSingleTileKernelINS2_10policy_hubIfyN4cuda3std3__44plusIfEEE10Policy1000EN6thrust24THRUST_300001_SM_1000_NS10device_ptrIKfEEPfyS9_ff9square_opEEvT0_T1_T2_T3_T4_T6__param_4];
	cvta.to.global.u64 	%rd1, %rd20;
	setp.ne.s64 	%p1, %rd19, 0;
	@%p1 bra 	$L__BB5_3;
	mov.u32 	%r156, %tid.x;
	setp.ne.s32 	%p58, %r156, 0;
	@%p58 bra 	$L__BB5_51;
	st.global.f32 	[%rd1], %f42;
	bra.uni 	$L__BB5_51;
$L__BB5_3:
	cvta.to.global.u64 	%rd2, %rd18;
	setp.gt.u64 	%p2, %rd19, 4095;
	@%p2 bra 	$L__BB5_28;
	cvt.u32.u64 	%r1, %rd19;
	mov.u32 	%r2, %tid.x;
	setp.ge.u32 	%p24, %r2, %r1;
	mov.f32 	%f331, 0f00000000;
	mov.u32 	%r160, %r2;
	@%p24 bra 	$L__BB5_6;
	mul.wide.u32 	%rd41, %r2, 4;
	add.s64 	%rd42, %rd2, %rd41;
	ld.global.f32 	%f203, [%rd42];
	mul.f32 	%f331, %f203, %f203;
	add.s32 	%r160, %r2, 256;
$L__BB5_6:
	setp.ge.u32 	%p25, %r160, %r1;
	@%p25 bra 	$L__BB5_19;
	not.b32 	%r83, %r160;
	add.s32 	%r84, %r83, %r1;
	shr.u32 	%r85, %r84, 8;
	add.s32 	%r5, %r85, 1;
	and.b32  	%r6, %r5, 15;
	setp.lt.u32 	%p26, %r84, 3840;
	@%p26 bra 	$L__BB5_10;
	and.b32  	%r86, %r5, 33554416;
	neg.s32 	%r158, %r86;
	mul.wide.u32 	%rd43, %r160, 4;
	add.s64 	%rd44, %rd43, %rd2;
	add.s64 	%rd51, %rd44, 8192;
$L__BB5_9:
	.pragma "nounroll";
	ld.global.f32 	%f205, [%rd51+-8192];
	fma.rn.f32 	%f206, %f205, %f205, %f331;
	ld.global.f32 	%f207, [%rd51+-7168];
	fma.rn.f32 	%f208, %f207, %f207, %f206;
	ld.global.f32 	%f209, [%rd51+-6144];
	fma.rn.f32 	%f210, %f209, %f209, %f208;
	ld.global.f32 	%f211, [%rd51+-5120];
	fma.rn.f32 	%f212, %f211, %f211, %f210;
	ld.global.f32 	%f213, [%rd51+-4096];
	fma.rn.f32 	%f214, %f213, %f213, %f212;
	ld.global.f32 	%f215, [%rd51+-3072];
	fma.rn.f32 	%f216, %f215, %f215, %f214;
	ld.global.f32 	%f217, [%rd51+-2048];
	fma.rn.f32 	%f218, %f217, %f217, %f216;
	ld.global.f32 	%f219, [%rd51+-1024];
	fma.rn.f32 	%f220, %f219, %f219, %f218;
	ld.global.f32 	%f221, [%rd51];
	fma.rn.f32 	%f222, %f221, %f221, %f220;
	ld.global.f32 	%f223, [%rd51+1024];
	fma.rn.f32 	%f224, %f223, %f223, %f222;
	ld.global.f32 	%f225, [%rd51+2048];
	fma.rn.f32 	%f226, %f225, %f225, %f224;
	ld.global.f32 	%f227, [%rd51+3072];
	fma.rn.f32 	%f228, %f227, %f227, %f226;
	ld.global.f32 	%f229, [%rd51+4096];
	fma.rn.f32 	%f230, %f229, %f229, %f228;
	ld.global.f32 	%f231, [%rd51+5120];
	fma.rn.f32 	%f232, %f231, %f231, %f230;
	ld.global.f32 	%f233, [%rd51+6144];
	fma.rn.f32 	%f234, %f233, %f233, %f232;
	ld.global.f32 	%f235, [%rd51+7168];
	fma.rn.f32 	%f331, %f235, %f235, %f234;
	add.s32 	%r160, %r160, 4096;
	add.s32 	%r158, %r158, 16;
	add.s64 	%rd51, %rd51, 16384;
	setp.ne.s32 	%p27, %r158, 0;
	@%p27 bra 	$L__BB5_9;
$L__BB5_10:
	setp.eq.s32 	%p28, %r6, 0;
	@%p28 bra 	$L__BB5_19;
	and.b32  	%r13, %r5, 7;
	setp.lt.u32 	%p29, %r6, 8;
	@%p29 bra 	$L__BB5_13;
	mul.wide.s32 	%rd45, %r160, 4;
	add.s64 	%rd46, %rd2, %rd45;
	ld.global.f32 	%f237, [%rd46];
	fma.rn.f32 	%f238, %f237, %f237, %f331;
	ld.global.f32 	%f239, [%rd46+1024];
	fma.rn.f32 	%f240, %f239, %f239, %f238;
	ld.global.f32 	%f241, [%rd46+2048];
	fma.rn.f32 	%f242, %f241, %f241, %f240;
	ld.global.f32 	%f243, [%rd46+3072];
	fma.rn.f32 	%f244, %f243, %f243, %f242;
	ld.global.f32 	%f245, [%rd46+4096];
	fma.rn.f32 	%f246, %f245, %f245, %f244;
	ld.global.f32 	%f247, [%rd46+5120];
	fma.rn.f32 	%f248, %f247, %f247, %f246;
	ld.global.f32 	%f249, [%rd46+6144];
	fma.rn.f32 	%f250, %f249, %f249, %f248;
	ld.global.f32 	%f251, [%rd46+7168];
	fma.rn.f32 	%f331, %f251, %f251, %f250;
	add.s32 	%r160, %r160, 2048;
$L__BB5_13:
	setp.eq.s32 	%p30, %r13, 0;
	@%p30 bra 	$L__BB5_19;
	and.b32  	%r16, %r5, 3;
	setp.lt.u32 	%p31, %r13, 4;
	@%p31 bra 	$L__BB5_16;
	mul.wide.s32 	%rd47, %r160, 4;
	add.s64 	%rd48, %rd2, %rd47;
	ld.global.f32 	%f253, [%rd48];
	fma.rn.f32 	%f254, %f253, %f253, %f331;
	ld.global.f32 	%f255, [%rd48+1024];
	fma.rn.f32 	%f256, %f255, %f255, %f254;
	ld.global.f32 	%f257, [%rd48+2048];
	fma.rn.f32 	%f258, %f257, %f257, %f256;
	ld.global.f32 	%f259, [%rd48+3072];
	fma.rn.f32 	%f331, %f259, %f259, %f258;
	add.s32 	%r160, %r160, 1024;
$L__BB5_16:
	setp.eq.s32 	%p32, %r16, 0;
	@%p32 bra 	$L__BB5_19;
	neg.s32 	%r163, %r16;
$L__BB5_18:
	.pragma "nounroll";
	mul.wide.s32 	%rd49, %r160, 4;
	add.s64 	%rd50, %rd2, %rd49;
	ld.global.f32 	%f260, [%rd50];
	fma.rn.f32 	%f331, %f260, %f260, %f331;
	add.s32 	%r160, %r160, 256;
	add.s32 	%r163, %r163, 1;
	setp.ne.s32 	%p33, %r163, 0;
	@%p33 bra 	$L__BB5_18;
$L__BB5_19:
	setp.lt.u64 	%p34, %rd19, 256;
	@%p34 bra 	$L__BB5_24;
	// begin inline asm
	mov.u32 %r125, %laneid;
	// end inline asm
	mov.b32 	%r127, %f331;
	mov.b32 	%r128, 1;
	mov.b32 	%r149, 31;
	mov.b32 	%r150, -1;
	// begin inline asm
	shfl.sync.down.b32 %r126, %r127, %r128, %r149, %r150;
	// end inline asm
	setp.gt.s32 	%p50, %r125, 30;
	mov.b32 	%f295, %r126;
	add.f32 	%f296, %f331, %f295;
	selp.f32 	%f297, %f331, %f296, %p50;
	mov.b32 	%r132, %f297;
	mov.b32 	%r133, 2;
	// begin inline asm
	shfl.sync.down.b32 %r131, %r132, %r133, %r149, %r150;
	// end inline asm
	setp.gt.s32 	%p51, %r125, 29;
	mov.b32 	%f298, %r131;
	add.f32 	%f299, %f297, %f298;
	selp.f32 	%f300, %f297, %f299, %p51;
	mov.b32 	%r137, %f300;
	mov.b32 	%r138, 4;
	// begin inline asm
	shfl.sync.down.b32 %r136, %r137, %r138, %r149, %r150;
	// end inline asm
	setp.gt.s32 	%p52, %r125, 27;
	mov.b32 	%f301, %r136;
	add.f32 	%f302, %f300, %f301;
	selp.f32 	%f303, %f300, %f302, %p52;
	mov.b32 	%r142, %f303;
	mov.b32 	%r143, 8;
	// begin inline asm
	shfl.sync.down.b32 %r141, %r142, %r143, %r149, %r150;
	// end inline asm
	setp.gt.s32 	%p53, %r125, 23;
	mov.b32 	%f304, %r141;
	add.f32 	%f305, %f303, %f304;
	selp.f32 	%f306, %f303, %f305, %p53;
	mov.b32 	%r147, %f306;
	mov.b32 	%r148, 16;
	// begin inline asm
	shfl.sync.down.b32 %r146, %r147, %r148, %r149, %r150;
	// end inline asm
	setp.gt.s32 	%p54, %r125, 15;
	mov.b32 	%f307, %r146;
	add.f32 	%f16, %f306, %f307;
	selp.f32 	%f343, %f306, %f16, %p54;
	setp.ne.s32 	%p55, %r125, 0;
	@%p55 bra 	$L__BB5_22;
	shr.u32 	%r151, %r2, 3;
	and.b32  	%r152, %r151, 124;
	mov.u32 	%r153, _ZZN3cub18CUB_300001_SM_10006detail6reduce28DeviceReduceSingleTileKernelINS2_10policy_hubIfyN4cuda3std3__44plusIfEEE10Policy1000EN6thrust24THRUST_300001_SM_1000_NS10device_ptrIKfEEPfyS9_ff9square_opEEvT0_T1_T2_T3_T4_T6_E12temp_storage;
	add.s32 	%r154, %r153, %r152;
	st.shared.f32 	[%r154+8], %f16;
$L__BB5_22:
	bar.sync 	0;
	setp.ne.s32 	%p56, %r2, 0;
	@%p56 bra 	$L__BB5_49;
	ld.shared.f32 	%f308, [_ZZN3cub18CUB_300001_SM_10006detail6reduce28DeviceReduceSingleTileKernelINS2_10policy_hubIfyN4cuda3std3__44plusIfEEE10Policy1000EN6thrust24THRUST_300001_SM_1000_NS10device_ptrIKfEEPfyS9_ff9square_opEEvT0_T1_T2_T3_T4_T6_E12temp_storage+12];
	add.f32 	%f309, %f343, %f308;
	ld.shared.f32 	%f310, [_ZZN3cub18CUB_300001_SM_10006detail6reduce28DeviceReduceSingleTileKernelINS2_10policy_hubIfyN4cuda3std3__44plusIfEEE10Policy1000EN6thrust24THRUST_300001_SM_1000_NS10device_ptrIKfEEPfyS9_ff9square_opEEvT0_T1_T2_T3_T4_T6_E12temp_storage+16];
	add.f32 	%f311, %f309, %f310;
	ld.shared.f32 	%f312, [_ZZN3cub18CUB_300001_SM_10006detail6reduce28DeviceReduceSingleTileKernelINS2_10policy_hubIfyN4cuda3std3__44plusIfEEE10Policy1000EN6thrust24THRUST_300001_SM_1000_NS10device_ptrIKfEEPfyS9_ff9square_opEEvT0_T1_T2_T3_T4_T6_E12temp_storage+20];
	add.f32 	%f313, %f311, %f312;
	ld.shared.f32 	%f314, [_ZZN3cub18CUB_300001_SM_10006detail6reduce28DeviceReduceSingleTileKernelINS2_10policy_hubIfyN4cuda3std3__44plusIfEEE10Policy1000EN6thrust24THRUST_300001_SM_1000_NS10device_ptrIKfEEPfyS9_ff9square_opEEvT0_T1_T2_T3_T4_T6_E12temp_storage+24];
	add.f32 	%f315, %f313, %f314;
	ld.shared.f32 	%f316, [_ZZN3cub18CUB_300001_SM_10006detail6reduce28DeviceReduceSingleTileKernelINS2_10policy_hubIfyN4cuda3std3__44plusIfEEE10Policy1000EN6thrust24THRUST_300001_SM_1000_NS10device_ptrIKfEEPfyS9_ff9square_opEEvT0_T1_T2_T3_T4_T6_E12temp_storage+28];
	add.f32 	%f317, %f315, %f316;
	ld.shared.f32 	%f318, [_ZZN3cub18CUB_300001_SM_10006detail6reduce28DeviceReduceSingleTileKernelINS2_10policy_hubIfyN4cuda3std3__44plusIfEEE10Policy1000EN6thrust24THRUST_300001_SM_1000_NS10device_ptrIKfEEPfyS9_ff9square_opEEvT0_T1_T2_T3_T4_T6_E12temp_storage+32];
	add.f32 	%f319, %f317, %f318;
	ld.shared.f32 	%f320, [_ZZN3cub18CUB_300001_SM_10006detail6reduce28DeviceReduceSingleTileKernelINS2_10policy_hubIfyN4cuda3std3__44plusIfEEE10Policy1000EN6thrust24THRUST_300001_SM_1000_NS10device_ptrIKfEEPfyS9_ff9square_opEEvT0_T1_T2_T3_T4_T6_E12temp_storage+36];
	add.f32 	%f343, %f319, %f320;
	bra.uni 	$L__BB5_49;
$L__BB5_24:
	// begin inline asm
	mov.u32 %r87, %laneid;
	// end inline asm
	and.b32  	%r113, %r2, 992;
	add.s32 	%r114, %r113, 32;
	setp.gt.u32 	%p35, %r114, %r1;
	not.b32 	%r115, %r113;
	add.s32 	%r116, %r1, %r115;
	selp.b32 	%r111, %r116, 31, %p35;
	mov.b32 	%r89, %f331;
	mov.b32 	%r90, 1;
	mov.b32 	%r112, -1;
	// begin inline asm
	shfl.sync.down.b32 %r88, %r89, %r90, %r111, %r112;
	// end inline asm
	setp.lt.s32 	%p36, %r87, %r111;
	mov.b32 	%f261, %r88;
	add.f32 	%f262, %f331, %f261;
	selp.f32 	%f263, %f262, %f331, %p36;
	mov.b32 	%r94, %f263;
	mov.b32 	%r95, 2;
	// begin inline asm
	shfl.sync.down.b32 %r93, %r94, %r95, %r111, %r112;
	// end inline asm
	add.s32 	%r117, %r87, 2;
	setp.gt.s32 	%p37, %r117, %r111;
	mov.b32 	%f264, %r93;
	add.f32 	%f265, %f263, %f264;
	selp.f32 	%f266, %f263, %f265, %p37;
	mov.b32 	%r99, %f266;
	mov.b32 	%r100, 4;
	// begin inline asm
	shfl.sync.down.b32 %r98, %r99, %r100, %r111, %r112;
	// end inline asm
	add.s32 	%r118, %r87, 4;
	setp.gt.s32 	%p38, %r118, %r111;
	mov.b32 	%f267, %r98;
	add.f32 	%f268, %f266, %f267;
	selp.f32 	%f269, %f266, %f268, %p38;
	mov.b32 	%r104, %f269;
	mov.b32 	%r105, 8;
	// begin inline asm
	shfl.sync.down.b32 %r103, %r104, %r105, %r111, %r112;
	// end inline asm
	add.s32 	%r119, %r87, 8;
	setp.gt.s32 	%p39, %r119, %r111;
	mov.b32 	%f270, %r103;
	add.f32 	%f271, %f269, %f270;
	selp.f32 	%f272, %f269, %f271, %p39;
	mov.b32 	%r109, %f272;
	mov.b32 	%r110, 16;
	// begin inline asm
	shfl.sync.down.b32 %r108, %r109, %r110, %r111, %r112;
	// end inline asm
	add.s32 	%r120, %r87, 16;
	setp.gt.s32 	%p40, %r120, %r111;
	mov.b32 	%f273, %r108;
	add.f32 	%f274, %f272, %f273;
	selp.f32 	%f343, %f272, %f274, %p40;
	setp.ne.s32 	%p41, %r87, 0;
	@%p41 bra 	$L__BB5_26;
	shr.u32 	%r121, %r2, 3;
	and.b32  	%r122, %r121, 124;
	mov.u32 	%r123, _ZZN3cub18CUB_300001_SM_10006detail6reduce28DeviceReduceSingleTileKernelINS2_10policy_hubIfyN4cuda3std3__44plusIfEEE10Policy1000EN6thrust24THRUST_300001_SM_1000_NS10device_ptrIKfEEPfyS9_ff9square_opEEvT0_T1_T2_T3_T4_T6_E12temp_storage;
	add.s32 	%r124, %r123, %r122;
	st.shared.f32 	[%r124+8], %f343;
$L__BB5_26:
	bar.sync 	0;
	setp.ne.s32 	%p42, %r2, 0;
	@%p42 bra 	$L__BB5_49;
	setp.gt.u64 	%p43, %rd19, 32;
	ld.shared.f32 	%f275, [_ZZN3cub18CUB_300001_SM_10006detail6reduce28DeviceReduceSingleTileKernelINS2_10policy_hubIfyN4cuda3std3__44plusIfEEE10Policy1000EN6thrust24THRUST_300001_SM_1000_NS10device_ptrIKfEEPfyS9_ff9square_opEEvT0_T1_T2_T3_T4_T6_E12temp_storage+12];
	add.f32 	%f276, %f343, %f275;
	selp.f32 	%f277, %f276, %f343, %p43;
	setp.gt.u64 	%p44, %rd19, 64;
	ld.shared.f32 	%f278, [_ZZN3cub18CUB_300001_SM_10006detail6reduce28DeviceReduceSingleTileKernelINS2_10policy_hubIfyN4cuda3std3__44plusIfEEE10Policy1000EN6thrust24THRUST_300001_SM_1000_NS10device_ptrIKfEEPfyS9_ff9square_opEEvT0_T1_T2_T3_T4_T6_E12temp_storage+16];
	add.f32 	%f279, %f278, %f277;
	selp.f32 	%f280, %f279, %f277, %p44;
	setp.gt.u64 	%p45, %rd19, 96;
	ld.shared.f32 	%f281, [_ZZN3cub18CUB_300001_SM_10006detail6reduce28DeviceReduceSingleTileKernelINS2_10policy_hubIfyN4cuda3std3__44plusIfEEE10Policy1000EN6thrust24THRUST_300001_SM_1000_NS10device_ptrIKfEEPfyS9_ff9square_opEEvT0_T1_T2_T3_T4_T6_E12temp_storage+20];
	add.f32 	%f282, %f281, %f280;
	selp.f32 	%f283, %f282, %f280, %p45;
	setp.gt.u64 	%p46, %rd19, 128;
	ld.shared.f32 	%f284, [_ZZN3cub18CUB_300001_SM_10006detail6reduce28DeviceReduceSingleTileKernelINS2_10policy_hubIfyN4cuda3std3__44plusIfEEE10Policy1000EN6thrust24THRUST_300001_SM_1000_NS10device_ptrIKfEEPfyS9_ff9square_opEEvT0_T1_T2_T3_T4_T6_E12temp_storage+24];
	add.f32 	%f285, %f284, %f283;
	selp.f32 	%f286, %f285, %f283, %p46;
	setp.gt.u64 	%p47, %rd19, 160;
	ld.shared.f32 	%f287, [_ZZN3cub18CUB_300001_SM_10006detail6reduce28DeviceReduceSingleTileKernelINS2_10policy_hubIfyN4cuda3std3__44plusIfEEE10Policy1000EN6thrust24THRUST_300001_SM_1000_NS10device_ptrIKfEEPfyS9_ff9square_opEEvT0_T1_T2_T3_T4_T6_E12temp_storage+28];
	add.f32 	%f288, %f287, %f286;
	selp.f32 	%f289, %f288, %f286, %p47;
	setp.gt.u64 	%p48, %rd19, 192;
	ld.shared.f32 	%f290, [_ZZN3cub18CUB_300001_SM_10006detail6reduce28DeviceReduceSingleTileKernelINS2_10policy_hubIfyN4cuda3std3__44plusIfEEE10Policy1000EN6thrust24THRUST_300001_SM_1000_NS10device_ptrIKfEEPfyS9_ff9square_opEEvT0_T1_T2_T3_T4_T6_E12temp_storage+32];
	add.f32 	%f291, %f290, %f289;
	selp.f32 	%f292, %f291, %f289, %p48;
	setp.gt.u64 	%p49, %rd19, 224;
	ld.shared.f32 	%f293, [_ZZN3cub18CUB_300001_SM_10006detail6reduce28DeviceReduceSingleTileKernelINS2_10policy_hubIfyN4cuda3std3__44plusIfEEE10Policy1000EN6thrust24THRUST_300001_SM_1000_NS10device_ptrIKfEEPfyS9_ff9square_opEEvT0_T1_T2_T3_T4_T6_E12temp_storage+36];
	add.f32 	%f294, %f293, %f292;
	selp.f32 	%f343, %f294, %f292, %p49;
	bra.uni 	$L__BB5_49;
$L__BB5_28:
	mov.u32 	%r24, %tid.x;
	cvt.u64.u32 	%rd6, %r24;
	mul.wide.u32 	%rd22, %r24, 4;
	add.s64 	%rd7, %rd2, %rd22;
	ld.global.f32 	%f43, [%rd7];
	ld.global.f32 	%f44, [%rd7+1024];
	mul.f32 	%f45, %f44, %f44;
	ld.global.f32 	%f46, [%rd7+2048];
	ld.global.f32 	%f47, [%rd7+3072];
	mul.f32 	%f48, %f47, %f47;
	ld.global.f32 	%f49, [%rd7+4096];
	ld.global.f32 	%f50, [%rd7+5120];
	mul.f32 	%f51, %f50, %f50;
	ld.global.f32 	%f52, [%rd7+6144];
	ld.global.f32 	%f53, [%rd7+7168];
	mul.f32 	%f54, %f53, %f53;
	ld.global.f32 	%f55, [%rd7+8192];
	ld.global.f32 	%f56, [%rd7+9216];
	mul.f32 	%f57, %f56, %f56;
	ld.global.f32 	%f58, [%rd7+10240];
	ld.global.f32 	%f59, [%rd7+11264];
	mul.f32 	%f60, %f59, %f59;
	ld.global.f32 	%f61, [%rd7+12288];
	ld.global.f32 	%f62, [%rd7+13312];
	mul.f32 	%f63, %f62, %f62;
	ld.global.f32 	%f64, [%rd7+14336];
	ld.global.f32 	%f65, [%rd7+15360];
	mul.f32 	%f66, %f65, %f65;
	fma.rn.f32 	%f67, %f43, %f43, %f45;
	fma.rn.f32 	%f68, %f46, %f46, %f48;
	fma.rn.f32 	%f69, %f49, %f49, %f51;
	fma.rn.f32 	%f70, %f52, %f52, %f54;
	fma.rn.f32 	%f71, %f55, %f55, %f57;
	fma.rn.f32 	%f72, %f58, %f58, %f60;
	fma.rn.f32 	%f73, %f61, %f61, %f63;
	fma.rn.f32 	%f74, %f64, %f64, %f66;
	add.f32 	%f75, %f67, %f68;
	add.f32 	%f76, %f69, %f70;
	add.f32 	%f77, %f71, %f72;
	add.f32 	%f78, %f73, %f74;
	add.f32 	%f79, %f75, %f76;
	add.f32 	%f80, %f77, %f78;
	add.f32 	%f342, %f79, %f80;
	add.s64 	%rd8, %rd19, -4096;
	setp.lt.u64 	%p3, %rd8, 4096;
	mov.b64 	%rd53, 4096;
	@%p3 bra 	$L__BB5_32;
	mov.b64 	%rd53, 4096;
$L__BB5_30:
	shl.b64 	%rd24, %rd53, 2;
	add.s64 	%rd25, %rd7, %rd24;
	ld.global.f32 	%f81, [%rd25];
	ld.global.f32 	%f82, [%rd25+1024];
	ld.global.f32 	%f83, [%rd25+2048];
	mul.f32 	%f84, %f83, %f83;
	ld.global.f32 	%f85, [%rd25+3072];
	ld.global.f32 	%f86, [%rd25+4096];
	mul.f32 	%f87, %f86, %f86;
	ld.global.f32 	%f88, [%rd25+5120];
	ld.global.f32 	%f89, [%rd25+6144];
	mul.f32 	%f90, %f89, %f89;
	ld.global.f32 	%f91, [%rd25+7168];
	ld.global.f32 	%f92, [%rd25+8192];
	mul.f32 	%f93, %f92, %f92;
	ld.global.f32 	%f94, [%rd25+9216];
	ld.global.f32 	%f95, [%rd25+10240];
	mul.f32 	%f96, %f95, %f95;
	ld.global.f32 	%f97, [%rd25+11264];
	ld.global.f32 	%f98, [%rd25+12288];
	mul.f32 	%f99, %f98, %f98;
	ld.global.f32 	%f100, [%rd25+13312];
	ld.global.f32 	%f101, [%rd25+14336];
	mul.f32 	%f102, %f101, %f101;
	ld.global.f32 	%f103, [%rd25+15360];
	fma.rn.f32 	%f104, %f81, %f81, %f342;
	fma.rn.f32 	%f105, %f82, %f82, %f84;
	fma.rn.f32 	%f106, %f85, %f85, %f87;
	fma.rn.f32 	%f107, %f88, %f88, %f90;
	fma.rn.f32 	%f108, %f91, %f91, %f93;
	fma.rn.f32 	%f109, %f94, %f94, %f96;
	fma.rn.f32 	%f110, %f97, %f97, %f99;
	fma.rn.f32 	%f111, %f100, %f100, %f102;
	add.f32 	%f112, %f104, %f105;
	add.f32 	%f113, %f106, %f107;
	add.f32 	%f114, %f108, %f109;
	add.f32 	%f115, %f110, %f111;
	add.f32 	%f116, %f112, %f113;
	add.f32 	%f117, %f114, %f115;
	add.f32 	%f118, %f116, %f117;
	fma.rn.f32 	%f342, %f103, %f103, %f118;
	sub.s64 	%rd26, %rd19, %rd53;
	setp.lt.u64 	%p4, %rd26, 4096;
	@%p4 bra 	$L__BB5_45;
	add.s64 	%rd53, %rd53, 4096;
	setp.le.u64 	%p5, %rd53, %rd8;
	@%p5 bra 	$L__BB5_30;
$L__BB5_32:
	setp.le.u64 	%p6, %rd19, %rd53;
	cvt.u32.u64 	%r42, %rd53;
	cvt.u32.u64 	%r43, %rd19;
	sub.s32 	%r44, %r43, %r42;
	setp.ge.s32 	%p7, %r24, %r44;
	or.pred  	%p8, %p6, %p7;
	@%p8 bra 	$L__BB5_45;
	not.b32 	%r47, %r24;
	add.s32 	%r48, %r47, %r43;
	sub.s32 	%r50, %r48, %r42;
	shr.u32 	%r51, %r50, 8;
	add.s32 	%r25, %r51, 1;
	and.b32  	%r26, %r25, 15;
	setp.lt.u32 	%p9, %r50, 3840;
	mov.u32 	%r167, %r24;
	@%p9 bra 	$L__BB5_36;
	and.b32  	%r52, %r25, 33554416;
	neg.s32 	%r165, %r52;
	add.s64 	%rd27, %rd53, %rd6;
	shl.b64 	%rd28, %rd27, 2;
	add.s64 	%rd29, %rd28, %rd2;
	add.s64 	%rd54, %rd29, 8192;
	mov.u32 	%r167, %r24;
$L__BB5_35:
	.pragma "nounroll";
	ld.global.f32 	%f120, [%rd54+-8192];
	fma.rn.f32 	%f121, %f120, %f120, %f342;
	ld.global.f32 	%f122, [%rd54+-7168];
	fma.rn.f32 	%f123, %f122, %f122, %f121;
	ld.global.f32 	%f124, [%rd54+-6144];
	fma.rn.f32 	%f125, %f124, %f124, %f123;
	ld.global.f32 	%f126, [%rd54+-5120];
	fma.rn.f32 	%f127, %f126, %f126, %f125;
	ld.global.f32 	%f128, [%rd54+-4096];
	fma.rn.f32 	%f129, %f128, %f128, %f127;
	ld.global.f32 	%f130, [%rd54+-3072];
	fma.rn.f32 	%f131, %f130, %f130, %f129;
	ld.global.f32 	%f132, [%rd54+-2048];
	fma.rn.f32 	%f133, %f132, %f132, %f131;
	ld.global.f32 	%f134, [%rd54+-1024];
	fma.rn.f32 	%f135, %f134, %f134, %f133;
	ld.global.f32 	%f136, [%rd54];
	fma.rn.f32 	%f137, %f136, %f136, %f135;
	ld.global.f32 	%f138, [%rd54+1024];
	fma.rn.f32 	%f139, %f138, %f138, %f137;
	ld.global.f32 	%f140, [%rd54+2048];
	fma.rn.f32 	%f141, %f140, %f140, %f139;
	ld.global.f32 	%f142, [%rd54+3072];
	fma.rn.f32 	%f143, %f142, %f142, %f141;
	ld.global.f32 	%f144, [%rd54+4096];
	fma.rn.f32 	%f145, %f144, %f144, %f143;
	ld.global.f32 	%f146, [%rd54+5120];
	fma.rn.f32 	%f147, %f146, %f146, %f145;
	ld.global.f32 	%f148, [%rd54+6144];
	fma.rn.f32 	%f149, %f148, %f148, %f147;
	ld.global.f32 	%f150, [%rd54+7168];
	fma.rn.f32 	%f342, %f150, %f150, %f149;
	add.s32 	%r167, %r167, 4096;
	add.s32 	%r165, %r165, 16;
	add.s64 	%rd54, %rd54, 16384;
	setp.ne.s32 	%p10, %r165, 0;
	@%p10 bra 	$L__BB5_35;
$L__BB5_36:
	setp.eq.s32 	%p11, %r26, 0;
	@%p11 bra 	$L__BB5_45;
	and.b32  	%r33, %r25, 7;
	setp.lt.u32 	%p12, %r26, 8;
	@%p12 bra 	$L__BB5_39;
	cvt.u64.u32 	%rd30, %r167;
	add.s64 	%rd31, %rd53, %rd30;
	shl.b64 	%rd32, %rd31, 2;
	add.s64 	%rd33, %rd2, %rd32;
	ld.global.f32 	%f152, [%rd33];
	fma.rn.f32 	%f153, %f152, %f152, %f342;
	ld.global.f32 	%f154, [%rd33+1024];
	fma.rn.f32 	%f155, %f154, %f154, %f153;
	ld.global.f32 	%f156, [%rd33+2048];
	fma.rn.f32 	%f157, %f156, %f156, %f155;
	ld.global.f32 	%f158, [%rd33+3072];
	fma.rn.f32 	%f159, %f158, %f158, %f157;
	ld.global.f32 	%f160, [%rd33+4096];
	fma.rn.f32 	%f161, %f160, %f160, %f159;
	ld.global.f32 	%f162, [%rd33+5120];
	fma.rn.f32 	%f163, %f162, %f162, %f161;
	ld.global.f32 	%f164, [%rd33+6144];
	fma.rn.f32 	%f165, %f164, %f164, %f163;
	ld.global.f32 	%f166, [%rd33+7168];
	fma.rn.f32 	%f342, %f166, %f166, %f165;
	add.s32 	%r167, %r167, 2048;
$L__BB5_39:
	setp.eq.s32 	%p13, %r33, 0;
	@%p13 bra 	$L__BB5_45;
	and.b32  	%r36, %r25, 3;
	setp.lt.u32 	%p14, %r33, 4;
	@%p14 bra 	$L__BB5_42;
	cvt.u64.u32 	%rd34, %r167;
	add.s64 	%rd35, %rd53, %rd34;
	shl.b64 	%rd36, %rd35, 2;
	add.s64 	%rd37, %rd2, %rd36;
	ld.global.f32 	%f168, [%rd37];
	fma.rn.f32 	%f169, %f168, %f168, %f342;
	ld.global.f32 	%f170, [%rd37+1024];
	fma.rn.f32 	%f171, %f170, %f170, %f169;
	ld.global.f32 	%f172, [%rd37+2048];
	fma.rn.f32 	%f173, %f172, %f172, %f171;
	ld.global.f32 	%f174, [%rd37+3072];
	fma.rn.f32 	%f342, %f174, %f174, %f173;
	add.s32 	%r167, %r167, 1024;
$L__BB5_42:
	setp.eq.s32 	%p15, %r36, 0;
	@%p15 bra 	$L__BB5_45;
	cvt.u64.u32 	%rd38, %r167;
	add.s64 	%rd39, %rd53, %rd38;
	shl.b64 	%rd40, %rd39, 2;
	add.s64 	%rd55, %rd2, %rd40;
	neg.s32 	%r170, %r36;
$L__BB5_44:
	.pragma "nounroll";
	ld.global.f32 	%f175, [%rd55];
	fma.rn.f32 	%f342, %f175, %f175, %f342;
	add.s64 	%rd55, %rd55, 1024;
	add.s32 	%r170, %r170, 1;
	setp.ne.s32 	%p16, %r170, 0;
	@%p16 bra 	$L__BB5_44;
$L__BB5_45:
	// begin inline asm
	mov.u32 %r53, %laneid;
	// end inline asm
	mov.b32 	%r55, %f342;
	mov.b32 	%r56, 1;
	mov.b32 	%r77, 31;
	mov.b32 	%r78, -1;
	// begin inline asm
	shfl.sync.down.b32 %r54, %r55, %r56, %r77, %r78;
	// end inline asm
	setp.gt.s32 	%p17, %r53, 30;
	mov.b32 	%f176, %r54;
	add.f32 	%f177, %f342, %f176;
	selp.f32 	%f178, %f342, %f177, %p17;
	mov.b32 	%r60, %f178;
	mov.b32 	%r61, 2;
	// begin inline asm
	shfl.sync.down.b32 %r59, %r60, %r61, %r77, %r78;
	// end inline asm
	setp.gt.s32 	%p18, %r53, 29;
	mov.b32 	%f179, %r59;
	add.f32 	%f180, %f178, %f179;
	selp.f32 	%f181, %f178, %f180, %p18;
	mov.b32 	%r65, %f181;
	mov.b32 	%r66, 4;
	// begin inline asm
	shfl.sync.down.b32 %r64, %r65, %r66, %r77, %r78;
	// end inline asm
	setp.gt.s32 	%p19, %r53, 27;
	mov.b32 	%f182, %r64;
	add.f32 	%f183, %f181, %f182;
	selp.f32 	%f184, %f181, %f183, %p19;
	mov.b32 	%r70, %f184;
	mov.b32 	%r71, 8;
	// begin inline asm
	shfl.sync.down.b32 %r69, %r70, %r71, %r77, %r78;
	// end inline asm
	setp.gt.s32 	%p20, %r53, 23;
	mov.b32 	%f185, %r69;
	add.f32 	%f186, %f184, %f185;
	selp.f32 	%f187, %f184, %f186, %p20;
	mov.b32 	%r75, %f187;
	mov.b32 	%r76, 16;
	// begin inline asm
	shfl.sync.down.b32 %r74, %r75, %r76, %r77, %r78;
	// end inline asm
	setp.gt.s32 	%p21, %r53, 15;
	mov.b32 	%f188, %r74;
	add.f32 	%f38, %f187, %f188;
	selp.f32 	%f343, %f187, %f38, %p21;
	setp.ne.s32 	%p22, %r53, 0;
	@%p22 bra 	$L__BB5_47;
	shr.u32 	%r79, %r24, 3;
	and.b32  	%r80, %r79, 124;
	mov.u32 	%r81, _ZZN3cub18CUB_300001_SM_10006detail6reduce28DeviceReduceSingleTileKernelINS2_10policy_hubIfyN4cuda3std3__44plusIfEEE10Policy1000EN6thrust24THRUST_300001_SM_1000_NS10device_ptrIKfEEPfyS9_ff9square_opEEvT0_T1_T2_T3_T4_T6_E12temp_storage;
	add.s32 	%r82, %r81, %r80;
	st.shared.f32 	[%r82+8], %f38;
$L__BB5_47:
	bar.sync 	0;
	setp.ne.s32 	%p23, %r24, 0;
	@%p23 bra 	$L__BB5_49;
	ld.shared.f32 	%f189, [_ZZN3cub18CUB_300001_SM_10006detail6reduce28DeviceReduceSingleTileKernelINS2_10policy_hubIfyN4cuda3std3__44plusIfEEE10Policy1000EN6thrust24THRUST_300001_SM_1000_NS10device_ptrIKfEEPfyS9_ff9square_opEEvT0_T1_T2_T3_T4_T6_E12temp_storage+12];
	add.f32 	%f190, %f343, %f189;
	ld.shared.f32 	%f191, [_ZZN3cub18CUB_300001_SM_10006detail6reduce28DeviceReduceSingleTileKernelINS2_10policy_hubIfyN4cuda3std3__44plusIfEEE10Policy1000EN6thrust24THRUST_300001_SM_1000_NS10device_ptrIKfEEPfyS9_ff9square_opEEvT0_T1_T2_T3_T4_T6_E12temp_storage+16];
	add.f32 	%f192, %f190, %f191;
	ld.shared.f32 	%f193, [_ZZN3cub18CUB_300001_SM_10006detail6reduce28DeviceReduceSingleTileKernelINS2_10policy_hubIfyN4cuda3std3__44plusIfEEE10Policy1000EN6thrust24THRUST_300001_SM_1000_NS10device_ptrIKfEEPfyS9_ff9square_opEEvT0_T1_T2_T3_T4_T6_E12temp_storage+20];
	add.f32 	%f194, %f192, %f193;
	ld.shared.f32 	%f195, [_ZZN3cub18CUB_300001_SM_10006detail6reduce28DeviceReduceSingleTileKernelINS2_10policy_hubIfyN4cuda3std3__44plusIfEEE10Policy1000EN6thrust24THRUST_300001_SM_1000_NS10device_ptrIKfEEPfyS9_ff9square_opEEvT0_T1_T2_T3_T4_T6_E12temp_storage+24];
	add.f32 	%f196, %f194, %f195;
	ld.shared.f32 	%f197, [_ZZN3cub18CUB_300001_SM_10006detail6reduce28DeviceReduceSingleTileKernelINS2_10policy_hubIfyN4cuda3std3__44plusIfEEE10Policy1000EN6thrust24THRUST_300001_SM_1000_NS10device_ptrIKfEEPfyS9_ff9square_opEEvT0_T1_T2_T3_T4_T6_E12temp_storage+28];
	add.f32 	%f198, %f196, %f197;
	ld.shared.f32 	%f199, [_ZZN3cub18CUB_300001_SM_10006detail6reduce28DeviceReduceSingleTileKernelINS2_10policy_hubIfyN4cuda3std3__44plusIfEEE10Policy1000EN6thrust24THRUST_300001_SM_1000_NS10device_ptrIKfEEPfyS9_ff9square_opEEvT0_T1_T2_T3_T4_T6_E12temp_storage+32];
	add.f32 	%f200, %f198, %f199;
	ld.shared.f32 	%f201, [_ZZN3cub18CUB_300001_SM_10006detail6reduce28DeviceReduceSingleTileKernelINS2_10policy_hubIfyN4cuda3std3__44plusIfEEE10Policy1000EN6thrust24THRUST_300001_SM_1000_NS10device_ptrIKfEEPfyS9_ff9square_opEEvT0_T1_T2_T3_T4_T6_E12temp_storage+36];
	add.f32 	%f343, %f200, %f201;
$L__BB5_49:
	mov.u32 	%r155, %tid.x;
	setp.ne.s32 	%p57, %r155, 0;
	@%p57 bra 	$L__BB5_51;
	add.f32 	%f321, %f42, %f343;
	st.global.f32 	[%rd1], %f321;
$L__BB5_51:
	ret;

}
	// .globl	_ZN3cub18CUB_300001_SM_10006detail6reduce18DeviceReduceKernelINS2_10policy_hubIfyN4cuda3std3__44plusIfEEE10Policy1000EN6thrust24THRUST_300001_SM_1000_NS10device_ptrIKfEEyS9_f9square_opEEvT0_PT3_T1_NS0_13GridEvenShareISL_EET2_T4_
.visible .entry _ZN3cub18CUB_300001_SM_10006detail6reduce18DeviceReduceKernelINS2_10policy_hubIfyN4cuda3std3__44plusIfEEE10Policy1000EN6thrust24THRUST_300001_SM_1000_NS10device_ptrIKfEEyS9_f9square_opEEvT0_PT3_T1_NS0_13GridEvenShareISL_EET2_T4_(
	.param .align 8 .b8 _ZN3cub18CUB_300001_SM_10006detail6reduce18DeviceReduceKernelINS2_10policy_hubIfyN4cuda3std3__44plusIfEEE10Policy1000EN6thrust24THRUST_300001_SM_1000_NS10device_ptrIKfEEyS9_f9square_opEEvT0_PT3_T1_NS0_13GridEvenShareISL_EET2_T4__param_0[8],
	.param .u64 .ptr .align 1 _ZN3cub18CUB_300001_SM_10006detail6reduce18DeviceReduceKernelINS2_10policy_hubIfyN4cuda3std3__44plusIfEEE10Policy1000EN6thrust24THRUST_300001_SM_1000_NS10device_ptrIKfEEyS9_f9square_opEEvT0_PT3_T1_NS0_13GridEvenShareISL_EET2_T4__param_1,
	.param .u64 _ZN3cub18CUB_300001_SM_10006detail6reduce18DeviceReduceKernelINS2_10policy_hubIfyN4cuda3std3__44plusIfEEE10Policy1000EN6thrust24THRUST_300001_SM_1000_NS10device_ptrIKfEEyS9_f9square_opEEvT0_PT3_T1_NS0_13GridEvenShareISL_EET2_T4__param_2,
	.param .align 8 .b8 _ZN3cub18CUB_300001_SM_10006detail6reduce18DeviceReduceKernelINS2_10policy_hubIfyN4cuda3std3__44plusIfEEE10Policy1000EN6thrust24THRUST_300001_SM_1000_NS10device_ptrIKfEEyS9_f9square_opEEvT0_PT3_T1_NS0_13GridEvenShareISL_EET2_T4__param_3[72],
	.param .align 1 .b8 _ZN3cub18CUB_300001_SM_10006detail6reduce18DeviceReduceKernelINS2_10policy_hubIfyN4cuda3std3__44plusIfEEE10Policy1000EN6thrust24THRUST_300001_SM_1000_NS10device_ptrIKfEEyS9_f9square_opEEvT0_PT3_T1_NS0_13GridEvenShareISL_EET2_T4__param_4[1],
	.param .align 1 .b8 _ZN3cub18CUB_300001_SM_10006detail6reduce18DeviceReduceKernelINS2_10policy_hubIfyN4cuda3std3__44plusIfEEE10Policy1000EN6thrust24THRUST_300001_SM_1000_NS10device_ptrIKfEEyS9_f9square_opEEvT0_PT3_T1_NS0_13GridEvenShareISL_EET2_T4__param_5[1]
)
.maxntid 256
{
	.reg .pred 	%p<57>;
	.reg .b16 	%rs<4>;
	.reg .b32 	%r<205>;
	.reg .b32 	%f<340>;
	.reg .b64 	%rd<74>;
	// demoted variable
	.shared .align 4 .b8 _ZZN3cub18CUB_300001_SM_10006detail6reduce18DeviceReduceKernelINS2_10policy_hubIfyN4cuda3std3__44plusIfEEE10Policy1000EN6thrust24THRUST_300001_SM_1000_NS10device_ptrIKfEEyS9_f9square_opEEvT0_PT3_T1_NS0_13GridEvenShareISL_EET2_T4_E12temp_storage[44];
	ld.param.u64 	%rd1, [_ZN3cub18CUB_300001_SM_10006detail6reduce18DeviceReduceKernelINS2_10policy_hubIfyN4cuda3std3__44plusIfEEE10Policy1000EN6thrust24THRUST_300001_SM_1000_NS10device_ptrIKfEEyS9_f9square_opEEvT0_PT3_T1_NS0_13GridEvenShareISL_EET2_T4__param_3+32];
	ld.param.u32 	%r1, [_ZN3cub18CUB_300001_SM_10006detail6reduce18DeviceReduceKernelINS2_10policy_hubIfyN4cuda3std3__44plusIfEEE10Policy1000EN6thrust24THRUST_300001_SM_1000_NS10device_ptrIKfEEyS9_f9square_opEEvT0_PT3_T1_NS0_13GridEvenShareISL_EET2_T4__param_3+40];
	ld.param.u64 	%rd25, [_ZN3cub18CUB_300001_SM_10006detail6reduce18DeviceReduceKernelINS2_10policy_hubIfyN4cuda3std3__44plusIfEEE10Policy1000EN6thrust24THRUST_300001_SM_1000_NS10device_ptrIKfEEyS9_f9square_opEEvT0_PT3_T1_NS0_13GridEvenShareISL_EET2_T4__param_0];
	ld.param.u64 	%rd24, [_ZN3cub18CUB_300001_SM_10006detail6reduce18DeviceReduceKernelINS2_10policy_hubIfyN4cuda3std3__44plusIfEEE10Policy1000EN6thrust24THRUST_300001_SM_1000_NS10device_ptrIKfEEyS9_f9square_opEEvT0_PT3_T1_NS0_13GridEvenShareISL_EET2_T4__param_1];
	cvta.to.global.u64 	%rd2, %rd25;
	mov.u32 	%r2, %ctaid.x;
	shl.b32 	%r50, %r1, 12;
	cvt.s64.s32 	%rd3, %r50;
	shl.b32 	%r51, %r2, 12;
	cvt.u64.u32 	%rd4, %r51;
	sub.s64 	%rd5, %rd1, %rd4;
	setp.gt.u64 	%p1, %rd5, 4095;
	@%p1 bra 	$L__BB6_25;
	cvt.u32.u64 	%r111, %rd4;
	cvt.u32.u64 	%r3, %rd1;
	sub.s32 	%r4, %r3, %r111;
	mov.u32 	%r5, %tid.x;
	setp.ge.s32 	%p23, %r5, %r4;
	mov.f32 	%f328, 0f00000000;
	mov.u32 	%r192, %r5;
	@%p23 bra 	$L__BB6_3;
	add.s32 	%r113, %r111, %r5;
	mul.wide.u32 	%rd48, %r113, 4;
	add.s64 	%rd49, %rd2, %rd48;
	ld.global.f32 	%f201, [%rd49];
	mul.f32 	%f328, %f201, %f201;
	add.s32 	%r192, %r5, 256;
$L__BB6_3:
	setp.ge.s32 	%p24, %r192, %r4;
	@%p24 bra 	$L__BB6_16;
	not.b32 	%r115, %r192;
	add.s32 	%r116, %r115, %r3;
	sub.s32 	%r117, %r116, %r111;
	shr.u32 	%r118, %r117, 8;
	add.s32 	%r8, %r118, 1;
	and.b32  	%r9, %r8, 15;
	setp.lt.u32 	%p25, %r117, 3840;
	@%p25 bra 	$L__BB6_7;
	and.b32  	%r119, %r8, 33554416;
	neg.s32 	%r190, %r119;
	mul.wide.u32 	%rd50, %r2, 16384;
	mul.wide.u32 	%rd51, %r192, 4;
	or.b64  	%rd52, %rd50, %rd51;
	add.s64 	%rd53, %rd52, %rd2;
	add.s64 	%rd68, %rd53, 8192;
$L__BB6_6:
	.pragma "nounroll";
	ld.global.f32 	%f203, [%rd68+-8192];
	fma.rn.f32 	%f204, %f203, %f203, %f328;
	ld.global.f32 	%f205, [%rd68+-7168];
	fma.rn.f32 	%f206, %f205, %f205, %f204;
	ld.global.f32 	%f207, [%rd68+-6144];
	fma.rn.f32 	%f208, %f207, %f207, %f206;
	ld.global.f32 	%f209, [%rd68+-5120];
	fma.rn.f32 	%f210, %f209, %f209, %f208;
	ld.global.f32 	%f211, [%rd68+-4096];
	fma.rn.f32 	%f212, %f211, %f211, %f210;
	ld.global.f32 	%f213, [%rd68+-3072];
	fma.rn.f32 	%f214, %f213, %f213, %f212;
	ld.global.f32 	%f215, [%rd68+-2048];
	fma.rn.f32 	%f216, %f215, %f215, %f214;
	ld.global.f32 	%f217, [%rd68+-1024];
	fma.rn.f32 	%f218, %f217, %f217, %f216;
	ld.global.f32 	%f219, [%rd68];
	fma.rn.f32 	%f220, %f219, %f219, %f218;
	ld.global.f32 	%f221, [%rd68+1024];
	fma.rn.f32 	%f222, %f221, %f221, %f220;
	ld.global.f32 	%f223, [%rd68+2048];
	fma.rn.f32 	%f224, %f223, %f223, %f222;
	ld.global.f32 	%f225, [%rd68+3072];
	fma.rn.f32 	%f226, %f225, %f225, %f224;
	ld.global.f32 	%f227, [%rd68+4096];
	fma.rn.f32 	%f228, %f227, %f227, %f226;
	ld.global.f32 	%f229, [%rd68+5120];
	fma.rn.f32 	%f230, %f229, %f229, %f228;
	ld.global.f32 	%f231, [%rd68+6144];
	fma.rn.f32 	%f232, %f231, %f231, %f230;
	ld.global.f32 	%f233, [%rd68+7168];
	fma.rn.f32 	%f328, %f233, %f233, %f232;
	add.s32 	%r192, %r192, 4096;
	add.s32 	%r190, %r190, 16;
	add.s64 	%rd68, %rd68, 16384;
	setp.ne.s32 	%p26, %r190, 0;
	@%p26 bra 	$L__BB6_6;
$L__BB6_7:
	setp.eq.s32 	%p27, %r9, 0;
	@%p27 bra 	$L__BB6_16;
	and.b32  	%r16, %r8, 7;
	setp.lt.u32 	%p28, %r9, 8;
	@%p28 bra 	$L__BB6_10;
	cvt.s64.s32 	%rd54, %r192;
	add.s64 	%rd55, %rd54, %rd4;
	shl.b64 	%rd56, %rd55, 2;
	add.s64 	%rd57, %rd2, %rd56;
	ld.global.f32 	%f235, [%rd57];
	fma.rn.f32 	%f236, %f235, %f235, %f328;
	ld.global.f32 	%f237, [%rd57+1024];
	fma.rn.f32 	%f238, %f237, %f237, %f236;
	ld.global.f32 	%f239, [%rd57+2048];
	fma.rn.f32 	%f240, %f239, %f239, %f238;
	ld.global.f32 	%f241, [%rd57+3072];
	fma.rn.f32 	%f242, %f241, %f241, %f240;
	ld.global.f32 	%f243, [%rd57+4096];
	fma.rn.f32 	%f244, %f243, %f243, %f242;
	ld.global.f32 	%f245, [%rd57+5120];
	fma.rn.f32 	%f246, %f245, %f245, %f244;
	ld.global.f32 	%f247, [%rd57+6144];
	fma.rn.f32 	%f248, %f247, %f247, %f246;
	ld.global.f32 	%f249, [%rd57+7168];
	fma.rn.f32 	%f328, %f249, %f249, %f248;
	add.s32 	%r192, %r192, 2048;
$L__BB6_10:
	setp.eq.s32 	%p29, %r16, 0;
	@%p29 bra 	$L__BB6_16;
	and.b32  	%r19, %r8, 3;
	setp.lt.u32 	%p30, %r16, 4;
	@%p30 bra 	$L__BB6_13;
	cvt.s64.s32 	%rd58, %r192;
	add.s64 	%rd59, %rd58, %rd4;
	shl.b64 	%rd60, %rd59, 2;
	add.s64 	%rd61, %rd2, %rd60;
	ld.global.f32 	%f251, [%rd61];
	fma.rn.f32 	%f252, %f251, %f251, %f328;
	ld.global.f32 	%f253, [%rd61+1024];
	fma.rn.f32 	%f254, %f253, %f253, %f252;
	ld.global.f32 	%f255, [%rd61+2048];
	fma.rn.f32 	%f256, %f255, %f255, %f254;
	ld.global.f32 	%f257, [%rd61+3072];
	fma.rn.f32 	%f328, %f257, %f257, %f256;
	add.s32 	%r192, %r192, 1024;
$L__BB6_13:
	setp.eq.s32 	%p31, %r19, 0;
	@%p31 bra 	$L__BB6_16;
	mul.wide.u32 	%rd62, %r2, 16384;
	add.s64 	%rd9, %rd2, %rd62;
	neg.s32 	%r195, %r19;
$L__BB6_15:
	.pragma "nounroll";
	mul.wide.s32 	%rd63, %r192, 4;
	add.s64 	%rd64, %rd9, %rd63;
	ld.global.f32 	%f258, [%rd64];
	fma.rn.f32 	%f328, %f258, %f258, %f328;
	add.s32 	%r192, %r192, 256;
	add.s32 	%r195, %r195, 1;
	setp.ne.s32 	%p32, %r195, 0;
	@%p32 bra 	$L__BB6_15;
$L__BB6_16:
	setp.lt.s32 	%p33, %r4, 256;
	@%p33 bra 	$L__BB6_21;
	// begin inline asm
	mov.u32 %r158, %laneid;
	// end inline asm
	mov.b32 	%r160, %f328;
	mov.b32 	%r161, 1;
	mov.b32 	%r182, 31;
	mov.b32 	%r183, -1;
	// begin inline asm
	shfl.sync.down.b32 %r159, %r160, %r161, %r182, %r183;
	// end inline asm
	setp.gt.s32 	%p49, %r158, 30;
	mov.b32 	%f293, %r159;
	add.f32 	%f294, %f328, %f293;
	selp.f32 	%f295, %f328, %f294, %p49;
	mov.b32 	%r165, %f295;
	mov.b32 	%r166, 2;
	// begin inline asm
	shfl.sync.down.b32 %r164, %r165, %r166, %r182, %r183;
	// end inline asm
	setp.gt.s32 	%p50, %r158, 29;
	mov.b32 	%f296, %r164;
	add.f32 	%f297, %f295, %f296;
	selp.f32 	%f298, %f295, %f297, %p50;
	mov.b32 	%r170, %f298;
	mov.b32 	%r171, 4;
	// begin inline asm
	shfl.sync.down.b32 %r169, %r170, %r171, %r182, %r183;
	// end inline asm
	setp.gt.s32 	%p51, %r158, 27;
	mov.b32 	%f299, %r169;
	add.f32 	%f300, %f298, %f299;
	selp.f32 	%f301, %f298, %f300, %p51;
	mov.b32 	%r175, %f301;
	mov.b32 	%r176, 8;
	// begin inline asm
	shfl.sync.down.b32 %r174, %r175, %r176, %r182, %r183;
	// end inline asm
	setp.gt.s32 	%p52, %r158, 23;
	mov.b32 	%f302, %r174;
	add.f32 	%f303, %f301, %f302;
	selp.f32 	%f304, %f301, %f303, %p52;
	mov.b32 	%r180, %f304;
	mov.b32 	%r181, 16;
	// begin inline asm
	shfl.sync.down.b32 %r179, %r180, %r181, %r182, %r183;
	// end inline asm
	setp.gt.s32 	%p53, %r158, 15;
	mov.b32 	%f305, %r179;
	add.f32 	%f16, %f304, %f305;
	selp.f32 	%f339, %f304, %f16, %p53;
	setp.ne.s32 	%p54, %r158, 0;
	@%p54 bra 	$L__BB6_19;
	shr.u32 	%r184, %r5, 3;
	and.b32  	%r185, %r184, 124;
	mov.u32 	%r186, _ZZN3cub18CUB_300001_SM_10006detail6reduce18DeviceReduceKernelINS2_10policy_hubIfyN4cuda3std3__44plusIfEEE10Policy1000EN6thrust24THRUST_300001_SM_1000_NS10device_ptrIKfEEyS9_f9square_opEEvT0_PT3_T1_NS0_13GridEvenShareISL_EET2_T4_E12temp_storage;
	add.s32 	%r187, %r186, %r185;
	st.shared.f32 	[%r187+8], %f16;
$L__BB6_19:
	bar.sync 	0;
	setp.ne.s32 	%p55, %r5, 0;
	@%p55 bra 	$L__BB6_46;
	ld.shared.f32 	%f306, [_ZZN3cub18CUB_300001_SM_10006detail6reduce18DeviceReduceKernelINS2_10policy_hubIfyN4cuda3std3__44plusIfEEE10Policy1000EN6thrust24THRUST_300001_SM_1000_NS10device_ptrIKfEEyS9_f9square_opEEvT0_PT3_T1_NS0_13GridEvenShareISL_EET2_T4_E12temp_storage+12];
	add.f32 	%f307, %f339, %f306;
	ld.shared.f32 	%f308, [_ZZN3cub18CUB_300001_SM_10006detail6reduce18DeviceReduceKernelINS2_10policy_hubIfyN4cuda3std3__44plusIfEEE10Policy1000EN6thrust24THRUST_300001_SM_1000_NS10device_ptrIKfEEyS9_f9square_opEEvT0_PT3_T1_NS0_13GridEvenShareISL_EET2_T4_E12temp_storage+16];
	add.f32 	%f309, %f307, %f308;
	ld.shared.f32 	%f310, [_ZZN3cub18CUB_300001_SM_10006detail6reduce18DeviceReduceKernelINS2_10policy_hubIfyN4cuda3std3__44plusIfEEE10Policy1000EN6thrust24THRUST_300001_SM_1000_NS10device_ptrIKfEEyS9_f9square_opEEvT0_PT3_T1_NS0_13GridEvenShareISL_EET2_T4_E12temp_storage+20];
	add.f32 	%f311, %f309, %f310;
	ld.shared.f32 	%f312, [_ZZN3cub18CUB_300001_SM_10006detail6reduce18DeviceReduceKernelINS2_10policy_hubIfyN4cuda3std3__44plusIfEEE10Policy1000EN6thrust24THRUST_300001_SM_1000_NS10device_ptrIKfEEyS9_f9square_opEEvT0_PT3_T1_NS0_13GridEvenShareISL_EET2_T4_E12temp_storage+24];
	add.f32 	%f313, %f311, %f312;
	ld.shared.f32 	%f314, [_ZZN3cub18CUB_300001_SM_10006detail6reduce18DeviceReduceKernelINS2_10policy_hubIfyN4cuda3std3__44plusIfEEE10Policy1000EN6thrust24THRUST_300001_SM_1000_NS10device_ptrIKfEEyS9_f9square_opEEvT0_PT3_T1_NS0_13GridEvenShareISL_EET2_T4_E12temp_storage+28];
	add.f32 	%f315, %f313, %f314;
	ld.shared.f32 	%f316, [_ZZN3cub18CUB_300001_SM_10006detail6reduce18DeviceReduceKernelINS2_10policy_hubIfyN4cuda3std3__44plusIfEEE10Policy1000EN6thrust24THRUST_300001_SM_1000_NS10device_ptrIKfEEyS9_f9square_opEEvT0_PT3_T1_NS0_13GridEvenShareISL_EET2_T4_E12temp_storage+32];
	add.f32 	%f317, %f315, %f316;
	ld.shared.f32 	%f318, [_ZZN3cub18CUB_300001_SM_10006detail6reduce18DeviceReduceKernelINS2_10policy_hubIfyN4cuda3std3__44plusIfEEE10Policy1000EN6thrust24THRUST_300001_SM_1000_NS10device_ptrIKfEEyS9_f9square_opEEvT0_PT3_T1_NS0_13GridEvenShareISL_EET2_T4_E12temp_storage+36];
	add.f32 	%f339, %f317, %f318;
	bra.uni 	$L__BB6_46;
$L__BB6_21:
	// begin inline asm
	mov.u32 %r120, %laneid;
	// end inline asm
	and.b32  	%r146, %r5, 992;
	add.s32 	%r147, %r146, 32;
	setp.gt.s32 	%p34, %r147, %r4;
	not.b32 	%r148, %r146;
	add.s32 	%r149, %r4, %r148;
	selp.b32 	%r144, %r149, 31, %p34;
	mov.b32 	%r122, %f328;
	mov.b32 	%r123, 1;
	mov.b32 	%r145, -1;
	// begin inline asm
	shfl.sync.down.b32 %r121, %r122, %r123, %r144, %r145;
	// end inline asm
	setp.lt.s32 	%p35, %r120, %r144;
	mov.b32 	%f259, %r121;
	add.f32 	%f260, %f328, %f259;
	selp.f32 	%f261, %f260, %f328, %p35;
	mov.b32 	%r127, %f261;
	mov.b32 	%r128, 2;
	// begin inline asm
	shfl.sync.down.b32 %r126, %r127, %r128, %r144, %r145;
	// end inline asm
	add.s32 	%r150, %r120, 2;
	setp.gt.s32 	%p36, %r150, %r144;
	mov.b32 	%f262, %r126;
	add.f32 	%f263, %f261, %f262;
	selp.f32 	%f264, %f261, %f263, %p36;
	mov.b32 	%r132, %f264;
	mov.b32 	%r133, 4;
	// begin inline asm
	shfl.sync.down.b32 %r131, %r132, %r133, %r144, %r145;
	// end inline asm
	add.s32 	%r151, %r120, 4;
	setp.gt.s32 	%p37, %r151, %r144;
	mov.b32 	%f265, %r131;
	add.f32 	%f266, %f264, %f265;
	selp.f32 	%f267, %f264, %f266, %p37;
	mov.b32 	%r137, %f267;
	mov.b32 	%r138, 8;
	// begin inline asm
	shfl.sync.down.b32 %r136, %r137, %r138, %r144, %r145;
	// end inline asm
	add.s32 	%r152, %r120, 8;
	setp.gt.s32 	%p38, %r152, %r144;
	mov.b32 	%f268, %r136;
	add.f32 	%f269, %f267, %f268;
	selp.f32 	%f270, %f267, %f269, %p38;
	mov.b32 	%r142, %f270;
	mov.b32 	%r143, 16;
	// begin inline asm
	shfl.sync.down.b32 %r141, %r142, %r143, %r144, %r145;
	// end inline asm
	add.s32 	%r153, %r120, 16;
	setp.gt.s32 	%p39, %r153, %r144;
	mov.b32 	%f271, %r141;
	add.f32 	%f272, %f270, %f271;
	selp.f32 	%f339, %f270, %f272, %p39;
	setp.ne.s32 	%p40, %r120, 0;
	@%p40 bra 	$L__BB6_23;
	shr.u32 	%r154, %r5, 3;
	and.b32  	%r155, %r154, 124;
	mov.u32 	%r156, _ZZN3cub18CUB_300001_SM_10006detail6reduce18DeviceReduceKernelINS2_10policy_hubIfyN4cuda3std3__44plusIfEEE10Policy1000EN6thrust24THRUST_300001_SM_1000_NS10device_ptrIKfEEyS9_f9square_opEEvT0_PT3_T1_NS0_13GridEvenShareISL_EET2_T4_E12temp_storage;
	add.s32 	%r157, %r156, %r155;
	st.shared.f32 	[%r157+8], %f339;
$L__BB6_23:
	bar.sync 	0;
	setp.ne.s32 	%p41, %r5, 0;
	@%p41 bra 	$L__BB6_46;
	setp.gt.s32 	%p42, %r4, 32;
	ld.shared.f32 	%f273, [_ZZN3cub18CUB_300001_SM_10006detail6reduce18DeviceReduceKernelINS2_10policy_hubIfyN4cuda3std3__44plusIfEEE10Policy1000EN6thrust24THRUST_300001_SM_1000_NS10device_ptrIKfEEyS9_f9square_opEEvT0_PT3_T1_NS0_13GridEvenShareISL_EET2_T4_E12temp_storage+12];
	add.f32 	%f274, %f339, %f273;
	selp.f32 	%f275, %f274, %f339, %p42;
	setp.gt.s32 	%p43, %r4, 64;
	ld.shared.f32 	%f276, [_ZZN3cub18CUB_300001_SM_10006detail6reduce18DeviceReduceKernelINS2_10policy_hubIfyN4cuda3std3__44plusIfEEE10Policy1000EN6thrust24THRUST_300001_SM_1000_NS10device_ptrIKfEEyS9_f9square_opEEvT0_PT3_T1_NS0_13GridEvenShareISL_EET2_T4_E12temp_storage+16];
	add.f32 	%f277, %f276, %f275;
	selp.f32 	%f278, %f277, %f275, %p43;
	setp.gt.s32 	%p44, %r4, 96;
	ld.shared.f32 	%f279, [_ZZN3cub18CUB_300001_SM_10006detail6reduce18DeviceReduceKernelINS2_10policy_hubIfyN4cuda3std3__44plusIfEEE10Policy1000EN6thrust24THRUST_300001_SM_1000_NS10device_ptrIKfEEyS9_f9square_opEEvT0_PT3_T1_NS0_13GridEvenShareISL_EET2_T4_E12temp_storage+20];
	add.f32 	%f280, %f279, %f278;
	selp.f32 	%f281, %f280, %f278, %p44;
	setp.gt.s32 	%p45, %r4, 128;
	ld.shared.f32 	%f282, [_ZZN3cub18CUB_300001_SM_10006detail6reduce18DeviceReduceKernelINS2_10policy_hubIfyN4cuda3std3__44plusIfEEE10Policy1000EN6thrust24THRUST_300001_SM_1000_NS10device_ptrIKfEEyS9_f9square_opEEvT0_PT3_T1_NS0_13GridEvenShareISL_EET2_T4_E12temp_storage+24];
	add.f32 	%f283, %f282, %f281;
	selp.f32 	%f284, %f283, %f281, %p45;
	setp.gt.s32 	%p46, %r4, 160;
	ld.shared.f32 	%f285, [_ZZN3cub18CUB_300001_SM_10006detail6reduce18DeviceReduceKernelINS2_10policy_hubIfyN4cuda3std3__44plusIfEEE10Policy1000EN6thrust24THRUST_300001_SM_1000_NS10device_ptrIKfEEyS9_f9square_opEEvT0_PT3_T1_NS0_13GridEvenShareISL_EET2_T4_E12temp_storage+28];
	add.f32 	%f286, %f285, %f284;
	selp.f32 	%f287, %f286, %f284, %p46;
	setp.gt.s32 	%p47, %r4, 192;
	ld.shared.f32 	%f288, [_ZZN3cub18CUB_300001_SM_10006detail6reduce18DeviceReduceKernelINS2_10policy_hubIfyN4cuda3std3__44plusIfEEE10Policy1000EN6thrust24THRUST_300001_SM_1000_NS10device_ptrIKfEEyS9_f9square_opEEvT0_PT3_T1_NS0_13GridEvenShareISL_EET2_T4_E12temp_storage+32];
	add.f32 	%f289, %f288, %f287;
	selp.f32 	%f290, %f289, %f287, %p47;
	setp.gt.s32 	%p48, %r4, 224;
	ld.shared.f32 	%f291, [_ZZN3cub18CUB_300001_SM_10006detail6reduce18DeviceReduceKernelINS2_10policy_hubIfyN4cuda3std3__44plusIfEEE10Policy1000EN6thrust24THRUST_300001_SM_1000_NS10device_ptrIKfEEyS9_f9square_opEEvT0_PT3_T1_NS0_13GridEvenShareISL_EET2_T4_E12temp_storage+36];
	add.f32 	%f292, %f291, %f290;
	selp.f32 	%f339, %f292, %f290, %p48;
	bra.uni 	$L__BB6_46;
$L__BB6_25:
	cvt.u32.u64 	%r52, %rd4;
	mov.u32 	%r27, %tid.x;
	add.s32 	%r53, %r27, %r52;
	mul.wide.u32 	%rd26, %r53, 4;
	add.s64 	%rd27, %rd2, %rd26;
	ld.global.f32 	%f41, [%rd27];
	ld.global.f32 	%f42, [%rd27+1024];
	mul.f32 	%f43, %f42, %f42;
	ld.global.f32 	%f44, [%rd27+2048];
	ld.global.f32 	%f45, [%rd27+3072];
	mul.f32 	%f46, %f45, %f45;
	ld.global.f32 	%f47, [%rd27+4096];
	ld.global.f32 	%f48, [%rd27+5120];
	mul.f32 	%f49, %f48, %f48;
	ld.global.f32 	%f50, [%rd27+6144];
	ld.global.f32 	%f51, [%rd27+7168];
	mul.f32 	%f52, %f51, %f51;
	ld.global.f32 	%f53, [%rd27+8192];
	ld.global.f32 	%f54, [%rd27+9216];
	mul.f32 	%f55, %f54, %f54;
	ld.global.f32 	%f56, [%rd27+10240];
	ld.global.f32 	%f57, [%rd27+11264];
	mul.f32 	%f58, %f57, %f57;
	ld.global.f32 	%f59, [%rd27+12288];
	ld.global.f32 	%f60, [%rd27+13312];
	mul.f32 	%f61, %f60, %f60;
	ld.global.f32 	%f62, [%rd27+14336];
	ld.global.f32 	%f63, [%rd27+15360];
	mul.f32 	%f64, %f63, %f63;
	fma.rn.f32 	%f65, %f41, %f41, %f43;
	fma.rn.f32 	%f66, %f44, %f44, %f46;
	fma.rn.f32 	%f67, %f47, %f47, %f49;
	fma.rn.f32 	%f68, %f50, %f50, %f52;
	fma.rn.f32 	%f69, %f53, %f53, %f55;
	fma.rn.f32 	%f70, %f56, %f56, %f58;
	fma.rn.f32 	%f71, %f59, %f59, %f61;
	fma.rn.f32 	%f72, %f62, %f62, %f64;
	add.f32 	%f73, %f65, %f66;
	add.f32 	%f74, %f67, %f68;
	add.f32 	%f75, %f69, %f70;
	add.f32 	%f76, %f71, %f72;
	add.f32 	%f77, %f73, %f74;
	add.f32 	%f78, %f75, %f76;
	add.f32 	%f338, %f77, %f78;
	setp.lt.u64 	%p2, %rd5, %rd3;
	@%p2 bra 	$L__BB6_42;
	cvt.u32.u64 	%r55, %rd3;
	cvt.u64.u32 	%rd10, %r27;
	add.s64 	%rd70, %rd4, %rd3;
	cvt.u32.u64 	%r28, %rd1;
	not.b32 	%r57, %r27;
	add.s32 	%r58, %r57, %r28;
	sub.s32 	%r59, %r58, %r55;
	sub.s32 	%r197, %r59, %r52;
	add.s64 	%rd28, %rd70, %rd10;
	shl.b64 	%rd29, %rd28, 2;
	add.s64 	%rd30, %rd29, %rd2;
	add.s64 	%rd69, %rd30, 8192;
	mov.b32 	%r198, 0;
	mov.u64 	%rd71, %rd4;
$L__BB6_27:
	add.s64 	%rd71, %rd71, %rd3;
	add.s64 	%rd31, %rd1, -4096;
	setp.gt.u64 	%p3, %rd71, %rd31;
	@%p3 bra 	$L__BB6_29;
	cvt.u32.u64 	%r60, %rd3;
	add.s64 	%rd32, %rd71, %rd10;
	shl.b64 	%rd33, %rd32, 2;
	add.s64 	%rd34, %rd2, %rd33;
	ld.global.f32 	%f79, [%rd34];
	ld.global.f32 	%f80, [%rd34+1024];
	ld.global.f32 	%f81, [%rd34+2048];
	mul.f32 	%f82, %f81, %f81;
	ld.global.f32 	%f83, [%rd34+3072];
	ld.global.f32 	%f84, [%rd34+4096];
	mul.f32 	%f85, %f84, %f84;
	ld.global.f32 	%f86, [%rd34+5120];
	ld.global.f32 	%f87, [%rd34+6144];
	mul.f32 	%f88, %f87, %f87;
	ld.global.f32 	%f89, [%rd34+7168];
	ld.global.f32 	%f90, [%rd34+8192];
	mul.f32 	%f91, %f90, %f90;
	ld.global.f32 	%f92, [%rd34+9216];
	ld.global.f32 	%f93, [%rd34+10240];
	mul.f32 	%f94, %f93, %f93;
	ld.global.f32 	%f95, [%rd34+11264];
	ld.global.f32 	%f96, [%rd34+12288];
	mul.f32 	%f97, %f96, %f96;
	ld.global.f32 	%f98, [%rd34+13312];
	ld.global.f32 	%f99, [%rd34+14336];
	mul.f32 	%f100, %f99, %f99;
	ld.global.f32 	%f101, [%rd34+15360];
	fma.rn.f32 	%f102, %f79, %f79, %f338;
	fma.rn.f32 	%f103, %f80, %f80, %f82;
	fma.rn.f32 	%f104, %f83, %f83, %f85;
	fma.rn.f32 	%f105, %f86, %f86, %f88;
	fma.rn.f32 	%f106, %f89, %f89, %f91;
	fma.rn.f32 	%f107, %f92, %f92, %f94;
	fma.rn.f32 	%f108, %f95, %f95, %f97;
	fma.rn.f32 	%f109, %f98, %f98, %f100;
	add.f32 	%f110, %f102, %f103;
	add.f32 	%f111, %f104, %f105;
	add.f32 	%f112, %f106, %f107;
	add.f32 	%f113, %f108, %f109;
	add.f32 	%f114, %f110, %f111;
	add.f32 	%f115, %f112, %f113;
	add.f32 	%f116, %f114, %f115;
	fma.rn.f32 	%f338, %f101, %f101, %f116;
	sub.s64 	%rd35, %rd1, %rd71;
	setp.lt.u64 	%p4, %rd35, %rd3;
	add.s32 	%r198, %r198, 1;
	add.s64 	%rd70, %rd70, %rd3;
	sub.s32 	%r197, %r197, %r60;
	shl.b64 	%rd36, %rd3, 2;
	add.s64 	%rd69, %rd69, %rd36;
	@%p4 bra 	$L__BB6_42;
	bra.uni 	$L__BB6_27;
$L__BB6_29:
	setp.le.u64 	%p5, %rd1, %rd71;
	cvt.u32.u64 	%r61, %rd71;
	cvt.u32.u64 	%r62, %rd1;
	sub.s32 	%r63, %r62, %r61;
	setp.ge.s32 	%p6, %r27, %r63;
	or.pred  	%p7, %p5, %p6;
	@%p7 bra 	$L__BB6_42;
	cvt.u32.u64 	%r65, %rd3;
	cvt.u32.u64 	%r66, %rd4;
	not.b32 	%r67, %r27;
	add.s32 	%r68, %r67, %r28;
	add.s32 	%r69, %r65, %r66;
	sub.s32 	%r70, %r68, %r69;
	mul.lo.s32 	%r71, %r1, %r198;
	shl.b32 	%r72, %r71, 12;
	sub.s32 	%r73, %r70, %r72;
	shr.u32 	%r74, %r73, 8;
	add.s32 	%r34, %r74, 1;
	and.b32  	%r35, %r34, 15;
	setp.lt.u32 	%p8, %r73, 3840;
	mov.u32 	%r201, %r27;
	@%p8 bra 	$L__BB6_33;
	shr.u32 	%r75, %r197, 8;
	add.s32 	%r76, %r75, 1;
	and.b32  	%r77, %r76, 33554416;
	neg.s32 	%r199, %r77;
	mov.u32 	%r201, %r27;
$L__BB6_32:
	.pragma "nounroll";
	ld.global.f32 	%f118, [%rd69+-8192];
	fma.rn.f32 	%f119, %f118, %f118, %f338;
	ld.global.f32 	%f120, [%rd69+-7168];
	fma.rn.f32 	%f121, %f120, %f120, %f119;
	ld.global.f32 	%f122, [%rd69+-6144];
	fma.rn.f32 	%f123, %f122, %f122, %f121;
	ld.global.f32 	%f124, [%rd69+-5120];
	fma.rn.f32 	%f125, %f124, %f124, %f123;
	ld.global.f32 	%f126, [%rd69+-4096];
	fma.rn.f32 	%f127, %f126, %f126, %f125;
	ld.global.f32 	%f128, [%rd69+-3072];
	fma.rn.f32 	%f129, %f128, %f128, %f127;
	ld.global.f32 	%f130, [%rd69+-2048];
	fma.rn.f32 	%f131, %f130, %f130, %f129;
	ld.global.f32 	%f132, [%rd69+-1024];
	fma.rn.f32 	%f133, %f132, %f132, %f131;
	ld.global.f32 	%f134, [%rd69];
	fma.rn.f32 	%f135, %f134, %f134, %f133;
	ld.global.f32 	%f136, [%rd69+1024];
	fma.rn.f32 	%f137, %f136, %f136, %f135;
	ld.global.f32 	%f138, [%rd69+2048];
	fma.rn.f32 	%f139, %f138, %f138, %f137;
	ld.global.f32 	%f140, [%rd69+3072];
	fma.rn.f32 	%f141, %f140, %f140, %f139;
	ld.global.f32 	%f142, [%rd69+4096];
	fma.rn.f32 	%f143, %f142, %f142, %f141;
	ld.global.f32 	%f144, [%rd69+5120];
	fma.rn.f32 	%f145, %f144, %f144, %f143;
	ld.global.f32 	%f146, [%rd69+6144];
	fma.rn.f32 	%f147, %f146, %f146, %f145;
	ld.global.f32 	%f148, [%rd69+7168];
	fma.rn.f32 	%f338, %f148, %f148, %f147;
	add.s32 	%r201, %r201, 4096;
	add.s32 	%r199, %r199, 16;
	add.s64 	%rd69, %rd69, 16384;
	setp.ne.s32 	%p9, %r199, 0;
	@%p9 bra 	$L__BB6_32;
$L__BB6_33:
	setp.eq.s32 	%p10, %r35, 0;
	@%p10 bra 	$L__BB6_42;
	and.b32  	%r42, %r34, 7;
	setp.lt.u32 	%p11, %r35, 8;
	@%p11 bra 	$L__BB6_36;
	cvt.u64.u32 	%rd37, %r201;
	add.s64 	%rd38, %rd71, %rd37;
	shl.b64 	%rd39, %rd38, 2;
	add.s64 	%rd40, %rd2, %rd39;
	ld.global.f32 	%f150, [%rd40];
	fma.rn.f32 	%f151, %f150, %f150, %f338;
	ld.global.f32 	%f152, [%rd40+1024];
	fma.rn.f32 	%f153, %f152, %f152, %f151;
	ld.global.f32 	%f154, [%rd40+2048];
	fma.rn.f32 	%f155, %f154, %f154, %f153;
	ld.global.f32 	%f156, [%rd40+3072];
	fma.rn.f32 	%f157, %f156, %f156, %f155;
	ld.global.f32 	%f158, [%rd40+4096];
	fma.rn.f32 	%f159, %f158, %f158, %f157;
	ld.global.f32 	%f160, [%rd40+5120];
	fma.rn.f32 	%f161, %f160, %f160, %f159;
	ld.global.f32 	%f162, [%rd40+6144];
	fma.rn.f32 	%f163, %f162, %f162, %f161;
	ld.global.f32 	%f164, [%rd40+7168];
	fma.rn.f32 	%f338, %f164, %f164, %f163;
	add.s32 	%r201, %r201, 2048;
$L__BB6_36:
	setp.eq.s32 	%p12, %r42, 0;
	@%p12 bra 	$L__BB6_42;
	setp.lt.u32 	%p13, %r42, 4;
	@%p13 bra 	$L__BB6_39;
	cvt.u64.u32 	%rd41, %r201;
	add.s64 	%rd42, %rd71, %rd41;
	shl.b64 	%rd43, %rd42, 2;
	add.s64 	%rd44, %rd2, %rd43;
	ld.global.f32 	%f166, [%rd44];
	fma.rn.f32 	%f167, %f166, %f166, %f338;
	ld.global.f32 	%f168, [%rd44+1024];
	fma.rn.f32 	%f169, %f168, %f168, %f167;
	ld.global.f32 	%f170, [%rd44+2048];
	fma.rn.f32 	%f171, %f170, %f170, %f169;
	ld.global.f32 	%f172, [%rd44+3072];
	fma.rn.f32 	%f338, %f172, %f172, %f171;
	add.s32 	%r201, %r201, 1024;
$L__BB6_39:
	and.b32  	%r78, %r34, 3;
	setp.eq.s32 	%p14, %r78, 0;
	@%p14 bra 	$L__BB6_42;
	cvt.u64.u32 	%rd45, %r201;
	add.s64 	%rd46, %rd45, %rd70;
	shl.b64 	%rd47, %rd46, 2;
	add.s64 	%rd73, %rd2, %rd47;
	cvt.u16.u32 	%rs1, %r197;
	shr.u16 	%rs2, %rs1, 8;
	add.s16 	%rs3, %rs2, 1;
	cvt.u32.u16 	%r79, %rs3;
	and.b32  	%r80, %r79, 3;
	neg.s32 	%r204, %r80;
$L__BB6_41:
	.pragma "nounroll";
	ld.global.f32 	%f173, [%rd73];
	fma.rn.f32 	%f338, %f173, %f173, %f338;
	add.s64 	%rd73, %rd73, 1024;
	add.s32 	%r204, %r204, 1;
	setp.ne.s32 	%p15, %r204, 0;
	@%p15 bra 	$L__BB6_41;
$L__BB6_42:
	// begin inline asm
	mov.u32 %r81, %laneid;
	// end inline asm
	mov.b32 	%r83, %f338;
	mov.b32 	%r84, 1;
	mov.b32 	%r105, 31;
	mov.b32 	%r106, -1;
	// begin inline asm
	shfl.sync.down.b32 %r82, %r83, %r84, %r105, %r106;
	// end inline asm
	setp.gt.s32 	%p16, %r81, 30;
	mov.b32 	%f174, %r82;
	add.f32 	%f175, %f338, %f174;
	selp.f32 	%f176, %f338, %f175, %p16;
	mov.b32 	%r88, %f176;
	mov.b32 	%r89, 2;
	// begin inline asm
	shfl.sync.down.b32 %r87, %r88, %r89, %r105, %r106;
	// end inline asm
	setp.gt.s32 	%p17, %r81, 29;
	mov.b32 	%f177, %r87;
	add.f32 	%f178, %f176, %f177;
	selp.f32 	%f179, %f176, %f178, %p17;
	mov.b32 	%r93, %f179;
	mov.b32 	%r94, 4;
	// begin inline asm
	shfl.sync.down.b32 %r92, %r93, %r94, %r105, %r106;
	// end inline asm
	setp.gt.s32 	%p18, %r81, 27;
	mov.b32 	%f180, %r92;
	add.f32 	%f181, %f179, %f180;
	selp.f32 	%f182, %f179, %f181, %p18;
	mov.b32 	%r98, %f182;
	mov.b32 	%r99, 8;
	// begin inline asm
	shfl.sync.down.b32 %r97, %r98, %r99, %r105, %r106;
	// end inline asm
	setp.gt.s32 	%p19, %r81, 23;
	mov.b32 	%f183, %r97;
	add.f32 	%f184, %f182, %f183;
	selp.f32 	%f185, %f182, %f184, %p19;
	mov.b32 	%r103, %f185;
	mov.b32 	%r104, 16;
	// begin inline asm
	shfl.sync.down.b32 %r102, %r103, %r104, %r105, %r106;
	// end inline asm
	setp.gt.s32 	%p20, %r81, 15;
	mov.b32 	%f186, %r102;
	add.f32 	%f37, %f185, %f186;
	selp.f32 	%f339, %f185, %f37, %p20;
	setp.ne.s32 	%p21, %r81, 0;
	@%p21 bra 	$L__BB6_44;
	shr.u32 	%r107, %r27, 3;
	and.b32  	%r108, %r107, 124;
	mov.u32 	%r109, _ZZN3cub18CUB_300001_SM_10006detail6reduce18DeviceReduceKernelINS2_10policy_hubIfyN4cuda3std3__44plusIfEEE10Policy1000EN6thrust24THRUST_300001_SM_1000_NS10device_ptrIKfEEyS9_f9square_opEEvT0_PT3_T1_NS0_13GridEvenShareISL_EET2_T4_E12temp_storage;
	add.s32 	%r110, %r109, %r108;
	st.shared.f32 	[%r110+8], %f37;
$L__BB6_44:
	bar.sync 	0;
	setp.ne.s32 	%p22, %r27, 0;
	@%p22 bra 	$L__BB6_46;
	ld.shared.f32 	%f187, [_ZZN3cub18CUB_300001_SM_10006detail6reduce18DeviceReduceKernelINS2_10policy_hubIfyN4cuda3std3__44plusIfEEE10Policy1000EN6thrust24THRUST_300001_SM_1000_NS10device_ptrIKfEEyS9_f9square_opEEvT0_PT3_T1_NS0_13GridEvenShareISL_EET2_T4_E12temp_storage+12];
	add.f32 	%f188, %f339, %f187;
	ld.shared.f32 	%f189, [_ZZN3cub18CUB_300001_SM_10006detail6reduce18DeviceReduceKernelINS2_10policy_hubIfyN4cuda3std3__44plusIfEEE10Policy1000EN6thrust24THRUST_300001_SM_1000_NS10device_ptrIKfEEyS9_f9square_opEEvT0_PT3_T1_NS0_13GridEvenShareISL_EET2_T4_E12temp_storage+16];
	add.f32 	%f190, %f188, %f189;
	ld.shared.f32 	%f191, [_ZZN3cub18CUB_300001_SM_10006detail6reduce18DeviceReduceKernelINS2_10policy_hubIfyN4cuda3std3__44plusIfEEE10Policy1000EN6thrust24THRUST_300001_SM_1000_NS10device_ptrIKfEEyS9_f9square_opEEvT0_PT3_T1_NS0_13GridEvenShareISL_EET2_T4_E12temp_storage+20];
	add.f32 	%f192, %f190, %f191;
	ld.shared.f32 	%f193, [_ZZN3cub18CUB_300001_SM_10006detail6reduce18DeviceReduceKernelINS2_10policy_hubIfyN4cuda3std3__44plusIfEEE10Policy1000EN6thrust24THRUST_300001_SM_1000_NS10device_ptrIKfEEyS9_f9square_opEEvT0_PT3_T1_NS0_13GridEvenShareISL_EET2_T4_E12temp_storage+24];
	add.f32 	%f194, %f192, %f193;
	ld.shared.f32 	%f195, [_ZZN3cub18CUB_300001_SM_10006detail6reduce18DeviceReduceKernelINS2_10policy_hubIfyN4cuda3std3__44plusIfEEE10Policy1000EN6thrust24THRUST_300001_SM_1000_NS10device_ptrIKfEEyS9_f9square_opEEvT0_PT3_T1_NS0_13GridEvenShareISL_EET2_T4_E12temp_storage+28];
	add.f32 	%f196, %f194, %f195;
	ld.shared.f32 	%f197, [_ZZN3cub18CUB_300001_SM_10006detail6reduce18DeviceReduceKernelINS2_10policy_hubIfyN4cuda3std3__44plusIfEEE10Policy1000EN6thrust24THRUST_300001_SM_1000_NS10device_ptrIKfEEyS9_f9square_opEEvT0_PT3_T1_NS0_13GridEvenShareISL_EET2_T4_E12temp_storage+32];
	add.f32 	%f198, %f196, %f197;
	ld.shared.f32 	%f199, [_ZZN3cub18CUB_300001_SM_10006detail6reduce18DeviceReduceKernelINS2_10policy_hubIfyN4cuda3std3__44plusIfEEE10Policy1000EN6thrust24THRUST_300001_SM_1000_NS10device_ptrIKfEEyS9_f9square_opEEvT0_PT3_T1_NS0_13GridEvenShareISL_EET2_T4_E12temp_storage+36];
	add.f32 	%f339, %f198, %f199;
$L__BB6_46:
	mov.u32 	%r188, %tid.x;
	setp.ne.s32 	%p56, %r188, 0;
	@%p56 bra 	$L__BB6_48;
	cvta.to.global.u64 	%rd65, %rd24;
	mul.wide.u32 	%rd66, %r2, 4;
	add.s64 	%rd67, %rd65, %rd66;
	st.global.f32 	[%rd67], %f339;
$L__BB6_48:
	ret;

}
	// .globl	_ZN3cub18CUB_300001_SM_10006detail6reduce28DeviceReduceSingleTileKernelINS2_10policy_hubIfyN4cuda3std3__44plusIfEEE10Policy1000EPfSC_iS9_ffNS7_10__identityEEEvT0_T1_T2_T3_T4_T6_
.visible .entry _ZN3cub18CUB_300001_SM_10006detail6reduce28DeviceReduceSingleTileKernelINS2_10policy_hubIfyN4cuda3std3__44plusIfEEE10Policy1000EPfSC_iS9_ffNS7_10__identityEEEvT0_T1_T2_T3_T4_T6_(
	.param .u64 .ptr .align 1 _ZN3cub18CUB_300001_SM_10006detail6reduce28DeviceReduceSingleTileKernelINS2_10policy_hubIfyN4cuda3std3__44plusIfEEE10Policy1000EPfSC_iS9_ffNS7_10__identityEEEvT0_T1_T2_T3_T4_T6__param_0,
	.param .u64 .ptr .align 1 _ZN3cub18CUB_300001_SM_10006detail6reduce28DeviceReduceSingleTileKernelINS2_10policy_hubIfyN4cuda3std3__44plusIfEEE10Policy1000EPfSC_iS9_ffNS7_10__identityEEEvT0_T1_T2_T3_T4_T6__param_1,
	.param .u32 _ZN3cub18CUB_300001_SM_10006detail6reduce28DeviceReduceSingleTileKernelINS2_10policy_hubIfyN4cuda3std3__44plusIfEEE10Policy1000EPfSC_iS9_ffNS7_10__identityEEEvT0_T1_T2_T3_T4_T6__param_2,
	.param .align 1 .b8 _ZN3cub18CUB_300001_SM_10006detail6reduce28DeviceReduceSingleTileKernelINS2_10policy_hubIfyN4cuda3std3__44plusIfEEE10Policy1000EPfSC_iS9_ffNS7_10__identityEEEvT0_T1_T2_T3_T4_T6__param_3[1],
	.param .f32 _ZN3cub18CUB_300001_SM_10006detail6reduce28DeviceReduceSingleTileKernelINS2_10policy_hubIfyN4cuda3std3__44plusIfEEE10Policy1000EPfSC_iS9_ffNS7_10__identityEEEvT0_T1_T2_T3_T4_T6__param_4,
	.param .align 1 .b8 _ZN3cub18CUB_300001_SM_10006detail6reduce28DeviceReduceSingleTileKernelINS2_10policy_hubIfyN4cuda3std3__44plusIfEEE10Policy1000EPfSC_iS9_ffNS7_10__identityEEEvT0_T1_T2_T3_T4_T6__param_5[1]
)
.maxntid 256
.minnctapersm 1
{
	.reg .pred 	%p<97>;
	.reg .b32 	%r<407>;
	.reg .b32 	%f<419>;
	.reg .b64 	%rd<125>;
	// demoted variable
	.shared .align 4 .b8 _ZZN3cub18CUB_300001_SM_10006detail6reduce28DeviceReduceSingleTileKernelINS2_10policy_hubIfyN4cuda3std3__44plusIfEEE10Policy1000EPfSC_iS9_ffNS7_10__identityEEEvT0_T1_T2_T3_T4_T6_E12temp_storage[44];
	ld.param.u64 	%rd16, [_ZN3cub18CUB_300001_SM_10006detail6reduce28DeviceReduceSingleTileKernelINS2_10policy_hubIfyN4cuda3std3__44plusIfEEE10Policy1000EPfSC_iS9_ffNS7_10__identityEEEvT0_T1_T2_T3_T4_T6__param_0];
	ld.param.u64 	%rd17, [_ZN3cub18CUB_300001_SM_10006detail6reduce28DeviceReduceSingleTileKernelINS2_10policy_hubIfyN4cuda3std3__44plusIfEEE10Policy1000EPfSC_iS9_ffNS7_10__identityEEEvT0_T1_T2_T3_T4_T6__param_1];
	ld.param.u32 	%r67, [_ZN3cub18CUB_300001_SM_10006detail6reduce28DeviceReduceSingleTileKernelINS2_10policy_hubIfyN4cuda3std3__44plusIfEEE10Policy1000EPfSC_iS9_ffNS7_10__identityEEEvT0_T1_T2_T3_T4_T6__param_2];
	ld.param.f32 	%f58, [_ZN3cub18CUB_300001_SM_10006detail6reduce28DeviceReduceSingleTileKernelINS2_10policy_hubIfyN4cuda3std3__44plusIfEEE10Policy1000EPfSC_iS9_ffNS7_10__identityEEEvT0_T1_T2_T3_T4_T6__param_4];
	cvta.to.global.u64 	%rd1, %rd17;
	setp.ne.s32 	%p1, %r67, 0;
	@%p1 bra 	$L__BB7_3;
	mov.u32 	%r380, %tid.x;
	setp.ne.s32 	%p96, %r380, 0;
	@%p96 bra 	$L__BB7_74;
	st.global.f32 	[%rd1], %f58;
	bra.uni 	$L__BB7_74;
$L__BB7_3:
	and.b64  	%rd18, %rd16, 15;
	setp.ne.s64 	%p2, %rd18, 0;
	@%p2 bra 	$L__BB7_38;
	setp.gt.s32 	%p49, %r67, 4095;
	@%p49 bra 	$L__BB7_22;
	mov.u32 	%r1, %tid.x;
	setp.ge.s32 	%p66, %r1, %r67;
	mov.f32 	%f397, 0f00000000;
	mov.u32 	%r384, %r1;
	@%p66 bra 	$L__BB7_7;
	mul.wide.u32 	%rd113, %r1, 4;
	add.s64 	%rd112, %rd16, %rd113;
	// begin inline asm
	ld.global.nc.u32 %r300, [%rd112];
	// end inline asm
	mov.b32 	%f397, %r300;
	add.s32 	%r384, %r1, 256;
$L__BB7_7:
	setp.ge.s32 	%p67, %r384, %r67;
	@%p67 bra 	$L__BB7_13;
	not.b32 	%r301, %r384;
	add.s32 	%r4, %r67, %r301;
	and.b32  	%r302, %r4, 768;
	setp.eq.s32 	%p68, %r302, 768;
	@%p68 bra 	$L__BB7_11;
	mul.wide.u32 	%rd114, %r384, 4;
	add.s64 	%rd121, %rd16, %rd114;
	shr.u32 	%r303, %r4, 8;
	add.s32 	%r304, %r303, 1;
	and.b32  	%r305, %r304, 3;
	neg.s32 	%r382, %r305;
$L__BB7_10:
	.pragma "nounroll";
	// begin inline asm
	ld.global.nc.u32 %r306, [%rd121];
	// end inline asm
	mov.b32 	%f323, %r306;
	add.f32 	%f397, %f397, %f323;
	add.s32 	%r384, %r384, 256;
	add.s64 	%rd121, %rd121, 1024;
	add.s32 	%r382, %r382, 1;
	setp.ne.s32 	%p69, %r382, 0;
	@%p69 bra 	$L__BB7_10;
$L__BB7_11:
	setp.lt.u32 	%p70, %r4, 768;
	@%p70 bra 	$L__BB7_13;
$L__BB7_12:
	mul.wide.s32 	%rd120, %r384, 4;
	add.s64 	%rd116, %rd16, %rd120;
	// begin inline asm
	ld.global.nc.u32 %r307, [%rd116];
	// end inline asm
	mov.b32 	%f324, %r307;
	add.f32 	%f325, %f397, %f324;
	add.s64 	%rd117, %rd116, 1024;
	// begin inline asm
	ld.global.nc.u32 %r308, [%rd117];
	// end inline asm
	mov.b32 	%f326, %r308;
	add.f32 	%f327, %f325, %f326;
	add.s64 	%rd118, %rd116, 2048;
	// begin inline asm
	ld.global.nc.u32 %r309, [%rd118];
	// end inline asm
	mov.b32 	%f328, %r309;
	add.f32 	%f329, %f327, %f328;
	add.s64 	%rd119, %rd116, 3072;
	// begin inline asm
	ld.global.nc.u32 %r310, [%rd119];
	// end inline asm
	mov.b32 	%f330, %r310;
	add.f32 	%f397, %f329, %f330;
	add.s32 	%r384, %r384, 1024;
	setp.lt.s32 	%p71, %r384, %r67;
	@%p71 bra 	$L__BB7_12;
$L__BB7_13:
	setp.lt.s32 	%p72, %r67, 256;
	@%p72 bra 	$L__BB7_18;
	// begin inline asm
	mov.u32 %r349, %laneid;
	// end inline asm
	mov.b32 	%r351, %f397;
	mov.b32 	%r352, 1;
	mov.b32 	%r373, 31;
	mov.b32 	%r374, -1;
	// begin inline asm
	shfl.sync.down.b32 %r350, %r351, %r352, %r373, %r374;
	// end inline asm
	setp.gt.s32 	%p88, %r349, 30;
	mov.b32 	%f365, %r350;
	add.f32 	%f366, %f397, %f365;
	selp.f32 	%f367, %f397, %f366, %p88;
	mov.b32 	%r356, %f367;
	mov.b32 	%r357, 2;
	// begin inline asm
	shfl.sync.down.b32 %r355, %r356, %r357, %r373, %r374;
	// end inline asm
	setp.gt.s32 	%p89, %r349, 29;
	mov.b32 	%f368, %r355;
	add.f32 	%f369, %f367, %f368;
	selp.f32 	%f370, %f367, %f369, %p89;
	mov.b32 	%r361, %f370;
	mov.b32 	%r362, 4;
	// begin inline asm
	shfl.sync.down.b32 %r360, %r361, %r362, %r373, %r374;
	// end inline asm
	setp.gt.s32 	%p90, %r349, 27;
	mov.b32 	%f371, %r360;
	add.f32 	%f372, %f370, %f371;
	selp.f32 	%f373, %f370, %f372, %p90;
	mov.b32 	%r366, %f373;
	mov.b32 	%r367, 8;
	// begin inline asm
	shfl.sync.down.b32 %r365, %r366, %r367, %r373, %r374;
	// end inline asm
	setp.gt.s32 	%p91, %r349, 23;
	mov.b32 	%f374, %r365;
	add.f32 	%f375, %f373, %f374;
	selp.f32 	%f376, %f373, %f375, %p91;
	mov.b32 	%r371, %f376;
	mov.b32 	%r372, 16;
	// begin inline asm
	shfl.sync.down.b32 %r370, %r371, %r372, %r373, %r374;
	// end inline asm
	setp.gt.s32 	%p92, %r349, 15;
	mov.b32 	%f377, %r370;
	add.f32 	%f10, %f376, %f377;
	selp.f32 	%f418, %f376, %f10, %p92;
	setp.ne.s32 	%p93, %r349, 0;
	@%p93 bra 	$L__BB7_16;
	shr.u32 	%r375, %r1, 3;
	and.b32  	%r376, %r375, 124;
	mov.u32 	%r377, _ZZN3cub18CUB_300001_SM_10006detail6reduce28DeviceReduceSingleTileKernelINS2_10policy_hubIfyN4cuda3std3__44plusIfEEE10Policy1000EPfSC_iS9_ffNS7_10__identityEEEvT0_T1_T2_T3_T4_T6_E12temp_storage;
	add.s32 	%r378, %r377, %r376;
	st.shared.f32 	[%r378+8], %f10;
$L__BB7_16:
	bar.sync 	0;
	setp.ne.s32 	%p94, %r1, 0;
	@%p94 bra 	$L__BB7_72;
	ld.shared.f32 	%f378, [_ZZN3cub18CUB_300001_SM_10006detail6reduce28DeviceReduceSingleTileKernelINS2_10policy_hubIfyN4cuda3std3__44plusIfEEE10Policy1000EPfSC_iS9_ffNS7_10__identityEEEvT0_T1_T2_T3_T4_T6_E12temp_storage+12];
	add.f32 	%f379, %f418, %f378;
	ld.shared.f32 	%f380, [_ZZN3cub18CUB_300001_SM_10006detail6reduce28DeviceReduceSingleTileKernelINS2_10policy_hubIfyN4cuda3std3__44plusIfEEE10Policy1000EPfSC_iS9_ffNS7_10__identityEEEvT0_T1_T2_T3_T4_T6_E12temp_storage+16];
	add.f32 	%f381, %f379, %f380;
	ld.shared.f32 	%f382, [_ZZN3cub18CUB_300001_SM_10006detail6reduce28DeviceReduceSingleTileKernelINS2_10policy_hubIfyN4cuda3std3__44plusIfEEE10Policy1000EPfSC_iS9_ffNS7_10__identityEEEvT0_T1_T2_T3_T4_T6_E12temp_storage+20];
	add.f32 	%f383, %f381, %f382;
	ld.shared.f32 	%f384, [_ZZN3cub18CUB_300001_SM_10006detail6reduce28DeviceReduceSingleTileKernelINS2_10policy_hubIfyN4cuda3std3__44plusIfEEE10Policy1000EPfSC_iS9_ffNS7_10__identityEEEvT0_T1_T2_T3_T4_T6_E12temp_storage+24];
	add.f32 	%f385, %f383, %f384;
	ld.shared.f32 	%f386, [_ZZN3cub18CUB_300001_SM_10006detail6reduce28DeviceReduceSingleTileKernelINS2_10policy_hubIfyN4cuda3std3__44plusIfEEE10Policy1000EPfSC_iS9_ffNS7_10__identityEEEvT0_T1_T2_T3_T4_T6_E12temp_storage+28];
	add.f32 	%f387, %f385, %f386;
	ld.shared.f32 	%f388, [_ZZN3cub18CUB_300001_SM_10006detail6reduce28DeviceReduceSingleTileKernelINS2_10policy_hubIfyN4cuda3std3__44plusIfEEE10Policy1000EPfSC_iS9_ffNS7_10__identityEEEvT0_T1_T2_T3_T4_T6_E12temp_storage+32];
	add.f32 	%f389, %f387, %f388;
	ld.shared.f32 	%f390, [_ZZN3cub18CUB_300001_SM_10006detail6reduce28DeviceReduceSingleTileKernelINS2_10policy_hubIfyN4cuda3std3__44plusIfEEE10Policy1000EPfSC_iS9_ffNS7_10__identityEEEvT0_T1_T2_T3_T4_T6_E12temp_storage+36];
	add.f32 	%f418, %f389, %f390;
	bra.uni 	$L__BB7_72;
$L__BB7_18:
	// begin inline asm
	mov.u32 %r311, %laneid;
	// end inline asm
	and.b32  	%r337, %r1, 992;
	add.s32 	%r338, %r337, 32;
	setp.gt.s32 	%p73, %r338, %r67;
	not.b32 	%r339, %r337;
	add.s32 	%r340, %r67, %r339;
	selp.b32 	%r335, %r340, 31, %p73;
	mov.b32 	%r313, %f397;
	mov.b32 	%r314, 1;
	mov.b32 	%r336, -1;
	// begin inline asm
	shfl.sync.down.b32 %r312, %r313, %r314, %r335, %r336;
	// end inline asm
	setp.lt.s32 	%p74, %r311, %r335;
	mov.b32 	%f331, %r312;
	add.f32 	%f332, %f397, %f331;
	selp.f32 	%f333, %f332, %f397, %p74;
	mov.b32 	%r318, %f333;
	mov.b32 	%r319, 2;
	// begin inline asm
	shfl.sync.down.b32 %r317, %r318, %r319, %r335, %r336;
	// end inline asm
	add.s32 	%r341, %r311, 2;
	setp.gt.s32 	%p75, %r341, %r335;
	mov.b32 	%f334, %r317;
	add.f32 	%f335, %f333, %f334;
	selp.f32 	%f336, %f333, %f335, %p75;
	mov.b32 	%r323, %f336;
	mov.b32 	%r324, 4;
	// begin inline asm
	shfl.sync.down.b32 %r322, %r323, %r324, %r335, %r336;
	// end inline asm
	add.s32 	%r342, %r311, 4;
	setp.gt.s32 	%p76, %r342, %r335;
	mov.b32 	%f337, %r322;
	add.f32 	%f338, %f336, %f337;
	selp.f32 	%f339, %f336, %f338, %p76;
	mov.b32 	%r328, %f339;
	mov.b32 	%r329, 8;
	// begin inline asm
	shfl.sync.down.b32 %r327, %r328, %r329, %r335, %r336;
	// end inline asm
	add.s32 	%r343, %r311, 8;
	setp.gt.s32 	%p77, %r343, %r335;
	mov.b32 	%f340, %r327;
	add.f32 	%f341, %f339, %f340;
	selp.f32 	%f342, %f339, %f341, %p77;
	mov.b32 	%r333, %f342;
	mov.b32 	%r334, 16;
	// begin inline asm
	shfl.sync.down.b32 %r332, %r333, %r334, %r335, %r336;
	// end inline asm
	add.s32 	%r344, %r311, 16;
	setp.gt.s32 	%p78, %r344, %r335;
	mov.b32 	%f343, %r332;
	add.f32 	%f344, %f342, %f343;
	selp.f32 	%f418, %f342, %f344, %p78;
	setp.ne.s32 	%p79, %r311, 0;
	@%p79 bra 	$L__BB7_20;
	shr.u32 	%r345, %r1, 3;
	and.b32  	%r346, %r345, 124;
	mov.u32 	%r347, _ZZN3cub18CUB_300001_SM_10006detail6reduce28DeviceReduceSingleTileKernelINS2_10policy_hubIfyN4cuda3std3__44plusIfEEE10Policy1000EPfSC_iS9_ffNS7_10__identityEEEvT0_T1_T2_T3_T4_T6_E12temp_storage;
	add.s32 	%r348, %r347, %r346;
	st.shared.f32 	[%r348+8], %f418;
$L__BB7_20:
	bar.sync 	0;
	setp.ne.s32 	%p80, %r1, 0;
	@%p80 bra 	$L__BB7_72;
	setp.gt.s32 	%p81, %r67, 32;
	ld.shared.f32 	%f345, [_ZZN3cub18CUB_300001_SM_10006detail6reduce28DeviceReduceSingleTileKernelINS2_10policy_hubIfyN4cuda3std3__44plusIfEEE10Policy1000EPfSC_iS9_ffNS7_10__identityEEEvT0_T1_T2_T3_T4_T6_E12temp_storage+12];
	add.f32 	%f346, %f418, %f345;
	selp.f32 	%f347, %f346, %f418, %p81;
	setp.gt.s32 	%p82, %r67, 64;
	ld.shared.f32 	%f348, [_ZZN3cub18CUB_300001_SM_10006detail6reduce28DeviceReduceSingleTileKernelINS2_10policy_hubIfyN4cuda3std3__44plusIfEEE10Policy1000EPfSC_iS9_ffNS7_10__identityEEEvT0_T1_T2_T3_T4_T6_E12temp_storage+16];
	add.f32 	%f349, %f348, %f347;
	selp.f32 	%f350, %f349, %f347, %p82;
	setp.gt.s32 	%p83, %r67, 96;
	ld.shared.f32 	%f351, [_ZZN3cub18CUB_300001_SM_10006detail6reduce28DeviceReduceSingleTileKernelINS2_10policy_hubIfyN4cuda3std3__44plusIfEEE10Policy1000EPfSC_iS9_ffNS7_10__identityEEEvT0_T1_T2_T3_T4_T6_E12temp_storage+20];
	add.f32 	%f352, %f351, %f350;
	selp.f32 	%f353, %f352, %f350, %p83;
	setp.gt.s32 	%p84, %r67, 128;
	ld.shared.f32 	%f354, [_ZZN3cub18CUB_300001_SM_10006detail6reduce28DeviceReduceSingleTileKernelINS2_10policy_hubIfyN4cuda3std3__44plusIfEEE10Policy1000EPfSC_iS9_ffNS7_10__identityEEEvT0_T1_T2_T3_T4_T6_E12temp_storage+24];
	add.f32 	%f355, %f354, %f353;
	selp.f32 	%f356, %f355, %f353, %p84;
	setp.gt.s32 	%p85, %r67, 160;
	ld.shared.f32 	%f357, [_ZZN3cub18CUB_300001_SM_10006detail6reduce28DeviceReduceSingleTileKernelINS2_10policy_hubIfyN4cuda3std3__44plusIfEEE10Policy1000EPfSC_iS9_ffNS7_10__identityEEEvT0_T1_T2_T3_T4_T6_E12temp_storage+28];
	add.f32 	%f358, %f357, %f356;
	selp.f32 	%f359, %f358, %f356, %p85;
	setp.gt.s32 	%p86, %r67, 192;
	ld.shared.f32 	%f360, [_ZZN3cub18CUB_300001_SM_10006detail6reduce28DeviceReduceSingleTileKernelINS2_10policy_hubIfyN4cuda3std3__44plusIfEEE10Policy1000EPfSC_iS9_ffNS7_10__identityEEEvT0_T1_T2_T3_T4_T6_E12temp_storage+32];
	add.f32 	%f361, %f360, %f359;
	selp.f32 	%f362, %f361, %f359, %p86;
	setp.gt.s32 	%p87, %r67, 224;
	ld.shared.f32 	%f363, [_ZZN3cub18CUB_300001_SM_10006detail6reduce28DeviceReduceSingleTileKernelINS2_10policy_hubIfyN4cuda3std3__44plusIfEEE10Policy1000EPfSC_iS9_ffNS7_10__identityEEEvT0_T1_T2_T3_T4_T6_E12temp_storage+36];
	add.f32 	%f364, %f363, %f362;
	selp.f32 	%f418, %f364, %f362, %p87;
	bra.uni 	$L__BB7_72;
$L__BB7_22:
	mov.u32 	%r13, %tid.x;
	shl.b32 	%r224, %r13, 2;
	mul.wide.u32 	%rd86, %r224, 4;
	add.s64 	%rd76, %rd16, %rd86;
	// begin inline asm
	ld.global.nc.v2.u64 {%rd74, %rd75}, [%rd76];
	// end inline asm
	mov.b64 	{%r225, %r226}, %rd75;
	mov.b64 	{%r227, %r228}, %rd74;
	mov.b32 	%f225, %r228;
	mov.b32 	%f226, %r227;
	mov.b32 	%f227, %r226;
	mov.b32 	%f228, %r225;
	add.s64 	%rd79, %rd76, 4096;
	// begin inline asm
	ld.global.nc.v2.u64 {%rd77, %rd78}, [%rd79];
	// end inline asm
	mov.b64 	{%r229, %r230}, %rd78;
	mov.b64 	{%r231, %r232}, %rd77;
	mov.b32 	%f229, %r232;
	mov.b32 	%f230, %r231;
	mov.b32 	%f231, %r230;
	mov.b32 	%f232, %r229;
	add.s64 	%rd82, %rd76, 8192;
	// begin inline asm
	ld.global.nc.v2.u64 {%rd80, %rd81}, [%rd82];
	// end inline asm
	mov.b64 	{%r233, %r234}, %rd81;
	mov.b64 	{%r235, %r236}, %rd80;
	mov.b32 	%f233, %r236;
	mov.b32 	%f234, %r235;
	mov.b32 	%f235, %r234;
	mov.b32 	%f236, %r233;
	add.s64 	%rd85, %rd76, 12288;
	// begin inline asm
	ld.global.nc.v2.u64 {%rd83, %rd84}, [%rd85];
	// end inline asm
	mov.b64 	{%r237, %r238}, %rd84;
	mov.b64 	{%r239, %r240}, %rd83;
	mov.b32 	%f237, %r240;
	mov.b32 	%f238, %r239;
	mov.b32 	%f239, %r238;
	mov.b32 	%f240, %r237;
	add.f32 	%f241, %f226, %f225;
	add.f32 	%f242, %f228, %f227;
	add.f32 	%f243, %f230, %f229;
	add.f32 	%f244, %f232, %f231;
	add.f32 	%f245, %f234, %f233;
	add.f32 	%f246, %f236, %f235;
	add.f32 	%f247, %f238, %f237;
	add.f32 	%f248, %f240, %f239;
	add.f32 	%f249, %f241, %f242;
	add.f32 	%f250, %f243, %f244;
	add.f32 	%f251, %f245, %f246;
	add.f32 	%f252, %f247, %f248;
	add.f32 	%f253, %f249, %f250;
	add.f32 	%f254, %f251, %f252;
	add.f32 	%f404, %f253, %f254;
	setp.lt.u32 	%p50, %r67, 8192;
	mov.b32 	%r387, 4096;
	@%p50 bra 	$L__BB7_26;
	add.s32 	%r14, %r67, -4096;
	mov.b32 	%r387, 4096;
$L__BB7_24:
	mul.wide.s32 	%rd99, %r387, 4;
	add.s64 	%rd89, %rd76, %rd99;
	// begin inline asm
	ld.global.nc.v2.u64 {%rd87, %rd88}, [%rd89];
	// end inline asm
	mov.b64 	{%r242, %r243}, %rd88;
	mov.b64 	{%r244, %r245}, %rd87;
	mov.b32 	%f255, %r245;
	mov.b32 	%f256, %r244;
	mov.b32 	%f257, %r243;
	mov.b32 	%f258, %r242;
	add.s64 	%rd92, %rd89, 4096;
	// begin inline asm
	ld.global.nc.v2.u64 {%rd90, %rd91}, [%rd92];
	// end inline asm
	mov.b64 	{%r246, %r247}, %rd91;
	mov.b64 	{%r248, %r249}, %rd90;
	mov.b32 	%f259, %r249;
	mov.b32 	%f260, %r248;
	mov.b32 	%f261, %r247;
	mov.b32 	%f262, %r246;
	add.s64 	%rd95, %rd89, 8192;
	// begin inline asm
	ld.global.nc.v2.u64 {%rd93, %rd94}, [%rd95];
	// end inline asm
	mov.b64 	{%r250, %r251}, %rd94;
	mov.b64 	{%r252, %r253}, %rd93;
	mov.b32 	%f263, %r253;
	mov.b32 	%f264, %r252;
	mov.b32 	%f265, %r251;
	mov.b32 	%f266, %r250;
	add.s64 	%rd98, %rd89, 12288;
	// begin inline asm
	ld.global.nc.v2.u64 {%rd96, %rd97}, [%rd98];
	// end inline asm
	mov.b64 	{%r254, %r255}, %rd97;
	mov.b64 	{%r256, %r257}, %rd96;
	mov.b32 	%f267, %r257;
	mov.b32 	%f268, %r256;
	mov.b32 	%f269, %r255;
	mov.b32 	%f270, %r254;
	add.f32 	%f271, %f404, %f256;
	add.f32 	%f272, %f255, %f258;
	add.f32 	%f273, %f257, %f260;
	add.f32 	%f274, %f259, %f262;
	add.f32 	%f275, %f261, %f264;
	add.f32 	%f276, %f263, %f266;
	add.f32 	%f277, %f265, %f268;
	add.f32 	%f278, %f267, %f270;
	add.f32 	%f279, %f271, %f272;
	add.f32 	%f280, %f273, %f274;
	add.f32 	%f281, %f275, %f276;
	add.f32 	%f282, %f277, %f278;
	add.f32 	%f283, %f279, %f280;
	add.f32 	%f284, %f281, %f282;
	add.f32 	%f285, %f283, %f284;
	add.f32 	%f404, %f285, %f269;
	sub.s32 	%r258, %r67, %r387;
	setp.lt.s32 	%p51, %r258, 4096;
	@%p51 bra 	$L__BB7_34;
	add.s32 	%r387, %r387, 4096;
	setp.le.s32 	%p52, %r387, %r14;
	@%p52 bra 	$L__BB7_24;
$L__BB7_26:
	setp.le.s32 	%p53, %r67, %r387;
	@%p53 bra 	$L__BB7_34;
	sub.s32 	%r18, %r67, %r387;
	setp.ge.s32 	%p54, %r13, %r18;
	@%p54 bra 	$L__BB7_34;
	not.b32 	%r259, %r13;
	add.s32 	%r260, %r67, %r259;
	sub.s32 	%r19, %r260, %r387;
	and.b32  	%r261, %r19, 768;
	setp.eq.s32 	%p55, %r261, 768;
	mov.u32 	%r391, %r13;
	@%p55 bra 	$L__BB7_31;
	add.s32 	%r389, %r13, %r387;
	shr.u32 	%r262, %r19, 8;
	add.s32 	%r263, %r262, 1;
	and.b32  	%r264, %r263, 3;
	neg.s32 	%r388, %r264;
	mov.u32 	%r391, %r13;
$L__BB7_30:
	.pragma "nounroll";
	mul.wide.u32 	%rd101, %r389, 4;
	add.s64 	%rd100, %rd16, %rd101;
	// begin inline asm
	ld.global.nc.u32 %r265, [%rd100];
	// end inline asm
	mov.b32 	%f287, %r265;
	add.f32 	%f404, %f404, %f287;
	add.s32 	%r391, %r391, 256;
	add.s32 	%r389, %r389, 256;
	add.s32 	%r388, %r388, 1;
	setp.ne.s32 	%p56, %r388, 0;
	@%p56 bra 	$L__BB7_30;
$L__BB7_31:
	setp.lt.u32 	%p57, %r19, 768;
	@%p57 bra 	$L__BB7_34;
	cvt.u64.u32 	%rd102, %r391;
	cvt.u64.u32 	%rd103, %r387;
	add.s64 	%rd104, %rd102, %rd103;
	shl.b64 	%rd105, %rd104, 2;
	add.s64 	%rd106, %rd105, %rd16;
	add.s64 	%rd122, %rd106, 2048;
	add.s32 	%r392, %r391, %r387;
$L__BB7_33:
	mul.wide.u32 	%rd111, %r392, 4;
	add.s64 	%rd107, %rd16, %rd111;
	// begin inline asm
	ld.global.nc.u32 %r266, [%rd107];
	// end inline asm
	mov.b32 	%f288, %r266;
	add.f32 	%f289, %f404, %f288;
	add.s64 	%rd108, %rd122, -1024;
	// begin inline asm
	ld.global.nc.u32 %r267, [%rd108];
	// end inline asm
	mov.b32 	%f290, %r267;
	add.f32 	%f291, %f289, %f290;
	// begin inline asm
	ld.global.nc.u32 %r268, [%rd122];
	// end inline asm
	mov.b32 	%f292, %r268;
	add.f32 	%f293, %f291, %f292;
	add.s64 	%rd110, %rd122, 1024;
	// begin inline asm
	ld.global.nc.u32 %r269, [%rd110];
	// end inline asm
	mov.b32 	%f294, %r269;
	add.f32 	%f404, %f293, %f294;
	add.s32 	%r391, %r391, 1024;
	add.s64 	%rd122, %rd122, 4096;
	add.s32 	%r392, %r392, 1024;
	setp.lt.s32 	%p58, %r391, %r18;
	@%p58 bra 	$L__BB7_33;
$L__BB7_34:
	// begin inline asm
	mov.u32 %r270, %laneid;
	// end inline asm
	mov.b32 	%r272, %f404;
	mov.b32 	%r273, 1;
	mov.b32 	%r294, 31;
	mov.b32 	%r295, -1;
	// begin inline asm
	shfl.sync.down.b32 %r271, %r272, %r273, %r294, %r295;
	// end inline asm
	setp.gt.s32 	%p59, %r270, 30;
	mov.b32 	%f295, %r271;
	add.f32 	%f296, %f404, %f295;
	selp.f32 	%f297, %f404, %f296, %p59;
	mov.b32 	%r277, %f297;
	mov.b32 	%r278, 2;
	// begin inline asm
	shfl.sync.down.b32 %r276, %r277, %r278, %r294, %r295;
	// end inline asm
	setp.gt.s32 	%p60, %r270, 29;
	mov.b32 	%f298, %r276;
	add.f32 	%f299, %f297, %f298;
	selp.f32 	%f300, %f297, %f299, %p60;
	mov.b32 	%r282, %f300;
	mov.b32 	%r283, 4;
	// begin inline asm
	shfl.sync.down.b32 %r281, %r282, %r283, %r294, %r295;
	// end inline asm
	setp.gt.s32 	%p61, %r270, 27;
	mov.b32 	%f301, %r281;
	add.f32 	%f302, %f300, %f301;
	selp.f32 	%f303, %f300, %f302, %p61;
	mov.b32 	%r287, %f303;
	mov.b32 	%r288, 8;
	// begin inline asm
	shfl.sync.down.b32 %r286, %r287, %r288, %r294, %r295;
	// end inline asm
	setp.gt.s32 	%p62, %r270, 23;
	mov.b32 	%f304, %r286;
	add.f32 	%f305, %f303, %f304;
	selp.f32 	%f306, %f303, %f305, %p62;
	mov.b32 	%r292, %f306;
	mov.b32 	%r293, 16;
	// begin inline asm
	shfl.sync.down.b32 %r291, %r292, %r293, %r294, %r295;
	// end inline asm
	setp.gt.s32 	%p63, %r270, 15;
	mov.b32 	%f307, %r291;
	add.f32 	%f26, %f306, %f307;
	selp.f32 	%f418, %f306, %f26, %p63;
	setp.ne.s32 	%p64, %r270, 0;
	@%p64 bra 	$L__BB7_36;
	shr.u32 	%r296, %r13, 3;
	and.b32  	%r297, %r296, 124;
	mov.u32 	%r298, _ZZN3cub18CUB_300001_SM_10006detail6reduce28DeviceReduceSingleTileKernelINS2_10policy_hubIfyN4cuda3std3__44plusIfEEE10Policy1000EPfSC_iS9_ffNS7_10__identityEEEvT0_T1_T2_T3_T4_T6_E12temp_storage;
	add.s32 	%r299, %r298, %r297;
	st.shared.f32 	[%r299+8], %f26;
$L__BB7_36:
	bar.sync 	0;
	setp.ne.s32 	%p65, %r13, 0;
	@%p65 bra 	$L__BB7_72;
	ld.shared.f32 	%f308, [_ZZN3cub18CUB_300001_SM_10006detail6reduce28DeviceReduceSingleTileKernelINS2_10policy_hubIfyN4cuda3std3__44plusIfEEE10Policy1000EPfSC_iS9_ffNS7_10__identityEEEvT0_T1_T2_T3_T4_T6_E12temp_storage+12];
	add.f32 	%f309, %f418, %f308;
	ld.shared.f32 	%f310, [_ZZN3cub18CUB_300001_SM_10006detail6reduce28DeviceReduceSingleTileKernelINS2_10policy_hubIfyN4cuda3std3__44plusIfEEE10Policy1000EPfSC_iS9_ffNS7_10__identityEEEvT0_T1_T2_T3_T4_T6_E12temp_storage+16];
	add.f32 	%f311, %f309, %f310;
	ld.shared.f32 	%f312, [_ZZN3cub18CUB_300001_SM_10006detail6reduce28DeviceReduceSingleTileKernelINS2_10policy_hubIfyN4cuda3std3__44plusIfEEE10Policy1000EPfSC_iS9_ffNS7_10__identityEEEvT0_T1_T2_T3_T4_T6_E12temp_storage+20];
	add.f32 	%f313, %f311, %f312;
	ld.shared.f32 	%f314, [_ZZN3cub18CUB_300001_SM_10006detail6reduce28DeviceReduceSingleTileKernelINS2_10policy_hubIfyN4cuda3std3__44plusIfEEE10Policy1000EPfSC_iS9_ffNS7_10__identityEEEvT0_T1_T2_T3_T4_T6_E12temp_storage+24];
	add.f32 	%f315, %f313, %f314;
	ld.shared.f32 	%f316, [_ZZN3cub18CUB_300001_SM_10006detail6reduce28DeviceReduceSingleTileKernelINS2_10policy_hubIfyN4cuda3std3__44plusIfEEE10Policy1000EPfSC_iS9_ffNS7_10__identityEEEvT0_T1_T2_T3_T4_T6_E12temp_storage+28];
	add.f32 	%f317, %f315, %f316;
	ld.shared.f32 	%f318, [_ZZN3cub18CUB_300001_SM_10006detail6reduce28DeviceReduceSingleTileKernelINS2_10policy_hubIfyN4cuda3std3__44plusIfEEE10Policy1000EPfSC_iS9_ffNS7_10__identityEEEvT0_T1_T2_T3_T4_T6_E12temp_storage+32];
	add.f32 	%f319, %f317, %f318;
	ld.shared.f32 	%f320, [_ZZN3cub18CUB_300001_SM_10006detail6reduce28DeviceReduceSingleTileKernelINS2_10policy_hubIfyN4cuda3std3__44plusIfEEE10Policy1000EPfSC_iS9_ffNS7_10__identityEEEvT0_T1_T2_T3_T4_T6_E12temp_storage+36];
	add.f32 	%f418, %f319, %f320;
	bra.uni 	$L__BB7_72;
$L__BB7_38:
	setp.gt.s32 	%p3, %r67, 4095;
	@%p3 bra 	$L__BB7_56;
	mov.u32 	%r34, %tid.x;
	setp.ge.s32 	%p20, %r34, %r67;
	mov.f32 	%f410, 0f00000000;
	mov.u32 	%r397, %r34;
	@%p20 bra 	$L__BB7_41;
	mul.wide.u32 	%rd66, %r34, 4;
	add.s64 	%rd65, %rd16, %rd66;
	// begin inline asm
	ld.global.nc.u32 %r144, [%rd65];
	// end inline asm
	mov.b32 	%f410, %r144;
	add.s32 	%r397, %r34, 256;
$L__BB7_41:
	setp.ge.s32 	%p21, %r397, %r67;
	@%p21 bra 	$L__BB7_47;
	not.b32 	%r145, %r397;
	add.s32 	%r37, %r67, %r145;
	and.b32  	%r146, %r37, 768;
	setp.eq.s32 	%p22, %r146, 768;
	@%p22 bra 	$L__BB7_45;
	mul.wide.u32 	%rd67, %r397, 4;
	add.s64 	%rd123, %rd16, %rd67;
	shr.u32 	%r147, %r37, 8;
	add.s32 	%r148, %r147, 1;
	and.b32  	%r149, %r148, 3;
	neg.s32 	%r395, %r149;
$L__BB7_44:
	.pragma "nounroll";
	// begin inline asm
	ld.global.nc.u32 %r150, [%rd123];
	// end inline asm
	mov.b32 	%f157, %r150;
	add.f32 	%f410, %f410, %f157;
	add.s32 	%r397, %r397, 256;
	add.s64 	%rd123, %rd123, 1024;
	add.s32 	%r395, %r395, 1;
	setp.ne.s32 	%p23, %r395, 0;
	@%p23 bra 	$L__BB7_44;
$L__BB7_45:
	setp.lt.u32 	%p24, %r37, 768;
	@%p24 bra 	$L__BB7_47;
$L__BB7_46:
	mul.wide.s32 	%rd73, %r397, 4;
	add.s64 	%rd69, %rd16, %rd73;
	// begin inline asm
	ld.global.nc.u32 %r151, [%rd69];
	// end inline asm
	mov.b32 	%f158, %r151;
	add.f32 	%f159, %f410, %f158;
	add.s64 	%rd70, %rd69, 1024;
	// begin inline asm
	ld.global.nc.u32 %r152, [%rd70];
	// end inline asm
	mov.b32 	%f160, %r152;
	add.f32 	%f161, %f159, %f160;
	add.s64 	%rd71, %rd69, 2048;
	// begin inline asm
	ld.global.nc.u32 %r153, [%rd71];
	// end inline asm
	mov.b32 	%f162, %r153;
	add.f32 	%f163, %f161, %f162;
	add.s64 	%rd72, %rd69, 3072;
	// begin inline asm
	ld.global.nc.u32 %r154, [%rd72];
	// end inline asm
	mov.b32 	%f164, %r154;
	add.f32 	%f410, %f163, %f164;
	add.s32 	%r397, %r397, 1024;
	setp.lt.s32 	%p25, %r397, %r67;
	@%p25 bra 	$L__BB7_46;
$L__BB7_47:
	setp.lt.s32 	%p26, %r67, 256;
	@%p26 bra 	$L__BB7_52;
	// begin inline asm
	mov.u32 %r193, %laneid;
	// end inline asm
	mov.b32 	%r195, %f410;
	mov.b32 	%r196, 1;
	mov.b32 	%r217, 31;
	mov.b32 	%r218, -1;
	// begin inline asm
	shfl.sync.down.b32 %r194, %r195, %r196, %r217, %r218;
	// end inline asm
	setp.gt.s32 	%p42, %r193, 30;
	mov.b32 	%f199, %r194;
	add.f32 	%f200, %f410, %f199;
	selp.f32 	%f201, %f410, %f200, %p42;
	mov.b32 	%r200, %f201;
	mov.b32 	%r201, 2;
	// begin inline asm
	shfl.sync.down.b32 %r199, %r200, %r201, %r217, %r218;
	// end inline asm
	setp.gt.s32 	%p43, %r193, 29;
	mov.b32 	%f202, %r199;
	add.f32 	%f203, %f201, %f202;
	selp.f32 	%f204, %f201, %f203, %p43;
	mov.b32 	%r205, %f204;
	mov.b32 	%r206, 4;
	// begin inline asm
	shfl.sync.down.b32 %r204, %r205, %r206, %r217, %r218;
	// end inline asm
	setp.gt.s32 	%p44, %r193, 27;
	mov.b32 	%f205, %r204;
	add.f32 	%f206, %f204, %f205;
	selp.f32 	%f207, %f204, %f206, %p44;
	mov.b32 	%r210, %f207;
	mov.b32 	%r211, 8;
	// begin inline asm
	shfl.sync.down.b32 %r209, %r210, %r211, %r217, %r218;
	// end inline asm
	setp.gt.s32 	%p45, %r193, 23;
	mov.b32 	%f208, %r209;
	add.f32 	%f209, %f207, %f208;
	selp.f32 	%f210, %f207, %f209, %p45;
	mov.b32 	%r215, %f210;
	mov.b32 	%r216, 16;
	// begin inline asm
	shfl.sync.down.b32 %r214, %r215, %r216, %r217, %r218;
	// end inline asm
	setp.gt.s32 	%p46, %r193, 15;
	mov.b32 	%f211, %r214;
	add.f32 	%f38, %f210, %f211;
	selp.f32 	%f418, %f210, %f38, %p46;
	setp.ne.s32 	%p47, %r193, 0;
	@%p47 bra 	$L__BB7_50;
	shr.u32 	%r219, %r34, 3;
	and.b32  	%r220, %r219, 124;
	mov.u32 	%r221, _ZZN3cub18CUB_300001_SM_10006detail6reduce28DeviceReduceSingleTileKernelINS2_10policy_hubIfyN4cuda3std3__44plusIfEEE10Policy1000EPfSC_iS9_ffNS7_10__identityEEEvT0_T1_T2_T3_T4_T6_E12temp_storage;
	add.s32 	%r222, %r221, %r220;
	st.shared.f32 	[%r222+8], %f38;
$L__BB7_50:
	bar.sync 	0;
	setp.ne.s32 	%p48, %r34, 0;
	@%p48 bra 	$L__BB7_72;
	ld.shared.f32 	%f212, [_ZZN3cub18CUB_300001_SM_10006detail6reduce28DeviceReduceSingleTileKernelINS2_10policy_hubIfyN4cuda3std3__44plusIfEEE10Policy1000EPfSC_iS9_ffNS7_10__identityEEEvT0_T1_T2_T3_T4_T6_E12temp_storage+12];
	add.f32 	%f213, %f418, %f212;
	ld.shared.f32 	%f214, [_ZZN3cub18CUB_300001_SM_10006detail6reduce28DeviceReduceSingleTileKernelINS2_10policy_hubIfyN4cuda3std3__44plusIfEEE10Policy1000EPfSC_iS9_ffNS7_10__identityEEEvT0_T1_T2_T3_T4_T6_E12temp_storage+16];
	add.f32 	%f215, %f213, %f214;
	ld.shared.f32 	%f216, [_ZZN3cub18CUB_300001_SM_10006detail6reduce28DeviceReduceSingleTileKernelINS2_10policy_hubIfyN4cuda3std3__44plusIfEEE10Policy1000EPfSC_iS9_ffNS7_10__identityEEEvT0_T1_T2_T3_T4_T6_E12temp_storage+20];
	add.f32 	%f217, %f215, %f216;
	ld.shared.f32 	%f218, [_ZZN3cub18CUB_300001_SM_10006detail6reduce28DeviceReduceSingleTileKernelINS2_10policy_hubIfyN4cuda3std3__44plusIfEEE10Policy1000EPfSC_iS9_ffNS7_10__identityEEEvT0_T1_T2_T3_T4_T6_E12temp_storage+24];
	add.f32 	%f219, %f217, %f218;
	ld.shared.f32 	%f220, [_ZZN3cub18CUB_300001_SM_10006detail6reduce28DeviceReduceSingleTileKernelINS2_10policy_hubIfyN4cuda3std3__44plusIfEEE10Policy1000EPfSC_iS9_ffNS7_10__identityEEEvT0_T1_T2_T3_T4_T6_E12temp_storage+28];
	add.f32 	%f221, %f219, %f220;
	ld.shared.f32 	%f222, [_ZZN3cub18CUB_300001_SM_10006detail6reduce28DeviceReduceSingleTileKernelINS2_10policy_hubIfyN4cuda3std3__44plusIfEEE10Policy1000EPfSC_iS9_ffNS7_10__identityEEEvT0_T1_T2_T3_T4_T6_E12temp_storage+32];
	add.f32 	%f223, %f221, %f222;
	ld.shared.f32 	%f224, [_ZZN3cub18CUB_300001_SM_10006detail6reduce28DeviceReduceSingleTileKernelINS2_10policy_hubIfyN4cuda3std3__44plusIfEEE10Policy1000EPfSC_iS9_ffNS7_10__identityEEEvT0_T1_T2_T3_T4_T6_E12temp_storage+36];
	add.f32 	%f418, %f223, %f224;
	bra.uni 	$L__BB7_72;
$L__BB7_52:
	// begin inline asm
	mov.u32 %r155, %laneid;
	// end inline asm
	and.b32  	%r181, %r34, 992;
	add.s32 	%r182, %r181, 32;
	setp.gt.s32 	%p27, %r182, %r67;
	not.b32 	%r183, %r181;
	add.s32 	%r184, %r67, %r183;
	selp.b32 	%r179, %r184, 31, %p27;
	mov.b32 	%r157, %f410;
	mov.b32 	%r158, 1;
	mov.b32 	%r180, -1;
	// begin inline asm
	shfl.sync.down.b32 %r156, %r157, %r158, %r179, %r180;
	// end inline asm
	setp.lt.s32 	%p28, %r155, %r179;
	mov.b32 	%f165, %r156;
	add.f32 	%f166, %f410, %f165;
	selp.f32 	%f167, %f166, %f410, %p28;
	mov.b32 	%r162, %f167;
	mov.b32 	%r163, 2;
	// begin inline asm
	shfl.sync.down.b32 %r161, %r162, %r163, %r179, %r180;
	// end inline asm
	add.s32 	%r185, %r155, 2;
	setp.gt.s32 	%p29, %r185, %r179;
	mov.b32 	%f168, %r161;
	add.f32 	%f169, %f167, %f168;
	selp.f32 	%f170, %f167, %f169, %p29;
	mov.b32 	%r167, %f170;
	mov.b32 	%r168, 4;
	// begin inline asm
	shfl.sync.down.b32 %r166, %r167, %r168, %r179, %r180;
	// end inline asm
	add.s32 	%r186, %r155, 4;
	setp.gt.s32 	%p30, %r186, %r179;
	mov.b32 	%f171, %r166;
	add.f32 	%f172, %f170, %f171;
	selp.f32 	%f173, %f170, %f172, %p30;
	mov.b32 	%r172, %f173;
	mov.b32 	%r173, 8;
	// begin inline asm
	shfl.sync.down.b32 %r171, %r172, %r173, %r179, %r180;
	// end inline asm
	add.s32 	%r187, %r155, 8;
	setp.gt.s32 	%p31, %r187, %r179;
	mov.b32 	%f174, %r171;
	add.f32 	%f175, %f173, %f174;
	selp.f32 	%f176, %f173, %f175, %p31;
	mov.b32 	%r177, %f176;
	mov.b32 	%r178, 16;
	// begin inline asm
	shfl.sync.down.b32 %r176, %r177, %r178, %r179, %r180;
	// end inline asm
	add.s32 	%r188, %r155, 16;
	setp.gt.s32 	%p32, %r188, %r179;
	mov.b32 	%f177, %r176;
	add.f32 	%f178, %f176, %f177;
	selp.f32 	%f418, %f176, %f178, %p32;
	setp.ne.s32 	%p33, %r155, 0;
	@%p33 bra 	$L__BB7_54;
	shr.u32 	%r189, %r34, 3;
	and.b32  	%r190, %r189, 124;
	mov.u32 	%r191, _ZZN3cub18CUB_300001_SM_10006detail6reduce28DeviceReduceSingleTileKernelINS2_10policy_hubIfyN4cuda3std3__44plusIfEEE10Policy1000EPfSC_iS9_ffNS7_10__identityEEEvT0_T1_T2_T3_T4_T6_E12temp_storage;
	add.s32 	%r192, %r191, %r190;
	st.shared.f32 	[%r192+8], %f418;
$L__BB7_54:
	bar.sync 	0;
	setp.ne.s32 	%p34, %r34, 0;
	@%p34 bra 	$L__BB7_72;
	setp.gt.s32 	%p35, %r67, 32;
	ld.shared.f32 	%f179, [_ZZN3cub18CUB_300001_SM_10006detail6reduce28DeviceReduceSingleTileKernelINS2_10policy_hubIfyN4cuda3std3__44plusIfEEE10Policy1000EPfSC_iS9_ffNS7_10__identityEEEvT0_T1_T2_T3_T4_T6_E12temp_storage+12];
	add.f32 	%f180, %f418, %f179;
	selp.f32 	%f181, %f180, %f418, %p35;
	setp.gt.s32 	%p36, %r67, 64;
	ld.shared.f32 	%f182, [_ZZN3cub18CUB_300001_SM_10006detail6reduce28DeviceReduceSingleTileKernelINS2_10policy_hubIfyN4cuda3std3__44plusIfEEE10Policy1000EPfSC_iS9_ffNS7_10__identityEEEvT0_T1_T2_T3_T4_T6_E12temp_storage+16];
	add.f32 	%f183, %f182, %f181;
	selp.f32 	%f184, %f183, %f181, %p36;
	setp.gt.s32 	%p37, %r67, 96;
	ld.shared.f32 	%f185, [_ZZN3cub18CUB_300001_SM_10006detail6reduce28DeviceReduceSingleTileKernelINS2_10policy_hubIfyN4cuda3std3__44plusIfEEE10Policy1000EPfSC_iS9_ffNS7_10__identityEEEvT0_T1_T2_T3_T4_T6_E12temp_storage+20];
	add.f32 	%f186, %f185, %f184;
	selp.f32 	%f187, %f186, %f184, %p37;
	setp.gt.s32 	%p38, %r67, 128;
	ld.shared.f32 	%f188, [_ZZN3cub18CUB_300001_SM_10006detail6reduce28DeviceReduceSingleTileKernelINS2_10policy_hubIfyN4cuda3std3__44plusIfEEE10Policy1000EPfSC_iS9_ffNS7_10__identityEEEvT0_T1_T2_T3_T4_T6_E12temp_storage+24];
	add.f32 	%f189, %f188, %f187;
	selp.f32 	%f190, %f189, %f187, %p38;
	setp.gt.s32 	%p39, %r67, 160;
	ld.shared.f32 	%f191, [_ZZN3cub18CUB_300001_SM_10006detail6reduce28DeviceReduceSingleTileKernelINS2_10policy_hubIfyN4cuda3std3__44plusIfEEE10Policy1000EPfSC_iS9_ffNS7_10__identityEEEvT0_T1_T2_T3_T4_T6_E12temp_storage+28];
	add.f32 	%f192, %f191, %f190;
	selp.f32 	%f193, %f192, %f190, %p39;
	setp.gt.s32 	%p40, %r67, 192;
	ld.shared.f32 	%f194, [_ZZN3cub18CUB_300001_SM_10006detail6reduce28DeviceReduceSingleTileKernelINS2_10policy_hubIfyN4cuda3std3__44plusIfEEE10Policy1000EPfSC_iS9_ffNS7_10__identityEEEvT0_T1_T2_T3_T4_T6_E12temp_storage+32];
	add.f32 	%f195, %f194, %f193;
	selp.f32 	%f196, %f195, %f193, %p40;
	setp.gt.s32 	%p41, %r67, 224;
	ld.shared.f32 	%f197, [_ZZN3cub18CUB_300001_SM_10006detail6reduce28DeviceReduceSingleTileKernelINS2_10policy_hubIfyN4cuda3std3__44plusIfEEE10Policy1000EPfSC_iS9_ffNS7_10__identityEEEvT0_T1_T2_T3_T4_T6_E12temp_storage+36];
	add.f32 	%f198, %f197, %f196;
	selp.f32 	%f418, %f198, %f196, %p41;
	bra.uni 	$L__BB7_72;
$L__BB7_56:
	mov.u32 	%r46, %tid.x;
	mul.wide.u32 	%rd35, %r46, 4;
	add.s64 	%rd19, %rd16, %rd35;
	// begin inline asm
	ld.global.nc.u32 %r68, [%rd19];
	// end inline asm
	mov.b32 	%f59, %r68;
	add.s64 	%rd20, %rd19, 1024;
	// begin inline asm
	ld.global.nc.u32 %r69, [%rd20];
	// end inline asm
	mov.b32 	%f60, %r69;
	add.s64 	%rd21, %rd19, 2048;
	// begin inline asm
	ld.global.nc.u32 %r70, [%rd21];
	// end inline asm
	mov.b32 	%f61, %r70;
	add.s64 	%rd22, %rd19, 3072;
	// begin inline asm
	ld.global.nc.u32 %r71, [%rd22];
	// end inline asm
	mov.b32 	%f62, %r71;
	add.s64 	%rd23, %rd19, 4096;
	// begin inline asm
	ld.global.nc.u32 %r72, [%rd23];
	// end inline asm
	mov.b32 	%f63, %r72;
	add.s64 	%rd24, %rd19, 5120;
	// begin inline asm
	ld.global.nc.u32 %r73, [%rd24];
	// end inline asm
	mov.b32 	%f64, %r73;
	add.s64 	%rd25, %rd19, 6144;
	// begin inline asm
	ld.global.nc.u32 %r74, [%rd25];
	// end inline asm
	mov.b32 	%f65, %r74;
	add.s64 	%rd26, %rd19, 7168;
	// begin inline asm
	ld.global.nc.u32 %r75, [%rd26];
	// end inline asm
	mov.b32 	%f66, %r75;
	add.s64 	%rd27, %rd19, 8192;
	// begin inline asm
	ld.global.nc.u32 %r76, [%rd27];
	// end inline asm
	mov.b32 	%f67, %r76;
	add.s64 	%rd28, %rd19, 9216;
	// begin inline asm
	ld.global.nc.u32 %r77, [%rd28];
	// end inline asm
	mov.b32 	%f68, %r77;
	add.s64 	%rd29, %rd19, 10240;
	// begin inline asm
	ld.global.nc.u32 %r78, [%rd29];
	// end inline asm
	mov.b32 	%f69, %r78;
	add.s64 	%rd30, %rd19, 11264;
	// begin inline asm
	ld.global.nc.u32 %r79, [%rd30];
	// end inline asm
	mov.b32 	%f70, %r79;
	add.s64 	%rd31, %rd19, 12288;
	// begin inline asm
	ld.global.nc.u32 %r80, [%rd31];
	// end inline asm
	mov.b32 	%f71, %r80;
	add.s64 	%rd32, %rd19, 13312;
	// begin inline asm
	ld.global.nc.u32 %r81, [%rd32];
	// end inline asm
	mov.b32 	%f72, %r81;
	add.s64 	%rd33, %rd19, 14336;
	// begin inline asm
	ld.global.nc.u32 %r82, [%rd33];
	// end inline asm
	mov.b32 	%f73, %r82;
	add.s64 	%rd34, %rd19, 15360;
	// begin inline asm
	ld.global.nc.u32 %r83, [%rd34];
	// end inline asm
	mov.b32 	%f74, %r83;
	add.f32 	%f75, %f59, %f60;
	add.f32 	%f76, %f61, %f62;
	add.f32 	%f77, %f63, %f64;
	add.f32 	%f78, %f65, %f66;
	add.f32 	%f79, %f67, %f68;
	add.f32 	%f80, %f69, %f70;
	add.f32 	%f81, %f71, %f72;
	add.f32 	%f82, %f73, %f74;
	add.f32 	%f83, %f75, %f76;
	add.f32 	%f84, %f77, %f78;
	add.f32 	%f85, %f79, %f80;
	add.f32 	%f86, %f81, %f82;
	add.f32 	%f87, %f83, %f84;
	add.f32 	%f88, %f85, %f86;
	add.f32 	%f417, %f87, %f88;
	setp.lt.u32 	%p4, %r67, 8192;
	mov.b32 	%r400, 4096;
	@%p4 bra 	$L__BB7_60;
	add.s32 	%r47, %r67, -4096;
	mov.b32 	%r400, 4096;
$L__BB7_58:
	mul.wide.s32 	%rd52, %r400, 4;
	add.s64 	%rd36, %rd19, %rd52;
	// begin inline asm
	ld.global.nc.u32 %r86, [%rd36];
	// end inline asm
	mov.b32 	%f89, %r86;
	add.s64 	%rd37, %rd36, 1024;
	// begin inline asm
	ld.global.nc.u32 %r87, [%rd37];
	// end inline asm
	mov.b32 	%f90, %r87;
	add.s64 	%rd38, %rd36, 2048;
	// begin inline asm
	ld.global.nc.u32 %r88, [%rd38];
	// end inline asm
	mov.b32 	%f91, %r88;
	add.s64 	%rd39, %rd36, 3072;
	// begin inline asm
	ld.global.nc.u32 %r89, [%rd39];
	// end inline asm
	mov.b32 	%f92, %r89;
	add.s64 	%rd40, %rd36, 4096;
	// begin inline asm
	ld.global.nc.u32 %r90, [%rd40];
	// end inline asm
	mov.b32 	%f93, %r90;
	add.s64 	%rd41, %rd36, 5120;
	// begin inline asm
	ld.global.nc.u32 %r91, [%rd41];
	// end inline asm
	mov.b32 	%f94, %r91;
	add.s64 	%rd42, %rd36, 6144;
	// begin inline asm
	ld.global.nc.u32 %r92, [%rd42];
	// end inline asm
	mov.b32 	%f95, %r92;
	add.s64 	%rd43, %rd36, 7168;
	// begin inline asm
	ld.global.nc.u32 %r93, [%rd43];
	// end inline asm
	mov.b32 	%f96, %r93;
	add.s64 	%rd44, %rd36, 8192;
	// begin inline asm
	ld.global.nc.u32 %r94, [%rd44];
	// end inline asm
	mov.b32 	%f97, %r94;
	add.s64 	%rd45, %rd36, 9216;
	// begin inline asm
	ld.global.nc.u32 %r95, [%rd45];
	// end inline asm
	mov.b32 	%f98, %r95;
	add.s64 	%rd46, %rd36, 10240;
	// begin inline asm
	ld.global.nc.u32 %r96, [%rd46];
	// end inline asm
	mov.b32 	%f99, %r96;
	add.s64 	%rd47, %rd36, 11264;
	// begin inline asm
	ld.global.nc.u32 %r97, [%rd47];
	// end inline asm
	mov.b32 	%f100, %r97;
	add.s64 	%rd48, %rd36, 12288;
	// begin inline asm
	ld.global.nc.u32 %r98, [%rd48];
	// end inline asm
	mov.b32 	%f101, %r98;
	add.s64 	%rd49, %rd36, 13312;
	// begin inline asm
	ld.global.nc.u32 %r99, [%rd49];
	// end inline asm
	mov.b32 	%f102, %r99;
	add.s64 	%rd50, %rd36, 14336;
	// begin inline asm
	ld.global.nc.u32 %r100, [%rd50];
	// end inline asm
	mov.b32 	%f103, %r100;
	add.s64 	%rd51, %rd36, 15360;
	// begin inline asm
	ld.global.nc.u32 %r101, [%rd51];
	// end inline asm
	mov.b32 	%f104, %r101;
	add.f32 	%f105, %f417, %f89;
	add.f32 	%f106, %f90, %f91;
	add.f32 	%f107, %f92, %f93;
	add.f32 	%f108, %f94, %f95;
	add.f32 	%f109, %f96, %f97;
	add.f32 	%f110, %f98, %f99;
	add.f32 	%f111, %f100, %f101;
	add.f32 	%f112, %f102, %f103;
	add.f32 	%f113, %f105, %f106;
	add.f32 	%f114, %f107, %f108;
	add.f32 	%f115, %f109, %f110;
	add.f32 	%f116, %f111, %f112;
	add.f32 	%f117, %f113, %f114;
	add.f32 	%f118, %f115, %f116;
	add.f32 	%f119, %f117, %f118;
	add.f32 	%f417, %f119, %f104;
	sub.s32 	%r102, %r67, %r400;
	setp.lt.s32 	%p5, %r102, 4096;
	@%p5 bra 	$L__BB7_68;
	add.s32 	%r400, %r400, 4096;
	setp.le.s32 	%p6, %r400, %r47;
	@%p6 bra 	$L__BB7_58;
$L__BB7_60:
	setp.le.s32 	%p7, %r67, %r400;
	@%p7 bra 	$L__BB7_68;
	sub.s32 	%r51, %r67, %r400;
	setp.ge.s32 	%p8, %r46, %r51;
	@%p8 bra 	$L__BB7_68;
	not.b32 	%r103, %r46;
	add.s32 	%r104, %r67, %r103;
	sub.s32 	%r52, %r104, %r400;
	and.b32  	%r105, %r52, 768;
	setp.eq.s32 	%p9, %r105, 768;
	mov.u32 	%r404, %r46;
	@%p9 bra 	$L__BB7_65;
	add.s32 	%r402, %r46, %r400;
	shr.u32 	%r106, %r52, 8;
	add.s32 	%r107, %r106, 1;
	and.b32  	%r108, %r107, 3;
	neg.s32 	%r401, %r108;
	mov.u32 	%r404, %r46;
$L__BB7_64:
	.pragma "nounroll";
	mul.wide.u32 	%rd54, %r402, 4;
	add.s64 	%rd53, %rd16, %rd54;
	// begin inline asm
	ld.global.nc.u32 %r109, [%rd53];
	// end inline asm
	mov.b32 	%f121, %r109;
	add.f32 	%f417, %f417, %f121;
	add.s32 	%r404, %r404, 256;
	add.s32 	%r402, %r402, 256;
	add.s32 	%r401, %r401, 1;
	setp.ne.s32 	%p10, %r401, 0;
	@%p10 bra 	$L__BB7_64;
$L__BB7_65:
	setp.lt.u32 	%p11, %r52, 768;
	@%p11 bra 	$L__BB7_68;
	cvt.u64.u32 	%rd55, %r404;
	cvt.u64.u32 	%rd56, %r400;
	add.s64 	%rd57, %rd55, %rd56;
	shl.b64 	%rd58, %rd57, 2;
	add.s64 	%rd59, %rd58, %rd16;
	add.s64 	%rd124, %rd59, 2048;
	add.s32 	%r405, %r404, %r400;
$L__BB7_67:
	mul.wide.u32 	%rd64, %r405, 4;
	add.s64 	%rd60, %rd16, %rd64;
	// begin inline asm
	ld.global.nc.u32 %r110, [%rd60];
	// end inline asm
	mov.b32 	%f122, %r110;
	add.f32 	%f123, %f417, %f122;
	add.s64 	%rd61, %rd124, -1024;
	// begin inline asm
	ld.global.nc.u32 %r111, [%rd61];
	// end inline asm
	mov.b32 	%f124, %r111;
	add.f32 	%f125, %f123, %f124;
	// begin inline asm
	ld.global.nc.u32 %r112, [%rd124];
	// end inline asm
	mov.b32 	%f126, %r112;
	add.f32 	%f127, %f125, %f126;
	add.s64 	%rd63, %rd124, 1024;
	// begin inline asm
	ld.global.nc.u32 %r113, [%rd63];
	// end inline asm
	mov.b32 	%f128, %r113;
	add.f32 	%f417, %f127, %f128;
	add.s32 	%r404, %r404, 1024;
	add.s64 	%rd124, %rd124, 4096;
	add.s32 	%r405, %r405, 1024;
	setp.lt.s32 	%p12, %r404, %r51;
	@%p12 bra 	$L__BB7_67;
$L__BB7_68:
	// begin inline asm
	mov.u32 %r114, %laneid;
	// end inline asm
	mov.b32 	%r116, %f417;
	mov.b32 	%r117, 1;
	mov.b32 	%r138, 31;
	mov.b32 	%r139, -1;
	// begin inline asm
	shfl.sync.down.b32 %r115, %r116, %r117, %r138, %r139;
	// end inline asm
	setp.gt.s32 	%p13, %r114, 30;
	mov.b32 	%f129, %r115;
	add.f32 	%f130, %f417, %f129;
	selp.f32 	%f131, %f417, %f130, %p13;
	mov.b32 	%r121, %f131;
	mov.b32 	%r122, 2;
	// begin inline asm
	shfl.sync.down.b32 %r120, %r121, %r122, %r138, %r139;
	// end inline asm
	setp.gt.s32 	%p14, %r114, 29;
	mov.b32 	%f132, %r120;
	add.f32 	%f133, %f131, %f132;
	selp.f32 	%f134, %f131, %f133, %p14;
	mov.b32 	%r126, %f134;
	mov.b32 	%r127, 4;
	// begin inline asm
	shfl.sync.down.b32 %r125, %r126, %r127, %r138, %r139;
	// end inline asm
	setp.gt.s32 	%p15, %r114, 27;
	mov.b32 	%f135, %r125;
	add.f32 	%f136, %f134, %f135;
	selp.f32 	%f137, %f134, %f136, %p15;
	mov.b32 	%r131, %f137;
	mov.b32 	%r132, 8;
	// begin inline asm
	shfl.sync.down.b32 %r130, %r131, %r132, %r138, %r139;
	// end inline asm
	setp.gt.s32 	%p16, %r114, 23;
	mov.b32 	%f138, %r130;
	add.f32 	%f139, %f137, %f138;
	selp.f32 	%f140, %f137, %f139, %p16;
	mov.b32 	%r136, %f140;
	mov.b32 	%r137, 16;
	// begin inline asm
	shfl.sync.down.b32 %r135, %r136, %r137, %r138, %r139;
	// end inline asm
	setp.gt.s32 	%p17, %r114, 15;
	mov.b32 	%f141, %r135;
	add.f32 	%f54, %f140, %f141;
	selp.f32 	%f418, %f140, %f54, %p17;
	setp.ne.s32 	%p18, %r114, 0;
	@%p18 bra 	$L__BB7_70;
	shr.u32 	%r140, %r46, 3;
	and.b32  	%r141, %r140, 124;
	mov.u32 	%r142, _ZZN3cub18CUB_300001_SM_10006detail6reduce28DeviceReduceSingleTileKernelINS2_10policy_hubIfyN4cuda3std3__44plusIfEEE10Policy1000EPfSC_iS9_ffNS7_10__identityEEEvT0_T1_T2_T3_T4_T6_E12temp_storage;
	add.s32 	%r143, %r142, %r141;
	st.shared.f32 	[%r143+8], %f54;
$L__BB7_70:
	bar.sync 	0;
	setp.ne.s32 	%p19, %r46, 0;
	@%p19 bra 	$L__BB7_72;
	ld.shared.f32 	%f142, [_ZZN3cub18CUB_300001_SM_10006detail6reduce28DeviceReduceSingleTileKernelINS2_10policy_hubIfyN4cuda3std3__44plusIfEEE10Policy1000EPfSC_iS9_ffNS7_10__identityEEEvT0_T1_T2_T3_T4_T6_E12temp_storage+12];
	add.f32 	%f143, %f418, %f142;
	ld.shared.f32 	%f144, [_ZZN3cub18CUB_300001_SM_10006detail6reduce28DeviceReduceSingleTileKernelINS2_10policy_hubIfyN4cuda3std3__44plusIfEEE10Policy1000EPfSC_iS9_ffNS7_10__identityEEEvT0_T1_T2_T3_T4_T6_E12temp_storage+16];
	add.f32 	%f145, %f143, %f144;
	ld.shared.f32 	%f146, [_ZZN3cub18CUB_300001_SM_10006detail6reduce28DeviceReduceSingleTileKernelINS2_10policy_hubIfyN4cuda3std3__44plusIfEEE10Policy1000EPfSC_iS9_ffNS7_10__identityEEEvT0_T1_T2_T3_T4_T6_E12temp_storage+20];
	add.f32 	%f147, %f145, %f146;
	ld.shared.f32 	%f148, [_ZZN3cub18CUB_300001_SM_10006detail6reduce28DeviceReduceSingleTileKernelINS2_10policy_hubIfyN4cuda3std3__44plusIfEEE10Policy1000EPfSC_iS9_ffNS7_10__identityEEEvT0_T1_T2_T3_T4_T6_E12temp_storage+24];
	add.f32 	%f149, %f147, %f148;
	ld.shared.f32 	%f150, [_ZZN3cub18CUB_300001_SM_10006detail6reduce28DeviceReduceSingleTileKernelINS2_10policy_hubIfyN4cuda3std3__44plusIfEEE10Policy1000EPfSC_iS9_ffNS7_10__identityEEEvT0_T1_T2_T3_T4_T6_E12temp_storage+28];
	add.f32 	%f151, %f149, %f150;
	ld.shared.f32 	%f152, [_ZZN3cub18CUB_300001_SM_10006detail6reduce28DeviceReduceSingleTileKernelINS2_10policy_hubIfyN4cuda3std3__44plusIfEEE10Policy1000EPfSC_iS9_ffNS7_10__identityEEEvT0_T1_T2_T3_T4_T6_E12temp_storage+32];
	add.f32 	%f153, %f151, %f152;
	ld.shared.f32 	%f154, [_ZZN3cub18CUB_300001_SM_10006detail6reduce28DeviceReduceSingleTileKernelINS2_10policy_hubIfyN4cuda3std3__44plusIfEEE10Policy1000EPfSC_iS9_ffNS7_10__identityEEEvT0_T1_T2_T3_T4_T6_E12temp_storage+36];
	add.f32 	%f418, %f153, %f154;
$L__BB7_72:
	mov.u32 	%r379, %tid.x;
	setp.ne.s32 	%p95, %r379, 0;
	@%p95 bra 	$L__BB7_74;
	add.f32 	%f391, %f58, %f418;
	st.global.f32 	[%rd1], %f391;
$L__BB7_74:
	ret;

}


// ===== COMPILED SASS (sm_100) =====

	.target	sm_100

	.elftype	@"ET_EXEC"


//--------------------- .note.nv.tkinfo           --------------------------
	.section	.note.nv.tkinfo,"",@"SHT_NOTE"
	.sectionflags	@"SHF_NOTE_NV_TKINFO"
	.tkinfo
        /*0018*/ 	.word	0x00000002
        /*0030*/ 	.string	""
        /*0030*/ 	.string	"ptxas"
        /*0030*/ 	.string	"Cuda compilation tools, release 13.0, V13.0.88"
        /*0030*/ 	.string	"Build cuda_13.0.r13.0/compiler.36424714_0"
        /*0030*/ 	.string	"-arch sm_100 -m 64 "



//--------------------- .note.nv.cuinfo           --------------------------
	.section	.note.nv.cuinfo,"",@"SHT_NOTE"
	.sectionflags	@"SHF_NOTE_NV_CUINFO"
        /*0018*/ 	.short	0x0002
        /*001a*/ 	.short	0x0064
        /*001c*/ 	.short	0x0082
	.zero		2


//--------------------- .nv.info                  --------------------------
	.section	.nv.info,"",@"SHT_CUDA_INFO"
	.align	4


	//----- nvinfo : EIATTR_REGCOUNT
	.align		4
        /*0000*/ 	.byte	0x04, 0x2f
        /*0002*/ 	.short	(.L_44 - .L_43)
	.align		4
.L_43:
        /*0004*/ 	.word	index@(_Z15normalizeKernelPKfPffm)
        /*0008*/ 	.word	0x00000010


	//----- nvinfo : EIATTR_FRAME_SIZE
	.align		4
.L_44:
        /*000c*/ 	.byte	0x04, 0x11
        /*000e*/ 	.short	(.L_46 - .L_45)
	.align		4
.L_45:
        /*0010*/ 	.word	index@($__internal_0_$__cuda_sm3x_div_rn_noftz_f32_slowpath)
        /*0014*/ 	.word	0x00000000


	//----- nvinfo : EIATTR_FRAME_SIZE
	.align		4
.L_46:
        /*0018*/ 	.byte	0x04, 0x11
        /*001a*/ 	.short	(.L_48 - .L_47)
	.align		4
.L_47:
        /*001c*/ 	.word	index@(_Z15normalizeKernelPKfPffm)
        /*0020*/ 	.word	0x00000000


	//----- nvinfo : EIATTR_REGCOUNT
	.align		4
.L_48:
        /*0024*/ 	.byte	0x04, 0x2f
        /*0026*/ 	.short	(.L_50 - .L_49)
	.align		4
.L_49:
        /*0028*/ 	.word	index@(_ZN3cub18CUB_300001_SM_10006detail11EmptyKernelIvEEvv)
        /*002c*/ 	.word	0x00000004


	//----- nvinfo : EIATTR_FRAME_SIZE
	.align		4
.L_50:
        /*0030*/ 	.byte	0x04, 0x11
        /*0032*/ 	.short	(.L_52 - .L_51)
	.align		4
.L_51:
        /*0034*/ 	.word	index@(_ZN3cub18CUB_300001_SM_10006detail11EmptyKernelIvEEvv)
        /*0038*/ 	.word	0x00000000


	//----- nvinfo : EIATTR_REGCOUNT
	.align		4
.L_52:
        /*003c*/ 	.byte	0x04, 0x2f
        /*003e*/ 	.short	(.L_54 - .L_53)
	.align		4
.L_53:
        /*0040*/ 	.word	index@(_ZN3cub18CUB_300001_SM_10006detail6reduce28DeviceReduceSingleTileKernelINS2_10policy_hubIfjN4cuda3std3__44plusIfEEE10Policy1000EN6thrust24THRUST_300001_SM_1000_NS10device_ptrIKfEEPfjS9_ff9square_opEEvT0_T1_T2_T3_T4_T6_)
        /*0044*/ 	.word	0x00000020


	//----- nvinfo : EIATTR_FRAME_SIZE
	.align		4
.L_54:
        /*0048*/ 	.byte	0x04, 0x11
        /*004a*/ 	.short	(.L_56 - .L_55)
	.align		4
.L_55:
        /*004c*/ 	.word	index@(_ZN3cub18CUB_300001_SM_10006detail6reduce28DeviceReduceSingleTileKernelINS2_10policy_hubIfjN4cuda3std3__44plusIfEEE10Policy1000EN6thrust24THRUST_300001_SM_1000_NS10device_ptrIKfEEPfjS9_ff9square_opEEvT0_T1_T2_T3_T4_T6_)
        /*0050*/ 	.word	0x00000000


	//----- nvinfo : EIATTR_REGCOUNT
	.align		4
.L_56:
        /*0054*/ 	.byte	0x04, 0x2f
        /*0056*/ 	.short	(.L_58 - .L_57)
	.align		4
.L_57:
        /*0058*/ 	.word	index@(_ZN3cub18CUB_300001_SM_10006detail6reduce18DeviceReduceKernelINS2_10policy_hubIfjN4cuda3std3__44plusIfEEE10Policy1000EN6thrust24THRUST_300001_SM_1000_NS10device_ptrIKfEEjS9_f9square_opEEvT0_PT3_T1_NS0_13GridEvenShareISL_EET2_T4_)
        /*005c*/ 	.word	0x00000020


	//----- nvinfo : EIATTR_FRAME_SIZE
	.align		4
.L_58:
        /*0060*/ 	.byte	0x04, 0x11
        /*0062*/ 	.short	(.L_60 - .L_59)
	.align		4
.L_59:
        /*0064*/ 	.word	index@(_ZN3cub18CUB_300001_SM_10006detail6reduce18DeviceReduceKernelINS2_10policy_hubIfjN4cuda3std3__44plusIfEEE10Policy1000EN6thrust24THRUST_300001_SM_1000_NS10device_ptrIKfEEjS9_f9square_opEEvT0_PT3_T1_NS0_13GridEvenShareISL_EET2_T4_)
        /*0068*/ 	.word	0x00000000


	//----- nvinfo : EIATTR_REGCOUNT
	.align		4
.L_60:
        /*006c*/ 	.byte	0x04, 0x2f
        /*006e*/ 	.short	(.L_62 - .L_61)
	.align		4
.L_61:
        /*0070*/ 	.word	index@(_ZN3cub18CUB_300001_SM_10006detail6reduce28DeviceReduceSingleTileKernelINS2_10policy_hubIfjN4cuda3std3__44plusIfEEE10Policy1000EPfSC_iS9_ffNS7_10__identityEEEvT0_T1_T2_T3_T4_T6_)
        /*0074*/ 	.word	0x0000001e


	//----- nvinfo : EIATTR_FRAME_SIZE
	.align		4
.L_62:
        /*0078*/ 	.byte	0x04, 0x11
        /*007a*/ 	.short	(.L_64 - .L_63)
	.align		4
.L_63:
        /*007c*/ 	.word	index@(_ZN3cub18CUB_300001_SM_10006detail6reduce28DeviceReduceSingleTileKernelINS2_10policy_hubIfjN4cuda3std3__44plusIfEEE10Policy1000EPfSC_iS9_ffNS7_10__identityEEEvT0_T1_T2_T3_T4_T6_)
        /*0080*/ 	.word	0x00000000


	//----- nvinfo : EIATTR_REGCOUNT
	.align		4
.L_64:
        /*0084*/ 	.byte	0x04, 0x2f
        /*0086*/ 	.short	(.L_66 - .L_65)
	.align		4
.L_65:
        /*0088*/ 	.word	index@(_ZN3cub18CUB_300001_SM_10006detail6reduce28DeviceReduceSingleTileKernelINS2_10policy_hubIfyN4cuda3std3__44plusIfEEE10Policy1000EN6thrust24THRUST_300001_SM_1000_NS10device_ptrIKfEEPfyS9_ff9square_opEEvT0_T1_T2_T3_T4_T6_)
        /*008c*/ 	.word	0x00000020


	//----- nvinfo : EIATTR_FRAME_SIZE
	.align		4
.L_66:
        /*0090*/ 	.byte	0x04, 0x11
        /*0092*/ 	.short	(.L_68 - .L_67)
	.align		4
.L_67:
        /*0094*/ 	.word	index@(_ZN3cub18CUB_300001_SM_10006detail6reduce28DeviceReduceSingleTileKernelINS2_10policy_hubIfyN4cuda3std3__44plusIfEEE10Policy1000EN6thrust24THRUST_300001_SM_1000_NS10device_ptrIKfEEPfyS9_ff9square_opEEvT0_T1_T2_T3_T4_T6_)
        /*0098*/ 	.word	0x00000000


	//----- nvinfo : EIATTR_REGCOUNT
	.align		4
.L_68:
        /*009c*/ 	.byte	0x04, 0x2f
        /*009e*/ 	.short	(.L_70 - .L_69)
	.align		4
.L_69:
        /*00a0*/ 	.word	index@(_ZN3cub18CUB_300001_SM_10006detail6reduce18DeviceReduceKernelINS2_10policy_hubIfyN4cuda3std3__44plusIfEEE10Policy1000EN6thrust24THRUST_300001_SM_1000_NS10device_ptrIKfEEyS9_f9square_opEEvT0_PT3_T1_NS0_13GridEvenShareISL_EET2_T4_)
        /*00a4*/ 	.word	0x0000001f


	//----- nvinfo : EIATTR_FRAME_SIZE
	.align		4
.L_70:
        /*00a8*/ 	.byte	0x04, 0x11
        /*00aa*/ 	.short	(.L_72 - .L_71)
	.align		4
.L_71:
        /*00ac*/ 	.word	index@(_ZN3cub18CUB_300001_SM_10006detail6reduce18DeviceReduceKernelINS2_10policy_hubIfyN4cuda3std3__44plusIfEEE10Policy1000EN6thrust24THRUST_300001_SM_1000_NS10device_ptrIKfEEyS9_f9square_opEEvT0_PT3_T1_NS0_13GridEvenShareISL_EET2_T4_)
        /*00b0*/ 	.word	0x00000000


	//----- nvinfo : EIATTR_REGCOUNT
	.align		4
.L_72:
        /*00b4*/ 	.byte	0x04, 0x2f
        /*00b6*/ 	.short	(.L_74 - .L_73)
	.align		4
.L_73:
        /*00b8*/ 	.word	index@(_ZN3cub18CUB_300001_SM_10006detail6reduce28DeviceReduceSingleTileKernelINS2_10policy_hubIfyN4cuda3std3__44plusIfEEE10Policy1000EPfSC_iS9_ffNS7_10__identityEEEvT0_T1_T2_T3_T4_T6_)
        /*00bc*/ 	.word	0x0000001e


	//----- nvinfo : EIATTR_FRAME_SIZE
	.align		4
.L_74:
        /*00c0*/ 	.byte	0x04, 0x11
        /*00c2*/ 	.short	(.L_76 - .L_75)
	.align		4
.L_75:
        /*00c4*/ 	.word	index@(_ZN3cub18CUB_300001_SM_10006detail6reduce28DeviceReduceSingleTileKernelINS2_10policy_hubIfyN4cuda3std3__44plusIfEEE10Policy1000EPfSC_iS9_ffNS7_10__identityEEEvT0_T1_T2_T3_T4_T6_)
        /*00c8*/ 	.word	0x00000000


	//----- nvinfo : EIATTR_MIN_STACK_SIZE
	.align		4
.L_76:
        /*00cc*/ 	.byte	0x04, 0x12
        /*00ce*/ 	.short	(.L_78 - .L_77)
	.align		4
.L_77:
        /*00d0*/ 	.word	index@(_ZN3cub18CUB_300001_SM_10006detail6reduce28DeviceReduceSingleTileKernelINS2_10policy_hubIfyN4cuda3std3__44plusIfEEE10Policy1000EPfSC_iS9_ffNS7_10__identityEEEvT0_T1_T2_T3_T4_T6_)
        /*00d4*/ 	.word	0x00000000


	//----- nvinfo : EIATTR_MIN_STACK_SIZE
	.align		4
.L_78:
        /*00d8*/ 	.byte	0x04, 0x12
        /*00da*/ 	.short	(.L_80 - .L_79)
	.align		4
.L_79:
        /*00dc*/ 	.word	index@(_ZN3cub18CUB_300001_SM_10006detail6reduce18DeviceReduceKernelINS2_10policy_hubIfyN4cuda3std3__44plusIfEEE10Policy1000EN6thrust24THRUST_300001_SM_1000_NS10device_ptrIKfEEyS9_f9square_opEEvT0_PT3_T1_NS0_13GridEvenShareISL_EET2_T4_)
        /*00e0*/ 	.word	0x00000000


	//----- nvinfo : EIATTR_MIN_STACK_SIZE
	.align		4
.L_80:
        /*00e4*/ 	.byte	0x04, 0x12
        /*00e6*/ 	.short	(.L_82 - .L_81)
	.align		4
.L_81:
        /*00e8*/ 	.word	index@(_ZN3cub18CUB_300001_SM_10006detail6reduce28DeviceReduceSingleTileKernelINS2_10policy_hubIfyN4cuda3std3__44plusIfEEE10Policy1000EN6thrust24THRUST_300001_SM_1000_NS10device_ptrIKfEEPfyS9_ff9square_opEEvT0_T1_T2_T3_T4_T6_)
        /*00ec*/ 	.word	0x00000000


	//----- nvinfo : EIATTR_MIN_STACK_SIZE
	.align		4
.L_82:
        /*00f0*/ 	.byte	0x04, 0x12
        /*00f2*/ 	.short	(.L_84 - .L_83)
	.align		4
.L_83:
        /*00f4*/ 	.word	index@(_ZN3cub18CUB_300001_SM_10006detail6reduce28DeviceReduceSingleTileKernelINS2_10policy_hubIfjN4cuda3std3__44plusIfEEE10Policy1000EPfSC_iS9_ffNS7_10__identityEEEvT0_T1_T2_T3_T4_T6_)
        /*00f8*/ 	.word	0x00000000


	//----- nvinfo : EIATTR_MIN_STACK_SIZE
	.align		4
.L_84:
        /*00fc*/ 	.byte	0x04, 0x12
        /*00fe*/ 	.short	(.L_86 - .L_85)
	.align		4
.L_85:
        /*0100*/ 	.word	index@(_ZN3cub18CUB_300001_SM_10006detail6reduce18DeviceReduceKernelINS2_10policy_hubIfjN4cuda3std3__44plusIfEEE10Policy1000EN6thrust24THRUST_300001_SM_1000_NS10device_ptrIKfEEjS9_f9square_opEEvT0_PT3_T1_NS0_13GridEvenShareISL_EET2_T4_)
        /*0104*/ 	.word	0x00000000


	//----- nvinfo : EIATTR_MIN_STACK_SIZE
	.align		4
.L_86:
        /*0108*/ 	.byte	0x04, 0x12
        /*010a*/ 	.short	(.L_88 - .L_87)
	.align		4
.L_87:
        /*010c*/ 	.word	index@(_ZN3cub18CUB_300001_SM_10006detail6reduce28DeviceReduceSingleTileKernelINS2_10policy_hubIfjN4cuda3std3__44plusIfEEE10Policy1000EN6thrust24THRUST_300001_SM_1000_NS10device_ptrIKfEEPfjS9_ff9square_opEEvT0_T1_T2_T3_T4_T6_)
        /*0110*/ 	.word	0x00000000


	//----- nvinfo : EIATTR_MIN_STACK_SIZE
	.align		4
.L_88:
        /*0114*/ 	.byte	0x04, 0x12
        /*0116*/ 	.short	(.L_90 - .L_89)
	.align		4
.L_89:
        /*0118*/ 	.word	index@(_ZN3cub18CUB_300001_SM_10006detail11EmptyKernelIvEEvv)
        /*011c*/ 	.word	0x00000000


	//----- nvinfo : EIATTR_MIN_STACK_SIZE
	.align		4
.L_90:
        /*0120*/ 	.byte	0x04, 0x12
        /*0122*/ 	.short	(.L_92 - .L_91)
	.align		4
.L_91:
        /*0124*/ 	.word	index@(_Z15normalizeKernelPKfPffm)
        /*0128*/ 	.word	0x00000000
.L_92:


//--------------------- .nv.compat                --------------------------
	.section	.nv.compat,"",@"SHT_CUDA_COMPAT_INFO"
	.align	4
        /*0000*/ 	.byte	0x02, 0x09, 0x00, 0x00, 0x02, 0x02, 0x01, 0x00, 0x02, 0x05, 0x05, 0x00, 0x03, 0x07, 0x01, 0x01
        /*0010*/ 	.byte	0x02, 0x03, 0x00, 0x00, 0x02, 0x06, 0x01, 0x00, 0x04, 0x0b, 0x08, 0x00, 0x01, 0x00, 0x00, 0x00
        /*0020*/ 	.byte	0x00, 0x00, 0x00, 0x00


//--------------------- .nv.info._ZN3cub18CUB_300001_SM_10006detail6reduce28DeviceReduceSingleTileKernelINS2_10policy_hubIfyN4cuda3std3__44plusIfEEE10Policy1000EPfSC_iS9_ffNS7_10__identityEEEvT0_T1_T2_T3_T4_T6_ --------------------------
	.section	.nv.info._ZN3cub18CUB_300001_SM_10006detail6reduce28DeviceReduceSingleTileKernelINS2_10policy_hubIfyN4cuda3std3__44plusIfEEE10Policy1000EPfSC_iS9_ffNS7_10__identityEEEvT0_T1_T2_T3_T4_T6_,"",@"SHT_CUDA_INFO"
	.sectionflags	@""
	.align	4


	//----- nvinfo : EIATTR_CUDA_API_VERSION
	.align		4
        /*0000*/ 	.byte	0x04, 0x37
        /*0002*/ 	.short	(.L_94 - .L_93)
.L_93:
        /*0004*/ 	.word	0x00000082


	//----- nvinfo : EIATTR_KPARAM_INFO
	.align		4
.L_94:
        /*0008*/ 	.byte	0x04, 0x17
        /*000a*/ 	.short	(.L_96 - .L_95)
.L_95:
        /*000c*/ 	.word	0x00000000
        /*0010*/ 	.short	0x0005
        /*0012*/ 	.short	0x001c
        /*0014*/ 	.byte	0x00, 0xf0, 0x05, 0x00


	//----- nvinfo : EIATTR_KPARAM_INFO
	.align		4
.L_96:
        /*0018*/ 	.byte	0x04, 0x17
        /*001a*/ 	.short	(.L_98 - .L_97)
.L_97:
        /*001c*/ 	.word	0x00000000
        /*0020*/ 	.short	0x0004
        /*0022*/ 	.short	0x0018
        /*0024*/ 	.byte	0x00, 0xf0, 0x11, 0x00


	//----- nvinfo : EIATTR_KPARAM_INFO
	.align		4
.L_98:
        /*0028*/ 	.byte	0x04, 0x17
        /*002a*/ 	.short	(.L_100 - .L_99)
.L_99:
        /*002c*/ 	.word	0x00000000
        /*0030*/ 	.short	0x0003
        /*0032*/ 	.short	0x0014
        /*0034*/ 	.byte	0x00, 0xf0, 0x05, 0x00


	//----- nvinfo : EIATTR_KPARAM_INFO
	.align		4
.L_100:
        /*0038*/ 	.byte	0x04, 0x17
        /*003a*/ 	.short	(.L_102 - .L_101)
.L_101:
        /*003c*/ 	.word	0x00000000
        /*0040*/ 	.short	0x0002
        /*0042*/ 	.short	0x0010
        /*0044*/ 	.byte	0x00, 0xf0, 0x11, 0x00


	//----- nvinfo : EIATTR_KPARAM_INFO
	.align		4
.L_102:
        /*0048*/ 	.byte	0x04, 0x17
        /*004a*/ 	.short	(.L_104 - .L_103)
.L_103:
        /*004c*/ 	.word	0x00000000
        /*0050*/ 	.short	0x0001
        /*0052*/ 	.short	0x0008
        /*0054*/ 	.byte	0x00, 0xf5, 0x21, 0x00


	//----- nvinfo : EIATTR_KPARAM_INFO
	.align		4
.L_104:
        /*0058*/ 	.byte	0x04, 0x17
        /*005a*/ 	.short	(.L_106 - .L_105)
.L_105:
        /*005c*/ 	.word	0x00000000
        /*0060*/ 	.short	0x0000
        /*0062*/ 	.short	0x0000
        /*0064*/ 	.byte	0x00, 0xf5, 0x21, 0x00


	//----- nvinfo : EIATTR_SPARSE_MMA_MASK
	.align		4
.L_106:
        /*0068*/ 	.byte	0x03, 0x50
        /*006a*/ 	.short	0x0000


	//----- nvinfo : EIATTR_MAXREG_COUNT
	.align		4
        /*006c*/ 	.byte	0x03, 0x1b
        /*006e*/ 	.short	0x00ff


	//----- nvinfo : EIATTR_NUM_BARRIERS
	.align		4
        /*0070*/ 	.byte	0x02, 0x4c
        /*0072*/ 	.byte	0x01
	.zero		1


	//----- nvinfo : EIATTR_MERCURY_ISA_VERSION
	.align		4
        /*0074*/ 	.byte	0x03, 0x5f
        /*0076*/ 	.short	0x0101


	//----- nvinfo : EIATTR_COOP_GROUP_MASK_REGIDS
	.align		4
        /*0078*/ 	.byte	0x04, 0x29
        /*007a*/ 	.short	(.L_108 - .L_107)


	//   ....[0]....
.L_107:
        /*007c*/ 	.word	0xffffffff


	//   ....[1]....
        /*0080*/ 	.word	0xffffffff


	//   ....[2]....
        /*0084*/ 	.word	0xffffffff


	//   ....[3]....
        /*0088*/ 	.word	0xffffffff


	//   ....[4]....
        /*008c*/ 	.word	0xffffffff


	//   ....[5]....
        /*0090*/ 	.word	0xffffffff


	//   ....[6]....
        /*0094*/ 	.word	0xffffffff


	//   ....[7]....
        /*0098*/ 	.word	0xffffffff


	//   ....[8]....
        /*009c*/ 	.word	0xffffffff


	//   ....[9]....
        /*00a0*/ 	.word	0xffffffff


	//   ....[10]....
        /*00a4*/ 	.word	0xffffffff


	//   ....[11]....
        /*00a8*/ 	.word	0xffffffff


	//   ....[12]....
        /*00ac*/ 	.word	0xffffffff


	//   ....[13]....
        /*00b0*/ 	.word	0xffffffff


	//   ....[14]....
        /*00b4*/ 	.word	0xffffffff


	//   ....[15]....
        /*00b8*/ 	.word	0xffffffff


	//   ....[16]....
        /*00bc*/ 	.word	0xffffffff


	//   ....[17]....
        /*00c0*/ 	.word	0xffffffff


	//   ....[18]....
        /*00c4*/ 	.word	0xffffffff


	//   ....[19]....
        /*00c8*/ 	.word	0xffffffff


	//   ....[20]....
        /*00cc*/ 	.word	0xffffffff


	//   ....[21]....
        /*00d0*/ 	.word	0xffffffff


	//   ....[22]....
        /*00d4*/ 	.word	0xffffffff


	//   ....[23]....
        /*00d8*/ 	.word	0xffffffff


	//   ....[24]....
        /*00dc*/ 	.word	0xffffffff


	//   ....[25]....
        /*00e0*/ 	.word	0xffffffff


	//   ....[26]....
        /*00e4*/ 	.word	0xffffffff


	//   ....[27]....
        /*00e8*/ 	.word	0xffffffff


	//   ....[28]....
        /*00ec*/ 	.word	0xffffffff


	//   ....[29]....
        /*00f0*/ 	.word	0xffffffff


	//----- nvinfo : EIATTR_COOP_GROUP_INSTR_OFFSETS
	.align		4
.L_108:
        /*00f4*/ 	.byte	0x04, 0x28
        /*00f6*/ 	.short	(.L_110 - .L_109)


	//   ....[0]....
.L_109:
        /*00f8*/ 	.word	0x00000980


	//   ....[1]....
        /*00fc*/ 	.word	0x000009e0


	//   ....[2]....
        /*0100*/ 	.word	0x00000a50


	//   ....[3]....
        /*0104*/ 	.word	0x00000aa0


	//   ....[4]....
        /*0108*/ 	.word	0x00000ad0


	//   ....[5]....
        /*010c*/ 	.word	0x00000c90


	//   ....[6]....
        /*0110*/ 	.word	0x00000d20


	//   ....[7]....
        /*0114*/ 	.word	0x00000d60


	//   ....[8]....
        /*0118*/ 	.word	0x00000db0


	//   ....[9]....
        /*011c*/ 	.word	0x00000df0


	//   ....[10]....
        /*0120*/ 	.word	0x00001c00


	//   ....[11]....
        /*0124*/ 	.word	0x00001c80


	//   ....[12]....
        /*0128*/ 	.word	0x00001cd0


	//   ....[13]....
        /*012c*/ 	.word	0x00001d10


	//   ....[14]....
        /*0130*/ 	.word	0x00001d40


	//   ....[15]....
        /*0134*/ 	.word	0x00002700


	//   ....[16]....
        /*0138*/ 	.word	0x00002760


	//   ....[17]....
        /*013c*/ 	.word	0x000027d0


	//   ....[18]....
        /*0140*/ 	.word	0x00002820


	//   ....[19]....
        /*0144*/ 	.word	0x00002850


	//   ....[20]....
        /*0148*/ 	.word	0x00002a10


	//   ....[21]....
        /*014c*/ 	.word	0x00002a90


	//   ....[22]....
        /*0150*/ 	.word	0x00002ad0


	//   ....[23]....
        /*0154*/ 	.word	0x00002b10


	//   ....[24]....
        /*0158*/ 	.word	0x00002b70


	//   ....[25]....
        /*015c*/ 	.word	0x00003b00


	//   ....[26]....
        /*0160*/ 	.word	0x00003b80


	//   ....[27]....
        /*0164*/ 	.word	0x00003bd0


	//   ....[28]....
        /*0168*/ 	.word	0x00003c10


	//   ....[29]....
        /*016c*/ 	.word	0x00003c40


	//----- nvinfo : EIATTR_VRC_CTA_INIT_COUNT
	.align		4
.L_110:
        /*0170*/ 	.byte	0x02, 0x4a
	.zero		1
	.zero		1


	//----- nvinfo : EIATTR_EXIT_INSTR_OFFSETS
	.align		4
        /*0174*/ 	.byte	0x04, 0x1c
        /*0176*/ 	.short	(.L_112 - .L_111)


	//   ....[0]....
.L_111:
        /*0178*/ 	.word	0x00000080


	//   ....[1]....
        /*017c*/ 	.word	0x000000c0


	//   ....[2]....
        /*0180*/ 	.word	0x00003d90


	//   ....[3]....
        /*0184*/ 	.word	0x00003de0


	//----- nvinfo : EIATTR_MAX_THREADS
	.align		4
.L_112:
        /*0188*/ 	.byte	0x04, 0x05
        /*018a*/ 	.short	(.L_114 - .L_113)
.L_113:
        /*018c*/ 	.word	0x00000100
        /*0190*/ 	.word	0x00000001
        /*0194*/ 	.word	0x00000001


	//----- nvinfo : EIATTR_CRS_STACK_SIZE
	.align		4
.L_114:
        /*0198*/ 	.byte	0x04, 0x1e
        /*019a*/ 	.short	(.L_116 - .L_115)
.L_115:
        /*019c*/ 	.word	0x00000000


	//----- nvinfo : EIATTR_CBANK_PARAM_SIZE
	.align		4
.L_116:
        /*01a0*/ 	.byte	0x03, 0x19
        /*01a2*/ 	.short	0x001d


	//----- nvinfo : EIATTR_PARAM_CBANK
	.align		4
        /*01a4*/ 	.byte	0x04, 0x0a
        /*01a6*/ 	.short	(.L_118 - .L_117)
	.align		4
.L_117:
        /*01a8*/ 	.word	index@(.nv.constant0._ZN3cub18CUB_300001_SM_10006detail6reduce28DeviceReduceSingleTileKernelINS2_10policy_hubIfyN4cuda3std3__44plusIfEEE10Policy1000EPfSC_iS9_ffNS7_10__identityEEEvT0_T1_T2_T3_T4_T6_)
        /*01ac*/ 	.short	0x0380
        /*01ae*/ 	.short	0x001d


	//----- nvinfo : EIATTR_SW_WAR
	.align		4
.L_118:
        /*01b0*/ 	.byte	0x04, 0x36
        /*01b2*/ 	.short	(.L_120 - .L_119)
.L_119:
        /*01b4*/ 	.word	0x00000008
.L_120:


//--------------------- .nv.info._ZN3cub18CUB_300001_SM_10006detail6reduce18DeviceReduceKernelINS2_10policy_hubIfyN4cuda3std3__44plusIfEEE10Policy1000EN6thrust24THRUST_300001_SM_1000_NS10device_ptrIKfEEyS9_f9square_opEEvT0_PT3_T1_NS0_13GridEvenShareISL_EET2_T4_ --------------------------
	.section	.nv.info._ZN3cub18CUB_300001_SM_10006detail6reduce18DeviceReduceKernelINS2_10policy_hubIfyN4cuda3std3__44plusIfEEE10Policy1000EN6thrust24THRUST_300001_SM_1000_NS10device_ptrIKfEEyS9_f9square_opEEvT0_PT3_T1_NS0_13GridEvenShareISL_EET2_T4_,"",@"SHT_CUDA_INFO"
	.sectionflags	@""
	.align	4


	//----- nvinfo : EIATTR_CUDA_API_VERSION
	.align		4
        /*0000*/ 	.byte	0x04, 0x37
        /*0002*/ 	.short	(.L_122 - .L_121)
.L_121:
        /*0004*/ 	.word	0x00000082


	//----- nvinfo : EIATTR_KPARAM_INFO
	.align		4
.L_122:
        /*0008*/ 	.byte	0x04, 0x17
        /*000a*/ 	.short	(.L_124 - .L_123)
.L_123:
        /*000c*/ 	.word	0x00000000
        /*0010*/ 	.short	0x0005
        /*0012*/ 	.short	0x0061
        /*0014*/ 	.byte	0x00, 0xf0, 0x05, 0x00


	//----- nvinfo : EIATTR_KPARAM_INFO
	.align		4
.L_124:
        /*0018*/ 	.byte	0x04, 0x17
        /*001a*/ 	.short	(.L_126 - .L_125)
.L_125:
        /*001c*/ 	.word	0x00000000
        /*0020*/ 	.short	0x0004
        /*0022*/ 	.short	0x0060
        /*0024*/ 	.byte	0x00, 0xf0, 0x05, 0x00


	//----- nvinfo : EIATTR_KPARAM_INFO
	.align		4
.L_126:
        /*0028*/ 	.byte	0x04, 0x17
        /*002a*/ 	.short	(.L_128 - .L_127)
.L_127:
        /*002c*/ 	.word	0x00000000
        /*0030*/ 	.short	0x0003
        /*0032*/ 	.short	0x0018
        /*0034*/ 	.byte	0x00, 0xf0, 0x21, 0x01


	//----- nvinfo : EIATTR_KPARAM_INFO
	.align		4
.L_128:
        /*0038*/ 	.byte	0x04, 0x17
        /*003a*/ 	.short	(.L_130 - .L_129)
.L_129:
        /*003c*/ 	.word	0x00000000
        /*0040*/ 	.short	0x0002
        /*0042*/ 	.short	0x0010
        /*0044*/ 	.byte	0x00, 0xf0, 0x21, 0x00


	//----- nvinfo : EIATTR_KPARAM_INFO
	.align		4
.L_130:
        /*0048*/ 	.byte	0x04, 0x17
        /*004a*/ 	.short	(.L_132 - .L_131)
.L_131:
        /*004c*/ 	.word	0x00000000
        /*0050*/ 	.short	0x0001
        /*0052*/ 	.short	0x0008
        /*0054*/ 	.byte	0x00, 0xf5, 0x21, 0x00


	//----- nvinfo : EIATTR_KPARAM_INFO
	.align		4
.L_132:
        /*0058*/ 	.byte	0x04, 0x17
        /*005a*/ 	.short	(.L_134 - .L_133)
.L_133:
        /*005c*/ 	.word	0x00000000
        /*0060*/ 	.short	0x0000
        /*0062*/ 	.short	0x0000
        /*0064*/ 	.byte	0x00, 0xf0, 0x21, 0x00


	//----- nvinfo : EIATTR_SPARSE_MMA_MASK
	.align		4
.L_134:
        /*0068*/ 	.byte	0x03, 0x50
        /*006a*/ 	.short	0x0000


	//----- nvinfo : EIATTR_MAXREG_COUNT
	.align		4
        /*006c*/ 	.byte	0x03, 0x1b
        /*006e*/ 	.short	0x00ff


	//----- nvinfo : EIATTR_NUM_BARRIERS
	.align		4
        /*0070*/ 	.byte	0x02, 0x4c
        /*0072*/ 	.byte	0x01
	.zero		1


	//----- nvinfo : EIATTR_MERCURY_ISA_VERSION
	.align		4
        /*0074*/ 	.byte	0x03, 0x5f
        /*0076*/ 	.short	0x0101


	//----- nvinfo : EIATTR_COOP_GROUP_MASK_REGIDS
	.align		4
        /*0078*/ 	.byte	0x04, 0x29
        /*007a*/ 	.short	(.L_136 - .L_135)


	//   ....[0]....
.L_135:
        /*007c*/ 	.word	0xffffffff


	//   ....[1]....
        /*0080*/ 	.word	0xffffffff


	//   ....[2]....
        /*0084*/ 	.word	0xffffffff


	//   ....[3]....
        /*0088*/ 	.word	0xffffffff


	//   ....[4]....
        /*008c*/ 	.word	0xffffffff


	//   ....[5]....
        /*0090*/ 	.word	0xffffffff


	//   ....[6]....
        /*0094*/ 	.word	0xffffffff


	//   ....[7]....
        /*0098*/ 	.word	0xffffffff


	//   ....[8]....
        /*009c*/ 	.word	0xffffffff


	//   ....[9]....
        /*00a0*/ 	.word	0xffffffff


	//   ....[10]....
        /*00a4*/ 	.word	0xffffffff


	//   ....[11]....
        /*00a8*/ 	.word	0xffffffff


	//   ....[12]....
        /*00ac*/ 	.word	0xffffffff


	//   ....[13]....
        /*00b0*/ 	.word	0xffffffff


	//   ....[14]....
        /*00b4*/ 	.word	0xffffffff


	//----- nvinfo : EIATTR_COOP_GROUP_INSTR_OFFSETS
	.align		4
.L_136:
        /*00b8*/ 	.byte	0x04, 0x28
        /*00ba*/ 	.short	(.L_138 - .L_137)


	//   ....[0]....
.L_137:
        /*00bc*/ 	.word	0x000009c0


	//   ....[1]....
        /*00c0*/ 	.word	0x00000a20


	//   ....[2]....
        /*00c4*/ 	.word	0x00000a90


	//   ....[3]....
        /*00c8*/ 	.word	0x00000ae0


	//   ....[4]....
        /*00cc*/ 	.word	0x00000b10


	//   ....[5]....
        /*00d0*/ 	.word	0x00000cd0


	//   ....[6]....
        /*00d4*/ 	.word	0x00000d60


	//   ....[7]....
        /*00d8*/ 	.word	0x00000da0


	//   ....[8]....
        /*00dc*/ 	.word	0x00000df0


	//   ....[9]....
        /*00e0*/ 	.word	0x00000e30


	//   ....[10]....
        /*00e4*/ 	.word	0x000020e0


	//   ....[11]....
        /*00e8*/ 	.word	0x00002170


	//   ....[12]....
        /*00ec*/ 	.word	0x000021c0


	//   ....[13]....
        /*00f0*/ 	.word	0x00002200


	//   ....[14]....
        /*00f4*/ 	.word	0x00002230


	//----- nvinfo : EIATTR_VRC_CTA_INIT_COUNT
	.align		4
.L_138:
        /*00f8*/ 	.byte	0x02, 0x4a
	.zero		1
	.zero		1


	//----- nvinfo : EIATTR_EXIT_INSTR_OFFSETS
	.align		4
        /*00fc*/ 	.byte	0x04, 0x1c
        /*00fe*/ 	.short	(.L_140 - .L_139)


	//   ....[0]....
.L_139:
        /*0100*/ 	.word	0x00002380


	//   ....[1]....
        /*0104*/ 	.word	0x000023e0


	//----- nvinfo : EIATTR_MAX_THREADS
	.align		4
.L_140:
        /*0108*/ 	.byte	0x04, 0x05
        /*010a*/ 	.short	(.L_142 - .L_141)
.L_141:
        /*010c*/ 	.word	0x00000100
        /*0110*/ 	.word	0x00000001
        /*0114*/ 	.word	0x00000001


	//----- nvinfo : EIATTR_CRS_STACK_SIZE
	.align		4
.L_142:
        /*0118*/ 	.byte	0x04, 0x1e
        /*011a*/ 	.short	(.L_144 - .L_143)
.L_143:
        /*011c*/ 	.word	0x00000000


	//----- nvinfo : EIATTR_CBANK_PARAM_SIZE
	.align		4
.L_144:
        /*0120*/ 	.byte	0x03, 0x19
        /*0122*/ 	.short	0x0062


	//----- nvinfo : EIATTR_PARAM_CBANK
	.align		4
        /*0124*/ 	.byte	0x04, 0x0a
        /*0126*/ 	.short	(.L_146 - .L_145)
	.align		4
.L_145:
        /*0128*/ 	.word	index@(.nv.constant0._ZN3cub18CUB_300001_SM_10006detail6reduce18DeviceReduceKernelINS2_10policy_hubIfyN4cuda3std3__44plusIfEEE10Policy1000EN6thrust24THRUST_300001_SM_1000_NS10device_ptrIKfEEyS9_f9square_opEEvT0_PT3_T1_NS0_13GridEvenShareISL_EET2_T4_)
        /*012c*/ 	.short	0x0380
        /*012e*/ 	.short	0x0062


	//----- nvinfo : EIATTR_SW_WAR
	.align		4
.L_146:
        /*0130*/ 	.byte	0x04, 0x36
        /*0132*/ 	.short	(.L_148 - .L_147)
.L_147:
        /*0134*/ 	.word	0x00000008
.L_148:


//--------------------- .nv.info._ZN3cub18CUB_300001_SM_10006detail6reduce28DeviceReduceSingleTileKernelINS2_10policy_hubIfyN4cuda3std3__44plusIfEEE10Policy1000EN6thrust24THRUST_300001_SM_1000_NS10device_ptrIKfEEPfyS9_ff9square_opEEvT0_T1_T2_T3_T4_T6_ --------------------------
	.section	.nv.info._ZN3cub18CUB_300001_SM_10006detail6reduce28DeviceReduceSingleTileKernelINS2_10policy_hubIfyN4cuda3std3__44plusIfEEE10Policy1000EN6thrust24THRUST_300001_SM_1000_NS10device_ptrIKfEEPfyS9_ff9square_opEEvT0_T1_T2_T3_T4_T6_,"",@"SHT_CUDA_INFO"
	.sectionflags	@""
	.align	4


	//----- nvinfo : EIATTR_CUDA_API_VERSION
	.align		4
        /*0000*/ 	.byte	0x04, 0x37
        /*0002*/ 	.short	(.L_150 - .L_149)
.L_149:
        /*0004*/ 	.word	0x00000082


	//----- nvinfo : EIATTR_KPARAM_INFO
	.align		4
.L_150:
        /*0008*/ 	.byte	0x04, 0x17
        /*000a*/ 	.short	(.L_152 - .L_151)
.L_151:
        /*000c*/ 	.word	0x00000000
        /*0010*/ 	.short	0x0005
        /*0012*/ 	.short	0x0020
        /*0014*/ 	.byte	0x00, 0xf0, 0x05, 0x00


	//----- nvinfo : EIATTR_KPARAM_INFO
	.align		4
.L_152:
        /*0018*/ 	.byte	0x04, 0x17
        /*001a*/ 	.short	(.L_154 - .L_153)
.L_153:
        /*001c*/ 	.word	0x00000000
        /*0020*/ 	.short	0x0004
        /*0022*/ 	.short	0x001c
        /*0024*/ 	.byte	0x00, 0xf0, 0x11, 0x00


	//----- nvinfo : EIATTR_KPARAM_INFO
	.align		4
.L_154:
        /*0028*/ 	.byte	0x04, 0x17
        /*002a*/ 	.short	(.L_156 - .L_155)
.L_155:
        /*002c*/ 	.word	0x00000000
        /*0030*/ 	.short	0x0003
        /*0032*/ 	.short	0x0018
        /*0034*/ 	.byte	0x00, 0xf0, 0x05, 0x00


	//----- nvinfo : EIATTR_KPARAM_INFO
	.align		4
.L_156:
        /*0038*/ 	.byte	0x04, 0x17
        /*003a*/ 	.short	(.L_158 - .L_157)
.L_157:
        /*003c*/ 	.word	0x00000000
        /*0040*/ 	.short	0x0002
        /*0042*/ 	.short	0x0010
        /*0044*/ 	.byte	0x00, 0xf0, 0x21, 0x00


	//----- nvinfo : EIATTR_KPARAM_INFO
	.align		4
.L_158:
        /*0048*/ 	.byte	0x04, 0x17
        /*004a*/ 	.short	(.L_160 - .L_159)
.L_159:
        /*004c*/ 	.word	0x00000000
        /*0050*/ 	.short	0x0001
        /*0052*/ 	.short	0x0008
        /*0054*/ 	.byte	0x00, 0xf5, 0x21, 0x00


	//----- nvinfo : EIATTR_KPARAM_INFO
	.align		4
.L_160:
        /*0058*/ 	.byte	0x04, 0x17
        /*005a*/ 	.short	(.L_162 - .L_161)
.L_161:
        /*005c*/ 	.word	0x00000000
        /*0060*/ 	.short	0x0000
        /*0062*/ 	.short	0x0000
        /*0064*/ 	.byte	0x00, 0xf0, 0x21, 0x00


	//----- nvinfo : EIATTR_SPARSE_MMA_MASK
	.align		4
.L_162:
        /*0068*/ 	.byte	0x03, 0x50
        /*006a*/ 	.short	0x0000


	//----- nvinfo : EIATTR_MAXREG_COUNT
	.align		4
        /*006c*/ 	.byte	0x03, 0x1b
        /*006e*/ 	.short	0x00ff


	//----- nvinfo : EIATTR_NUM_BARRIERS
	.align		4
        /*0070*/ 	.byte	0x02, 0x4c
        /*0072*/ 	.byte	0x01
	.zero		1


	//----- nvinfo : EIATTR_MERCURY_ISA_VERSION
	.align		4
        /*0074*/ 	.byte	0x03, 0x5f
        /*0076*/ 	.short	0x0101


	//----- nvinfo : EIATTR_COOP_GROUP_MASK_REGIDS
	.align		4
        /*0078*/ 	.byte	0x04, 0x29
        /*007a*/ 	.short	(.L_164 - .L_163)


	//   ....[0]....
.L_163:
        /*007c*/ 	.word	0xffffffff


	//   ....[1]....
        /*0080*/ 	.word	0xffffffff


	//   ....[2]....
        /*0084*/ 	.word	0xffffffff


	//   ....[3]....
        /*0088*/ 	.word	0xffffffff


	//   ....[4]....
        /*008c*/ 	.word	0xffffffff


	//   ....[5]....
        /*0090*/ 	.word	0xffffffff


	//   ....[6]....
        /*0094*/ 	.word	0xffffffff


	//   ....[7]....
        /*0098*/ 	.word	0xffffffff


	//   ....[8]....
        /*009c*/ 	.word	0xffffffff


	//   ....[9]....
        /*00a0*/ 	.word	0xffffffff


	//   ....[10]....
        /*00a4*/ 	.word	0xffffffff


	//   ....[11]....
        /*00a8*/ 	.word	0xffffffff


	//   ....[12]....
        /*00ac*/ 	.word	0xffffffff


	//   ....[13]....
        /*00b0*/ 	.word	0xffffffff


	//   ....[14]....
        /*00b4*/ 	.word	0xffffffff


	//----- nvinfo : EIATTR_COOP_GROUP_INSTR_OFFSETS
	.align		4
.L_164:
        /*00b8*/ 	.byte	0x04, 0x28
        /*00ba*/ 	.short	(.L_166 - .L_165)


	//   ....[0]....
.L_165:
        /*00bc*/ 	.word	0x00000940


	//   ....[1]....
        /*00c0*/ 	.word	0x000009a0


	//   ....[2]....
        /*00c4*/ 	.word	0x00000a10


	//   ....[3]....
        /*00c8*/ 	.word	0x00000a60


	//   ....[4]....
        /*00cc*/ 	.word	0x00000a90


	//   ....[5]....
        /*00d0*/ 	.word	0x00000c50


	//   ....[6]....
        /*00d4*/ 	.word	0x00000ce0


	//   ....[7]....
        /*00d8*/ 	.word	0x00000d30


	//   ....[8]....
        /*00dc*/ 	.word	0x00000d70


	//   ....[9]....
        /*00e0*/ 	.word	0x00000db0


	//   ....[10]....
        /*00e4*/ 	.word	0x00001ed0


	//   ....[11]....
        /*00e8*/ 	.word	0x00001f50


	//   ....[12]....
        /*00ec*/ 	.word	0x00001fa0


	//   ....[13]....
        /*00f0*/ 	.word	0x00001fe0


	//   ....[14]....
        /*00f4*/ 	.word	0x00002010


	//----- nvinfo : EIATTR_VRC_CTA_INIT_COUNT
	.align		4
.L_166:
        /*00f8*/ 	.byte	0x02, 0x4a
	.zero		1
	.zero		1


	//----- nvinfo : EIATTR_EXIT_INSTR_OFFSETS
	.align		4
        /*00fc*/ 	.byte	0x04, 0x1c
        /*00fe*/ 	.short	(.L_168 - .L_167)


	//   ....[0]....
.L_167:
        /*0100*/ 	.word	0x000000a0


	//   ....[1]....
        /*0104*/ 	.word	0x000000e0


	//   ....[2]....
        /*0108*/ 	.word	0x00002150


	//   ....[3]....
        /*010c*/ 	.word	0x000021a0


	//----- nvinfo : EIATTR_MAX_THREADS
	.align		4
.L_168:
        /*0110*/ 	.byte	0x04, 0x05
        /*0112*/ 	.short	(.L_170 - .L_169)
.L_169:
        /*0114*/ 	.word	0x00000100
        /*0118*/ 	.word	0x00000001
        /*011c*/ 	.word	0x00000001


	//----- nvinfo : EIATTR_CRS_STACK_SIZE
	.align		4
.L_170:
        /*0120*/ 	.byte	0x04, 0x1e
        /*0122*/ 	.short	(.L_172 - .L_171)
.L_171:
        /*0124*/ 	.word	0x00000000


	//----- nvinfo : EIATTR_CBANK_PARAM_SIZE
	.align		4
.L_172:
        /*0128*/ 	.byte	0x03, 0x19
        /*012a*/ 	.short	0x0021


	//----- nvinfo : EIATTR_PARAM_CBANK
	.align		4
        /*012c*/ 	.byte	0x04, 0x0a
        /*012e*/ 	.short	(.L_174 - .L_173)
	.align		4
.L_173:
        /*0130*/ 	.word	index@(.nv.constant0._ZN3cub18CUB_300001_SM_10006detail6reduce28DeviceReduceSingleTileKernelINS2_10policy_hubIfyN4cuda3std3__44plusIfEEE10Policy1000EN6thrust24THRUST_300001_SM_1000_NS10device_ptrIKfEEPfyS9_ff9square_opEEvT0_T1_T2_T3_T4_T6_)
        /*0134*/ 	.short	0x0380
        /*0136*/ 	.short	0x0021


	//----- nvinfo : EIATTR_SW_WAR
	.align		4
.L_174:
        /*0138*/ 	.byte	0x04, 0x36
        /*013a*/ 	.short	(.L_176 - .L_175)
.L_175:
        /*013c*/ 	.word	0x00000008
.L_176:


//--------------------- .nv.info._ZN3cub18CUB_300001_SM_10006detail6reduce28DeviceReduceSingleTileKernelINS2_10policy_hubIfjN4cuda3std3__44plusIfEEE10Policy1000EPfSC_iS9_ffNS7_10__identityEEEvT0_T1_T2_T3_T4_T6_ --------------------------
	.section	.nv.info._ZN3cub18CUB_300001_SM_10006detail6reduce28DeviceReduceSingleTileKernelINS2_10policy_hubIfjN4cuda3std3__44plusIfEEE10Policy1000EPfSC_iS9_ffNS7_10__identityEEEvT0_T1_T2_T3_T4_T6_,"",@"SHT_CUDA_INFO"
	.sectionflags	@""
	.align	4


	//----- nvinfo : EIATTR_CUDA_API_VERSION
	.align		4
        /*0000*/ 	.byte	0x04, 0x37
        /*0002*/ 	.short	(.L_178 - .L_177)
.L_177:
        /*0004*/ 	.word	0x00000082


	//----- nvinfo : EIATTR_KPARAM_INFO
	.align		4
.L_178:
        /*0008*/ 	.byte	0x04, 0x17
        /*000a*/ 	.short	(.L_180 - .L_179)
.L_179:
        /*000c*/ 	.word	0x00000000
        /*0010*/ 	.short	0x0005
        /*0012*/ 	.short	0x001c
        /*0014*/ 	.byte	0x00, 0xf0, 0x05, 0x00


	//----- nvinfo : EIATTR_KPARAM_INFO
	.align		4
.L_180:
        /*0018*/ 	.byte	0x04, 0x17
        /*001a*/ 	.short	(.L_182 - .L_181)
.L_181:
        /*001c*/ 	.word	0x00000000
        /*0020*/ 	.short	0x0004
        /*0022*/ 	.short	0x0018
        /*0024*/ 	.byte	0x00, 0xf0, 0x11, 0x00


	//----- nvinfo : EIATTR_KPARAM_INFO
	.align		4
.L_182:
        /*0028*/ 	.byte	0x04, 0x17
        /*002a*/ 	.short	(.L_184 - .L_183)
.L_183:
        /*002c*/ 	.word	0x00000000
        /*0030*/ 	.short	0x0003
        /*0032*/ 	.short	0x0014
        /*0034*/ 	.byte	0x00, 0xf0, 0x05, 0x00


	//----- nvinfo : EIATTR_KPARAM_INFO
	.align		4
.L_184:
        /*0038*/ 	.byte	0x04, 0x17
        /*003a*/ 	.short	(.L_186 - .L_185)
.L_185:
        /*003c*/ 	.word	0x00000000
        /*0040*/ 	.short	0x0002
        /*0042*/ 	.short	0x0010
        /*0044*/ 	.byte	0x00, 0xf0, 0x11, 0x00


	//----- nvinfo : EIATTR_KPARAM_INFO
	.align		4
.L_186:
        /*0048*/ 	.byte	0x04, 0x17
        /*004a*/ 	.short	(.L_188 - .L_187)
.L_187:
        /*004c*/ 	.word	0x00000000
        /*0050*/ 	.short	0x0001
        /*0052*/ 	.short	0x0008
        /*0054*/ 	.byte	0x00, 0xf5, 0x21, 0x00


	//----- nvinfo : EIATTR_KPARAM_INFO
	.align		4
.L_188:
        /*0058*/ 	.byte	0x04, 0x17
        /*005a*/ 	.short	(.L_190 - .L_189)
.L_189:
        /*005c*/ 	.word	0x00000000
        /*0060*/ 	.short	0x0000
        /*0062*/ 	.short	0x0000
        /*0064*/ 	.byte	0x00, 0xf5, 0x21, 0x00


	//----- nvinfo : EIATTR_SPARSE_MMA_MASK
	.align		4
.L_190:
        /*0068*/ 	.byte	0x03, 0x50
        /*006a*/ 	.short	0x0000


	//----- nvinfo : EIATTR_MAXREG_COUNT
	.align		4
        /*006c*/ 	.byte	0x03, 0x1b
        /*006e*/ 	.short	0x0080


	//----- nvinfo : EIATTR_NUM_BARRIERS
	.align		4
        /*0070*/ 	.byte	0x02, 0x4c
        /*0072*/ 	.byte	0x01
	.zero		1


	//----- nvinfo : EIATTR_MERCURY_ISA_VERSION
	.align		4
        /*0074*/ 	.byte	0x03, 0x5f
        /*0076*/ 	.short	0x0101


	//----- nvinfo : EIATTR_UNUSED_LOAD_BYTE_OFFSET
	.align		4
        /*0078*/ 	.byte	0x04, 0x44
        /*007a*/ 	.short	(.L_192 - .L_191)


	//   ....[0]....
.L_191:
        /*007c*/ 	.word	0x00000b70
        /*0080*/ 	.word	0x0000fff0


	//   ....[1]....
        /*0084*/ 	.word	0x00000f80
        /*0088*/ 	.word	0x0000fff0


	//   ....[2]....
        /*008c*/ 	.word	0x00002010
        /*0090*/ 	.word	0x0000fff0


	//   ....[3]....
        /*0094*/ 	.word	0x00002bb0
        /*0098*/ 	.word	0x0000fff0


	//   ....[4]....
        /*009c*/ 	.word	0x00002fc0
        /*00a0*/ 	.word	0x0000fff0


	//   ....[5]....
        /*00a4*/ 	.word	0x00004140
        /*00a8*/ 	.word	0x0000fff0


	//----- nvinfo : EIATTR_COOP_GROUP_MASK_REGIDS
	.align		4
.L_192:
        /*00ac*/ 	.byte	0x04, 0x29
        /*00ae*/ 	.short	(.L_194 - .L_193)


	//   ....[0]....
.L_193:
        /*00b0*/ 	.word	0xffffffff


	//   ....[1]....
        /*00b4*/ 	.word	0xffffffff


	//   ....[2]....
        /*00b8*/ 	.word	0xffffffff


	//   ....[3]....
        /*00bc*/ 	.word	0xffffffff


	//   ....[4]....
        /*00c0*/ 	.word	0xffffffff


	//   ....[5]....
        /*00c4*/ 	.word	0xffffffff


	//   ....[6]....
        /*00c8*/ 	.word	0xffffffff


	//   ....[7]....
        /*00cc*/ 	.word	0xffffffff


	//   ....[8]....
        /*00d0*/ 	.word	0xffffffff


	//   ....[9]....
        /*00d4*/ 	.word	0xffffffff


	//   ....[10]....
        /*00d8*/ 	.word	0xffffffff


	//   ....[11]....
        /*00dc*/ 	.word	0xffffffff


	//   ....[12]....
        /*00e0*/ 	.word	0xffffffff


	//   ....[13]....
        /*00e4*/ 	.word	0xffffffff


	//   ....[14]....
        /*00e8*/ 	.word	0xffffffff


	//   ....[15]....
        /*00ec*/ 	.word	0xffffffff


	//   ....[16]....
        /*00f0*/ 	.word	0xffffffff


	//   ....[17]....
        /*00f4*/ 	.word	0xffffffff


	//   ....[18]....
        /*00f8*/ 	.word	0xffffffff


	//   ....[19]....
        /*00fc*/ 	.word	0xffffffff


	//   ....[20]....
        /*0100*/ 	.word	0xffffffff


	//   ....[21]....
        /*0104*/ 	.word	0xffffffff


	//   ....[22]....
        /*0108*/ 	.word	0xffffffff


	//   ....[23]....
        /*010c*/ 	.word	0xffffffff


	//   ....[24]....
        /*0110*/ 	.word	0xffffffff


	//   ....[25]....
        /*0114*/ 	.word	0xffffffff


	//   ....[26]....
        /*0118*/ 	.word	0xffffffff


	//   ....[27]....
        /*011c*/ 	.word	0xffffffff


	//   ....[28]....
        /*0120*/ 	.word	0xffffffff


	//   ....[29]....
        /*0124*/ 	.word	0xffffffff


	//----- nvinfo : EIATTR_COOP_GROUP_INSTR_OFFSETS
	.align		4
.L_194:
        /*0128*/ 	.byte	0x04, 0x28
        /*012a*/ 	.short	(.L_196 - .L_195)


	//   ....[0]....
.L_195:
        /*012c*/ 	.word	0x00000980


	//   ....[1]....
        /*0130*/ 	.word	0x000009e0


	//   ....[2]....
        /*0134*/ 	.word	0x00000a50


	//   ....[3]....
        /*0138*/ 	.word	0x00000aa0


	//   ....[4]....
        /*013c*/ 	.word	0x00000ad0


	//   ....[5]....
        /*0140*/ 	.word	0x00000d20


	//   ....[6]....
        /*0144*/ 	.word	0x00000db0


	//   ....[7]....
        /*0148*/ 	.word	0x00000df0


	//   ....[8]....
        /*014c*/ 	.word	0x00000e40


	//   ....[9]....
        /*0150*/ 	.word	0x00000e80


	//   ....[10]....
        /*0154*/ 	.word	0x00001e30


	//   ....[11]....
        /*0158*/ 	.word	0x00001eb0


	//   ....[12]....
        /*015c*/ 	.word	0x00001f00


	//   ....[13]....
        /*0160*/ 	.word	0x00001f40


	//   ....[14]....
        /*0164*/ 	.word	0x00001f70


	//   ....[15]....
        /*0168*/ 	.word	0x000029c0


	//   ....[16]....
        /*016c*/ 	.word	0x00002a20


	//   ....[17]....
        /*0170*/ 	.word	0x00002a90


	//   ....[18]....
        /*0174*/ 	.word	0x00002ae0


	//   ....[19]....
        /*0178*/ 	.word	0x00002b10


	//   ....[20]....
        /*017c*/ 	.word	0x00002d60


	//   ....[21]....
        /*0180*/ 	.word	0x00002de0


	//   ....[22]....
        /*0184*/ 	.word	0x00002e20


	//   ....[23]....
        /*0188*/ 	.word	0x00002e60


	//   ....[24]....
        /*018c*/ 	.word	0x00002ec0


	//   ....[25]....
        /*0190*/ 	.word	0x00003f60


	//   ....[26]....
        /*0194*/ 	.word	0x00003fe0


	//   ....[27]....
        /*0198*/ 	.word	0x00004030


	//   ....[28]....
        /*019c*/ 	.word	0x00004070


	//   ....[29]....
        /*01a0*/ 	.word	0x000040a0


	//----- nvinfo : EIATTR_VRC_CTA_INIT_COUNT
	.align		4
.L_196:
        /*01a4*/ 	.byte	0x02, 0x4a
	.zero		1
	.zero		1


	//----- nvinfo : EIATTR_EXIT_INSTR_OFFSETS
	.align		4
        /*01a8*/ 	.byte	0x04, 0x1c
        /*01aa*/ 	.short	(.L_198 - .L_197)


	//   ....[0]....
.L_197:
        /*01ac*/ 	.word	0x00000080


	//   ....[1]....
        /*01b0*/ 	.word	0x000000c0


	//   ....[2]....
        /*01b4*/ 	.word	0x00004280


	//   ....[3]....
        /*01b8*/ 	.word	0x000042d0


	//----- nvinfo : EIATTR_MAX_THREADS
	.align		4
.L_198:
        /*01bc*/ 	.byte	0x04, 0x05
        /*01be*/ 	.short	(.L_200 - .L_199)
.L_199:
        /*01c0*/ 	.word	0x00000200
        /*01c4*/ 	.word	0x00000001
        /*01c8*/ 	.word	0x00000001


	//----- nvinfo : EIATTR_CRS_STACK_SIZE
	.align		4
.L_200:
        /*01cc*/ 	.byte	0x04, 0x1e
        /*01ce*/ 	.short	(.L_202 - .L_201)
.L_201:
        /*01d0*/ 	.word	0x00000000


	//----- nvinfo : EIATTR_CBANK_PARAM_SIZE
	.align		4
.L_202:
        /*01d4*/ 	.byte	0x03, 0x19
        /*01d6*/ 	.short	0x001d


	//----- nvinfo : EIATTR_PARAM_CBANK
	.align		4
        /*01d8*/ 	.byte	0x04, 0x0a
        /*01da*/ 	.short	(.L_204 - .L_203)
	.align		4
.L_203:
        /*01dc*/ 	.word	index@(.nv.constant0._ZN3cub18CUB_300001_SM_10006detail6reduce28DeviceReduceSingleTileKernelINS2_10policy_hubIfjN4cuda3std3__44plusIfEEE10Policy1000EPfSC_iS9_ffNS7_10__identityEEEvT0_T1_T2_T3_T4_T6_)
        /*01e0*/ 	.short	0x0380
        /*01e2*/ 	.short	0x001d


	//----- nvinfo : EIATTR_SW_WAR
	.align		4
.L_204:
        /*01e4*/ 	.byte	0x04, 0x36
        /*01e6*/ 	.short	(.L_206 - .L_205)
.L_205:
        /*01e8*/ 	.word	0x00000008
.L_206:


//--------------------- .nv.info._ZN3cub18CUB_300001_SM_10006detail6reduce18DeviceReduceKernelINS2_10policy_hubIfjN4cuda3std3__44plusIfEEE10Policy1000EN6thrust24THRUST_300001_SM_1000_NS10device_ptrIKfEEjS9_f9square_opEEvT0_PT3_T1_NS0_13GridEvenShareISL_EET2_T4_ --------------------------
	.section	.nv.info._ZN3cub18CUB_300001_SM_10006detail6reduce18DeviceReduceKernelINS2_10policy_hubIfjN4cuda3std3__44plusIfEEE10Policy1000EN6thrust24THRUST_300001_SM_1000_NS10device_ptrIKfEEjS9_f9square_opEEvT0_PT3_T1_NS0_13GridEvenShareISL_EET2_T4_,"",@"SHT_CUDA_INFO"
	.sectionflags	@""
	.align	4


	//----- nvinfo : EIATTR_CUDA_API_VERSION
	.align		4
        /*0000*/ 	.byte	0x04, 0x37
        /*0002*/ 	.short	(.L_208 - .L_207)
.L_207:
        /*0004*/ 	.word	0x00000082


	//----- nvinfo : EIATTR_KPARAM_INFO
	.align		4
.L_208:
        /*0008*/ 	.byte	0x04, 0x17
        /*000a*/ 	.short	(.L_210 - .L_209)
.L_209:
        /*000c*/ 	.word	0x00000000
        /*0010*/ 	.short	0x0005
        /*0012*/ 	.short	0x003d
        /*0014*/ 	.byte	0x00, 0xf0, 0x05, 0x00


	//----- nvinfo : EIATTR_KPARAM_INFO
	.align		4
.L_210:
        /*0018*/ 	.byte	0x04, 0x17
        /*001a*/ 	.short	(.L_212 - .L_211)
.L_211:
        /*001c*/ 	.word	0x00000000
        /*0020*/ 	.short	0x0004
        /*0022*/ 	.short	0x003c
        /*0024*/ 	.byte	0x00, 0xf0, 0x05, 0x00


	//----- nvinfo : EIATTR_KPARAM_INFO
	.align		4
.L_212:
        /*0028*/ 	.byte	0x04, 0x17
        /*002a*/ 	.short	(.L_214 - .L_213)
.L_213:
        /*002c*/ 	.word	0x00000000
        /*0030*/ 	.short	0x0003
        /*0032*/ 	.short	0x0014
        /*0034*/ 	.byte	0x00, 0xf0, 0xa1, 0x00


	//----- nvinfo : EIATTR_KPARAM_INFO
	.align		4
.L_214:
        /*0038*/ 	.byte	0x04, 0x17
        /*003a*/ 	.short	(.L_216 - .L_215)
.L_215:
        /*003c*/ 	.word	0x00000000
        /*0040*/ 	.short	0x0002
        /*0042*/ 	.short	0x0010
        /*0044*/ 	.byte	0x00, 0xf0, 0x11, 0x00


	//----- nvinfo : EIATTR_KPARAM_INFO
	.align		4
.L_216:
        /*0048*/ 	.byte	0x04, 0x17
        /*004a*/ 	.short	(.L_218 - .L_217)
.L_217:
        /*004c*/ 	.word	0x00000000
        /*0050*/ 	.short	0x0001
        /*0052*/ 	.short	0x0008
        /*0054*/ 	.byte	0x00, 0xf5, 0x21, 0x00


	//----- nvinfo : EIATTR_KPARAM_INFO
	.align		4
.L_218:
        /*0058*/ 	.byte	0x04, 0x17
        /*005a*/ 	.short	(.L_220 - .L_219)
.L_219:
        /*005c*/ 	.word	0x00000000
        /*0060*/ 	.short	0x0000
        /*0062*/ 	.short	0x0000
        /*0064*/ 	.byte	0x00, 0xf0, 0x21, 0x00


	//----- nvinfo : EIATTR_SPARSE_MMA_MASK
	.align		4
.L_220:
        /*0068*/ 	.byte	0x03, 0x50
        /*006a*/ 	.short	0x0000


	//----- nvinfo : EIATTR_MAXREG_COUNT
	.align		4
        /*006c*/ 	.byte	0x03, 0x1b
        /*006e*/ 	.short	0x0080


	//----- nvinfo : EIATTR_NUM_BARRIERS
	.align		4
        /*0070*/ 	.byte	0x02, 0x4c
        /*0072*/ 	.byte	0x01
	.zero		1


	//----- nvinfo : EIATTR_MERCURY_ISA_VERSION
	.align		4
        /*0074*/ 	.byte	0x03, 0x5f
        /*0076*/ 	.short	0x0101


	//----- nvinfo : EIATTR_UNUSED_LOAD_BYTE_OFFSET
	.align		4
        /*0078*/ 	.byte	0x04, 0x44
        /*007a*/ 	.short	(.L_222 - .L_221)


	//   ....[0]....
.L_221:
        /*007c*/ 	.word	0x00000df0
        /*0080*/ 	.word	0x0000fff0


	//   ....[1]....
        /*0084*/ 	.word	0x00001200
        /*0088*/ 	.word	0x0000fff0


	//   ....[2]....
        /*008c*/ 	.word	0x000027c0
        /*0090*/ 	.word	0x0000fff0


	//----- nvinfo : EIATTR_COOP_GROUP_MASK_REGIDS
	.align		4
.L_222:
        /*0094*/ 	.byte	0x04, 0x29
        /*0096*/ 	.short	(.L_224 - .L_223)


	//   ....[0]....
.L_223:
        /*0098*/ 	.word	0xffffffff


	//   ....[1]....
        /*009c*/ 	.word	0xffffffff


	//   ....[2]....
        /*00a0*/ 	.word	0xffffffff


	//   ....[3]....
        /*00a4*/ 	.word	0xffffffff


	//   ....[4]....
        /*00a8*/ 	.word	0xffffffff


	//   ....[5]....
        /*00ac*/ 	.word	0xffffffff


	//   ....[6]....
        /*00b0*/ 	.word	0xffffffff


	//   ....[7]....
        /*00b4*/ 	.word	0xffffffff


	//   ....[8]....
        /*00b8*/ 	.word	0xffffffff


	//   ....[9]....
        /*00bc*/ 	.word	0xffffffff


	//   ....[10]....
        /*00c0*/ 	.word	0xffffffff


	//   ....[11]....
        /*00c4*/ 	.word	0xffffffff


	//   ....[12]....
        /*00c8*/ 	.word	0xffffffff


	//   ....[13]....
        /*00cc*/ 	.word	0xffffffff


	//   ....[14]....
        /*00d0*/ 	.word	0xffffffff


	//----- nvinfo : EIATTR_COOP_GROUP_INSTR_OFFSETS
	.align		4
.L_224:
        /*00d4*/ 	.byte	0x04, 0x28
        /*00d6*/ 	.short	(.L_226 - .L_225)


	//   ....[0]....
.L_225:
        /*00d8*/ 	.word	0x00000c00


	//   ....[1]....
        /*00dc*/ 	.word	0x00000c60


	//   ....[2]....
        /*00e0*/ 	.word	0x00000cd0


	//   ....[3]....
        /*00e4*/ 	.word	0x00000d20


	//   ....[4]....
        /*00e8*/ 	.word	0x00000d50


	//   ....[5]....
        /*00ec*/ 	.word	0x00000fa0


	//   ....[6]....
        /*00f0*/ 	.word	0x00001030


	//   ....[7]....
        /*00f4*/ 	.word	0x00001080


	//   ....[8]....
        /*00f8*/ 	.word	0x000010c0


	//   ....[9]....
        /*00fc*/ 	.word	0x00001100


	//   ....[10]....
        /*0100*/ 	.word	0x000025d0


	//   ....[11]....
        /*0104*/ 	.word	0x00002660


	//   ....[12]....
        /*0108*/ 	.word	0x000026b0


	//   ....[13]....
        /*010c*/ 	.word	0x000026f0


	//   ....[14]....
        /*0110*/ 	.word	0x00002720


	//----- nvinfo : EIATTR_VRC_CTA_INIT_COUNT
	.align		4
.L_226:
        /*0114*/ 	.byte	0x02, 0x4a
	.zero		1
	.zero		1


	//----- nvinfo : EIATTR_EXIT_INSTR_OFFSETS
	.align		4
        /*0118*/ 	.byte	0x04, 0x1c
        /*011a*/ 	.short	(.L_228 - .L_227)


	//   ....[0]....
.L_227:
        /*011c*/ 	.word	0x00002900


	//   ....[1]....
        /*0120*/ 	.word	0x00002940


	//----- nvinfo : EIATTR_MAX_THREADS
	.align		4
.L_228:
        /*0124*/ 	.byte	0x04, 0x05
        /*0126*/ 	.short	(.L_230 - .L_229)
.L_229:
        /*0128*/ 	.word	0x00000200
        /*012c*/ 	.word	0x00000001
        /*0130*/ 	.word	0x00000001


	//----- nvinfo : EIATTR_CRS_STACK_SIZE
	.align		4
.L_230:
        /*0134*/ 	.byte	0x04, 0x1e
        /*0136*/ 	.short	(.L_232 - .L_231)
.L_231:
        /*0138*/ 	.word	0x00000000


	//----- nvinfo : EIATTR_CBANK_PARAM_SIZE
	.align		4
.L_232:
        /*013c*/ 	.byte	0x03, 0x19
        /*013e*/ 	.short	0x003e


	//----- nvinfo : EIATTR_PARAM_CBANK
	.align		4
        /*0140*/ 	.byte	0x04, 0x0a
        /*0142*/ 	.short	(.L_234 - .L_233)
	.align		4
.L_233:
        /*0144*/ 	.word	index@(.nv.constant0._ZN3cub18CUB_300001_SM_10006detail6reduce18DeviceReduceKernelINS2_10policy_hubIfjN4cuda3std3__44plusIfEEE10Policy1000EN6thrust24THRUST_300001_SM_1000_NS10device_ptrIKfEEjS9_f9square_opEEvT0_PT3_T1_NS0_13GridEvenShareISL_EET2_T4_)
        /*0148*/ 	.short	0x0380
        /*014a*/ 	.short	0x003e


	//----- nvinfo : EIATTR_SW_WAR
	.align		4
.L_234:
        /*014c*/ 	.byte	0x04, 0x36
        /*014e*/ 	.short	(.L_236 - .L_235)
.L_235:
        /*0150*/ 	.word	0x00000008
.L_236:


//--------------------- .nv.info._ZN3cub18CUB_300001_SM_10006detail6reduce28DeviceReduceSingleTileKernelINS2_10policy_hubIfjN4cuda3std3__44plusIfEEE10Policy1000EN6thrust24THRUST_300001_SM_1000_NS10device_ptrIKfEEPfjS9_ff9square_opEEvT0_T1_T2_T3_T4_T6_ --------------------------
	.section	.nv.info._ZN3cub18CUB_300001_SM_10006detail6reduce28DeviceReduceSingleTileKernelINS2_10policy_hubIfjN4cuda3std3__44plusIfEEE10Policy1000EN6thrust24THRUST_300001_SM_1000_NS10device_ptrIKfEEPfjS9_ff9square_opEEvT0_T1_T2_T3_T4_T6_,"",@"SHT_CUDA_INFO"
	.sectionflags	@""
	.align	4


	//----- nvinfo : EIATTR_CUDA_API_VERSION
	.align		4
        /*0000*/ 	.byte	0x04, 0x37
        /*0002*/ 	.short	(.L_238 - .L_237)
.L_237:
        /*0004*/ 	.word	0x00000082


	//----- nvinfo : EIATTR_KPARAM_INFO
	.align		4
.L_238:
        /*0008*/ 	.byte	0x04, 0x17
        /*000a*/ 	.short	(.L_240 - .L_239)
.L_239:
        /*000c*/ 	.word	0x00000000
        /*0010*/ 	.short	0x0005
        /*0012*/ 	.short	0x001c
        /*0014*/ 	.byte	0x00, 0xf0, 0x05, 0x00


	//----- nvinfo : EIATTR_KPARAM_INFO
	.align		4
.L_240:
        /*0018*/ 	.byte	0x04, 0x17
        /*001a*/ 	.short	(.L_242 - .L_241)
.L_241:
        /*001c*/ 	.word	0x00000000
        /*0020*/ 	.short	0x0004
        /*0022*/ 	.short	0x0018
        /*0024*/ 	.byte	0x00, 0xf0, 0x11, 0x00


	//----- nvinfo : EIATTR_KPARAM_INFO
	.align		4
.L_242:
        /*0028*/ 	.byte	0x04, 0x17
        /*002a*/ 	.short	(.L_244 - .L_243)
.L_243:
        /*002c*/ 	.word	0x00000000
        /*0030*/ 	.short	0x0003
        /*0032*/ 	.short	0x0014
        /*0034*/ 	.byte	0x00, 0xf0, 0x05, 0x00


	//----- nvinfo : EIATTR_KPARAM_INFO
	.align		4
.L_244:
        /*0038*/ 	.byte	0x04, 0x17
        /*003a*/ 	.short	(.L_246 - .L_245)
.L_245:
        /*003c*/ 	.word	0x00000000
        /*0040*/ 	.short	0x0002
        /*0042*/ 	.short	0x0010
        /*0044*/ 	.byte	0x00, 0xf0, 0x11, 0x00


	//----- nvinfo : EIATTR_KPARAM_INFO
	.align		4
.L_246:
        /*0048*/ 	.byte	0x04, 0x17
        /*004a*/ 	.short	(.L_248 - .L_247)
.L_247:
        /*004c*/ 	.word	0x00000000
        /*0050*/ 	.short	0x0001
        /*0052*/ 	.short	0x0008
        /*0054*/ 	.byte	0x00, 0xf5, 0x21, 0x00


	//----- nvinfo : EIATTR_KPARAM_INFO
	.align		4
.L_248:
        /*0058*/ 	.byte	0x04, 0x17
        /*005a*/ 	.short	(.L_250 - .L_249)
.L_249:
        /*005c*/ 	.word	0x00000000
        /*0060*/ 	.short	0x0000
        /*0062*/ 	.short	0x0000
        /*0064*/ 	.byte	0x00, 0xf0, 0x21, 0x00


	//----- nvinfo : EIATTR_SPARSE_MMA_MASK
	.align		4
.L_250:
        /*0068*/ 	.byte	0x03, 0x50
        /*006a*/ 	.short	0x0000


	//----- nvinfo : EIATTR_MAXREG_COUNT
	.align		4
        /*006c*/ 	.byte	0x03, 0x1b
        /*006e*/ 	.short	0x0080


	//----- nvinfo : EIATTR_NUM_BARRIERS
	.align		4
        /*0070*/ 	.byte	0x02, 0x4c
        /*0072*/ 	.byte	0x01
	.zero		1


	//----- nvinfo : EIATTR_MERCURY_ISA_VERSION
	.align		4
        /*0074*/ 	.byte	0x03, 0x5f
        /*0076*/ 	.short	0x0101


	//----- nvinfo : EIATTR_UNUSED_LOAD_BYTE_OFFSET
	.align		4
        /*0078*/ 	.byte	0x04, 0x44
        /*007a*/ 	.short	(.L_252 - .L_251)


	//   ....[0]....
.L_251:
        /*007c*/ 	.word	0x00000b10
        /*0080*/ 	.word	0x0000fff0


	//   ....[1]....
        /*0084*/ 	.word	0x00000f20
        /*0088*/ 	.word	0x0000fff0


	//   ....[2]....
        /*008c*/ 	.word	0x00002370
        /*0090*/ 	.word	0x0000fff0


	//----- nvinfo : EIATTR_COOP_GROUP_MASK_REGIDS
	.align		4
.L_252:
        /*0094*/ 	.byte	0x04, 0x29
        /*0096*/ 	.short	(.L_254 - .L_253)


	//   ....[0]....
.L_253:
        /*0098*/ 	.word	0xffffffff


	//   ....[1]....
        /*009c*/ 	.word	0xffffffff


	//   ....[2]....
        /*00a0*/ 	.word	0xffffffff


	//   ....[3]....
        /*00a4*/ 	.word	0xffffffff


	//   ....[4]....
        /*00a8*/ 	.word	0xffffffff


	//   ....[5]....
        /*00ac*/ 	.word	0xffffffff


	//   ....[6]....
        /*00b0*/ 	.word	0xffffffff


	//   ....[7]....
        /*00b4*/ 	.word	0xffffffff


	//   ....[8]....
        /*00b8*/ 	.word	0xffffffff


	//   ....[9]....
        /*00bc*/ 	.word	0xffffffff


	//   ....[10]....
        /*00c0*/ 	.word	0xffffffff


	//   ....[11]....
        /*00c4*/ 	.word	0xffffffff


	//   ....[12]....
        /*00c8*/ 	.word	0xffffffff


	//   ....[13]....
        /*00cc*/ 	.word	0xffffffff


	//   ....[14]....
        /*00d0*/ 	.word	0xffffffff


	//----- nvinfo : EIATTR_COOP_GROUP_INSTR_OFFSETS
	.align		4
.L_254:
        /*00d4*/ 	.byte	0x04, 0x28
        /*00d6*/ 	.short	(.L_256 - .L_255)


	//   ....[0]....
.L_255:
        /*00d8*/ 	.word	0x00000920


	//   ....[1]....
        /*00dc*/ 	.word	0x00000980


	//   ....[2]....
        /*00e0*/ 	.word	0x000009f0


	//   ....[3]....
        /*00e4*/ 	.word	0x00000a40


	//   ....[4]....
        /*00e8*/ 	.word	0x00000a70


	//   ....[5]....
        /*00ec*/ 	.word	0x00000cc0


	//   ....[6]....
        /*00f0*/ 	.word	0x00000d50


	//   ....[7]....
        /*00f4*/ 	.word	0x00000d90


	//   ....[8]....
        /*00f8*/ 	.word	0x00000de0


	//   ....[9]....
        /*00fc*/ 	.word	0x00000e20


	//   ....[10]....
        /*0100*/ 	.word	0x00002190


	//   ....[11]....
        /*0104*/ 	.word	0x00002210


	//   ....[12]....
        /*0108*/ 	.word	0x00002260


	//   ....[13]....
        /*010c*/ 	.word	0x000022a0


	//   ....[14]....
        /*0110*/ 	.word	0x000022d0


	//----- nvinfo : EIATTR_VRC_CTA_INIT_COUNT
	.align		4
.L_256:
        /*0114*/ 	.byte	0x02, 0x4a
	.zero		1
	.zero		1


	//----- nvinfo : EIATTR_EXIT_INSTR_OFFSETS
	.align		4
        /*0118*/ 	.byte	0x04, 0x1c
        /*011a*/ 	.short	(.L_258 - .L_257)


	//   ....[0]....
.L_257:
        /*011c*/ 	.word	0x00000080


	//   ....[1]....
        /*0120*/ 	.word	0x000000c0


	//   ....[2]....
        /*0124*/ 	.word	0x000024b0


	//   ....[3]....
        /*0128*/ 	.word	0x00002500


	//----- nvinfo : EIATTR_MAX_THREADS
	.align		4
.L_258:
        /*012c*/ 	.byte	0x04, 0x05
        /*012e*/ 	.short	(.L_260 - .L_259)
.L_259:
        /*0130*/ 	.word	0x00000200
        /*0134*/ 	.word	0x00000001
        /*0138*/ 	.word	0x00000001


	//----- nvinfo : EIATTR_CRS_STACK_SIZE
	.align		4
.L_260:
        /*013c*/ 	.byte	0x04, 0x1e
        /*013e*/ 	.short	(.L_262 - .L_261)
.L_261:
        /*0140*/ 	.word	0x00000000


	//----- nvinfo : EIATTR_CBANK_PARAM_SIZE
	.align		4
.L_262:
        /*0144*/ 	.byte	0x03, 0x19
        /*0146*/ 	.short	0x001d


	//----- nvinfo : EIATTR_PARAM_CBANK
	.align		4
        /*0148*/ 	.byte	0x04, 0x0a
        /*014a*/ 	.short	(.L_264 - .L_263)
	.align		4
.L_263:
        /*014c*/ 	.word	index@(.nv.constant0._ZN3cub18CUB_300001_SM_10006detail6reduce28DeviceReduceSingleTileKernelINS2_10policy_hubIfjN4cuda3std3__44plusIfEEE10Policy1000EN6thrust24THRUST_300001_SM_1000_NS10device_ptrIKfEEPfjS9_ff9square_opEEvT0_T1_T2_T3_T4_T6_)
        /*0150*/ 	.short	0x0380
        /*0152*/ 	.short	0x001d


	//----- nvinfo : EIATTR_SW_WAR
	.align		4
.L_264:
        /*0154*/ 	.byte	0x04, 0x36
        /*0156*/ 	.short	(.L_266 - .L_265)
.L_265:
        /*0158*/ 	.word	0x00000008
.L_266:


//--------------------- .nv.info._ZN3cub18CUB_300001_SM_10006detail11EmptyKernelIvEEvv --------------------------
	.section	.nv.info._ZN3cub18CUB_300001_SM_10006detail11EmptyKernelIvEEvv,"",@"SHT_CUDA_INFO"
	.sectionflags	@""
	.align	4


	//----- nvinfo : EIATTR_CUDA_API_VERSION
	.align		4
        /*0000*/ 	.byte	0x04, 0x37
        /*0002*/ 	.short	(.L_268 - .L_267)
.L_267:
        /*0004*/ 	.word	0x00000082


	//----- nvinfo : EIATTR_SPARSE_MMA_MASK
	.align		4
.L_268:
        /*0008*/ 	.byte	0x03, 0x50
        /*000a*/ 	.short	0x0000


	//----- nvinfo : EIATTR_MAXREG_COUNT
	.align		4
        /*000c*/ 	.byte	0x03, 0x1b
        /*000e*/ 	.short	0x00ff


	//----- nvinfo : EIATTR_MERCURY_ISA_VERSION
	.align		4
        /*0010*/ 	.byte	0x03, 0x5f
        /*0012*/ 	.short	0x0101


	//----- nvinfo : EIATTR_VRC_CTA_INIT_COUNT
	.align		4
        /*0014*/ 	.byte	0x02, 0x4a
	.zero		1
	.zero		1


	//----- nvinfo : EIATTR_EXIT_INSTR_OFFSETS
	.align		4
        /*0018*/ 	.byte	0x04, 0x1c
        /*001a*/ 	.short	(.L_270 - .L_269)


	//   ....[0]....
.L_269:
        /*001c*/ 	.word	0x00000010


	//----- nvinfo : EIATTR_SW_WAR
	.align		4
.L_270:
        /*0020*/ 	.byte	0x04, 0x36
        /*0022*/ 	.short	(.L_272 - .L_271)
.L_271:
        /*0024*/ 	.word	0x00000008
.L_272:


//--------------------- .nv.info._Z15normalizeKernelPKfPffm --------------------------
	.section	.nv.info._Z15normalizeKernelPKfPffm,"",@"SHT_CUDA_INFO"
	.sectionflags	@""
	.align	4


	//----- nvinfo : EIATTR_CUDA_API_VERSION
	.align		4
        /*0000*/ 	.byte	0x04, 0x37
        /*0002*/ 	.short	(.L_274 - .L_273)
.L_273:
        /*0004*/ 	.word	0x00000082


	//----- nvinfo : EIATTR_KPARAM_INFO
	.align		4
.L_274:
        /*0008*/ 	.byte	0x04, 0x17
        /*000a*/ 	.short	(.L_276 - .L_275)
.L_275:
        /*000c*/ 	.word	0x00000000
        /*0010*/ 	.short	0x0003
        /*0012*/ 	.short	0x0018
        /*0014*/ 	.byte	0x00, 0xf0, 0x21, 0x00


	//----- nvinfo : EIATTR_KPARAM_INFO
	.align		4
.L_276:
        /*0018*/ 	.byte	0x04, 0x17
        /*001a*/ 	.short	(.L_278 - .L_277)
.L_277:
        /*001c*/ 	.word	0x00000000
        /*0020*/ 	.short	0x0002
        /*0022*/ 	.short	0x0010
        /*0024*/ 	.byte	0x00, 0xf0, 0x11, 0x00


	//----- nvinfo : EIATTR_KPARAM_INFO
	.align		4
.L_278:
        /*0028*/ 	.byte	0x04, 0x17
        /*002a*/ 	.short	(.L_280 - .L_279)
.L_279:
        /*002c*/ 	.word	0x00000000
        /*0030*/ 	.short	0x0001
        /*0032*/ 	.short	0x0008
        /*0034*/ 	.byte	0x00, 0xf5, 0x21, 0x00


	//----- nvinfo : EIATTR_KPARAM_INFO
	.align		4
.L_280:
        /*0038*/ 	.byte	0x04, 0x17
        /*003a*/ 	.short	(.L_282 - .L_281)
.L_281:
        /*003c*/ 	.word	0x00000000
        /*0040*/ 	.short	0x0000
        /*0042*/ 	.short	0x0000
        /*0044*/ 	.byte	0x00, 0xf5, 0x21, 0x00


	//----- nvinfo : EIATTR_SPARSE_MMA_MASK
	.align		4
.L_282:
        /*0048*/ 	.byte	0x03, 0x50
        /*004a*/ 	.short	0x0000


	//----- nvinfo : EIATTR_MAXREG_COUNT
	.align		4
        /*004c*/ 	.byte	0x03, 0x1b
        /*004e*/ 	.short	0x00ff


	//----- nvinfo : EIATTR_MERCURY_ISA_VERSION
	.align		4
        /*0050*/ 	.byte	0x03, 0x5f
        /*0052*/ 	.short	0x0101


	//----- nvinfo : EIATTR_VRC_CTA_INIT_COUNT
	.align		4
        /*0054*/ 	.byte	0x02, 0x4a
	.zero		1
	.zero		1


	//----- nvinfo : EIATTR_EXIT_INSTR_OFFSETS
	.align		4
        /*0058*/ 	.byte	0x04, 0x1c
        /*005a*/ 	.short	(.L_284 - .L_283)


	//   ....[0]....
.L_283:
        /*005c*/ 	.word	0x00000080


	//   ....[1]....
        /*0060*/ 	.word	0x00000220


	//----- nvinfo : EIATTR_CRS_STACK_SIZE
	.align		4
.L_284:
        /*0064*/ 	.byte	0x04, 0x1e
        /*0066*/ 	.short	(.L_286 - .L_285)
.L_285:
        /*0068*/ 	.word	0x00000000


	//----- nvinfo : EIATTR_CBANK_PARAM_SIZE
	.align		4
.L_286:
        /*006c*/ 	.byte	0x03, 0x19
        /*006e*/ 	.short	0x0020


	//----- nvinfo : EIATTR_PARAM_CBANK
	.align		4
        /*0070*/ 	.byte	0x04, 0x0a
        /*0072*/ 	.short	(.L_288 - .L_287)
	.align		4
.L_287:
        /*0074*/ 	.word	index@(.nv.constant0._Z15normalizeKernelPKfPffm)
        /*0078*/ 	.short	0x0380
        /*007a*/ 	.short	0x0020


	//----- nvinfo : EIATTR_SW_WAR
	.align		4
.L_288:
        /*007c*/ 	.byte	0x04, 0x36
        /*007e*/ 	.short	(.L_290 - .L_289)
.L_289:
        /*0080*/ 	.word	0x00000008
.L_290:


//--------------------- .nv.callgraph             --------------------------
	.section	.nv.callgraph,"",@"SHT_CUDA_CALLGRAPH"
	.align	4
	.sectionentsize	8
	.align		4
        /*0000*/ 	.word	0x00000000
	.align		4
        /*0004*/ 	.word	0xffffffff
	.align		4
        /*0008*/ 	.word	0x00000000
	.align		4
        /*000c*/ 	.word	0xfffffffe
	.align		4
        /*0010*/ 	.word	0x00000000
	.align		4
        /*0014*/ 	.word	0xfffffffd
	.align		4
        /*0018*/ 	.word	0x00000000
	.align		4
        /*001c*/ 	.word	0xfffffffc


//--------------------- .nv.constant4             --------------------------
	.section	.nv.constant4,"a",@progbits
	.align	8
	.align		8
.nv.constant4:
        /*0000*/ 	.dword	_ZN34_INTERNAL_6afe9dfd_4_k_cu_d2d012ff4cuda3std3__45__cpo5beginE
	.align		8
        /*0008*/ 	.dword	_ZN34_INTERNAL_6afe9dfd_4_k_cu_d2d012ff4cuda3std3__45__cpo3endE
	.align		8
        /*0010*/ 	.dword	_ZN34_INTERNAL_6afe9dfd_4_k_cu_d2d012ff4cuda3std3__45__cpo6cbeginE
	.align		8
        /*0018*/ 	.dword	_ZN34_INTERNAL_6afe9dfd_4_k_cu_d2d012ff4cuda3std3__45__cpo4cendE
	.align		8
        /*0020*/ 	.dword	_ZN34_INTERNAL_6afe9dfd_4_k_cu_d2d012ff4cuda3std3__45__cpo6rbeginE
	.align		8
        /*0028*/ 	.dword	_ZN34_INTERNAL_6afe9dfd_4_k_cu_d2d012ff4cuda3std3__45__cpo4rendE
	.align		8
        /*0030*/ 	.dword	_ZN34_INTERNAL_6afe9dfd_4_k_cu_d2d012ff4cuda3std3__45__cpo7crbeginE
	.align		8
        /*0038*/ 	.dword	_ZN34_INTERNAL_6afe9dfd_4_k_cu_d2d012ff4cuda3std3__45__cpo5crendE
	.align		8
        /*0040*/ 	.dword	_ZN34_INTERNAL_6afe9dfd_4_k_cu_d2d012ff4cuda3std3__436_GLOBAL__N__6afe9dfd_4_k_cu_d2d012ff6ignoreE
	.align		8
        /*0048*/ 	.dword	_ZN34_INTERNAL_6afe9dfd_4_k_cu_d2d012ff4cuda3std3__419piecewise_constructE
	.align		8
        /*0050*/ 	.dword	_ZN34_INTERNAL_6afe9dfd_4_k_cu_d2d012ff4cuda3std3__48in_placeE
	.align		8
        /*0058*/ 	.dword	_ZN34_INTERNAL_6afe9dfd_4_k_cu_d2d012ff4cuda3std3__420unreachable_sentinelE
	.align		8
        /*0060*/ 	.dword	_ZN34_INTERNAL_6afe9dfd_4_k_cu_d2d012ff4cuda3std3__47nulloptE
	.align		8
        /*0068*/ 	.dword	_ZN34_INTERNAL_6afe9dfd_4_k_cu_d2d012ff4cuda3std3__48unexpectE
	.align		8
        /*0070*/ 	.dword	_ZN34_INTERNAL_6afe9dfd_4_k_cu_d2d012ff4cuda3std6ranges3__45__cpo4swapE
	.align		8
        /*0078*/ 	.dword	_ZN34_INTERNAL_6afe9dfd_4_k_cu_d2d012ff4cuda3std6ranges3__45__cpo9iter_moveE
	.align		8
        /*0080*/ 	.dword	_ZN34_INTERNAL_6afe9dfd_4_k_cu_d2d012ff4cuda3std6ranges3__45__cpo5beginE
	.align		8
        /*0088*/ 	.dword	_ZN34_INTERNAL_6afe9dfd_4_k_cu_d2d012ff4cuda3std6ranges3__45__cpo3endE
	.align		8
        /*0090*/ 	.dword	_ZN34_INTERNAL_6afe9dfd_4_k_cu_d2d012ff4cuda3std6ranges3__45__cpo6cbeginE
	.align		8
        /*0098*/ 	.dword	_ZN34_INTERNAL_6afe9dfd_4_k_cu_d2d012ff4cuda3std6ranges3__45__cpo4cendE
	.align		8
        /*00a0*/ 	.dword	_ZN34_INTERNAL_6afe9dfd_4_k_cu_d2d012ff4cuda3std6ranges3__45__cpo7advanceE
	.align		8
        /*00a8*/ 	.dword	_ZN34_INTERNAL_6afe9dfd_4_k_cu_d2d012ff4cuda3std6ranges3__45__cpo9iter_swapE
	.align		8
        /*00b0*/ 	.dword	_ZN34_INTERNAL_6afe9dfd_4_k_cu_d2d012ff4cuda3std6ranges3__45__cpo4nextE
	.align		8
        /*00b8*/ 	.dword	_ZN34_INTERNAL_6afe9dfd_4_k_cu_d2d012ff4cuda3std6ranges3__45__cpo4prevE
	.align		8
        /*00c0*/ 	.dword	_ZN34_INTERNAL_6afe9dfd_4_k_cu_d2d012ff4cuda3std6ranges3__45__cpo4dataE
	.align		8
        /*00c8*/ 	.dword	_ZN34_INTERNAL_6afe9dfd_4_k_cu_d2d012ff4cuda3std6ranges3__45__cpo5cdataE
	.align		8
        /*00d0*/ 	.dword	_ZN34_INTERNAL_6afe9dfd_4_k_cu_d2d012ff4cuda3std6ranges3__45__cpo4sizeE
	.align		8
        /*00d8*/ 	.dword	_ZN34_INTERNAL_6afe9dfd_4_k_cu_d2d012ff4cuda3std6ranges3__45__cpo5ssizeE
	.align		8
        /*00e0*/ 	.dword	_ZN34_INTERNAL_6afe9dfd_4_k_cu_d2d012ff4cuda3std6ranges3__45__cpo8distanceE
	.align		8
        /*00e8*/ 	.dword	_ZN34_INTERNAL_6afe9dfd_4_k_cu_d2d012ff6thrust24THRUST_300001_SM_1000_NS8cuda_cub3parE
	.align		8
        /*00f0*/ 	.dword	_ZN34_INTERNAL_6afe9dfd_4_k_cu_d2d012ff6thrust24THRUST_300001_SM_1000_NS8cuda_cub10par_nosyncE
	.align		8
        /*00f8*/ 	.dword	_ZN34_INTERNAL_6afe9dfd_4_k_cu_d2d012ff6thrust24THRUST_300001_SM_1000_NS6system6detail10sequential3seqE
	.align		8
        /*0100*/ 	.dword	_ZN34_INTERNAL_6afe9dfd_4_k_cu_d2d012ff6thrust24THRUST_300001_SM_1000_NS12placeholders2_1E
	.align		8
        /*0108*/ 	.dword	_ZN34_INTERNAL_6afe9dfd_4_k_cu_d2d012ff6thrust24THRUST_300001_SM_1000_NS12placeholders2_2E
	.align		8
        /*0110*/ 	.dword	_ZN34_INTERNAL_6afe9dfd_4_k_cu_d2d012ff6thrust24THRUST_300001_SM_1000_NS12placeholders2_3E
	.align		8
        /*0118*/ 	.dword	_ZN34_INTERNAL_6afe9dfd_4_k_cu_d2d012ff6thrust24THRUST_300001_SM_1000_NS12placeholders2_4E
	.align		8
        /*0120*/ 	.dword	_ZN34_INTERNAL_6afe9dfd_4_k_cu_d2d012ff6thrust24THRUST_300001_SM_1000_NS12placeholders2_5E
	.align		8
        /*0128*/ 	.dword	_ZN34_INTERNAL_6afe9dfd_4_k_cu_d2d012ff6thrust24THRUST_300001_SM_1000_NS12placeholders2_6E
	.align		8
        /*0130*/ 	.dword	_ZN34_INTERNAL_6afe9dfd_4_k_cu_d2d012ff6thrust24THRUST_300001_SM_1000_NS12placeholders2_7E
	.align		8
        /*0138*/ 	.dword	_ZN34_INTERNAL_6afe9dfd_4_k_cu_d2d012ff6thrust24THRUST_300001_SM_1000_NS12placeholders2_8E
	.align		8
        /*0140*/ 	.dword	_ZN34_INTERNAL_6afe9dfd_4_k_cu_d2d012ff6thrust24THRUST_300001_SM_1000_NS12placeholders2_9E
	.align		8
        /*0148*/ 	.dword	_ZN34_INTERNAL_6afe9dfd_4_k_cu_d2d012ff6thrust24THRUST_300001_SM_1000_NS12placeholders3_10E
	.align		8
        /*0150*/ 	.dword	_ZN34_INTERNAL_6afe9dfd_4_k_cu_d2d012ff6thrust24THRUST_300001_SM_1000_NS3seqE


//--------------------- .text._ZN3cub18CUB_300001_SM_10006detail6reduce28DeviceReduceSingleTileKernelINS2_10policy_hubIfyN4cuda3std3__44plusIfEEE10Policy1000EPfSC_iS9_ffNS7_10__identityEEEvT0_T1_T2_T3_T4_T6_ --------------------------
	.section	.text._ZN3cub18CUB_300001_SM_10006detail6reduce28DeviceReduceSingleTileKernelINS2_10policy_hubIfyN4cuda3std3__44plusIfEEE10Policy1000EPfSC_iS9_ffNS7_10__identityEEEvT0_T1_T2_T3_T4_T6_,"ax",@progbits
	.align	128
        .global         _ZN3cub18CUB_300001_SM_10006detail6reduce28DeviceReduceSingleTileKernelINS2_10policy_hubIfyN4cuda3std3__44plusIfEEE10Policy1000EPfSC_iS9_ffNS7_10__identityEEEvT0_T1_T2_T3_T4_T6_
        .type           _ZN3cub18CUB_300001_SM_10006detail6reduce28DeviceReduceSingleTileKernelINS2_10policy_hubIfyN4cuda3std3__44plusIfEEE10Policy1000EPfSC_iS9_ffNS7_10__identityEEEvT0_T1_T2_T3_T4_T6_,@function
        .size           _ZN3cub18CUB_300001_SM_10006detail6reduce28DeviceReduceSingleTileKernelINS2_10policy_hubIfyN4cuda3std3__44plusIfEEE10Policy1000EPfSC_iS9_ffNS7_10__identityEEEvT0_T1_T2_T3_T4_T6_,(.L_x_251 - _ZN3cub18CUB_300001_SM_10006detail6reduce28DeviceReduceSingleTileKernelINS2_10policy_hubIfyN4cuda3std3__44plusIfEEE10Policy1000EPfSC_iS9_ffNS7_10__identityEEEvT0_T1_T2_T3_T4_T6_)
        .other          _ZN3cub18CUB_300001_SM_10006detail6reduce28DeviceReduceSingleTileKernelINS2_10policy_hubIfyN4cuda3std3__44plusIfEEE10Policy1000EPfSC_iS9_ffNS7_10__identityEEEvT0_T1_T2_T3_T4_T6_,@"STO_CUDA_ENTRY STV_DEFAULT"
_ZN3cub18CUB_300001_SM_10006detail6reduce28DeviceReduceSingleTileKernelINS2_10policy_hubIfyN4cuda3std3__44plusIfEEE10Policy1000EPfSC_iS9_ffNS7_10__identityEEEvT0_T1_T2_T3_T4_T6_:
.text._ZN3cub18CUB_300001_SM_10006detail6reduce28DeviceReduceSingleTileKernelINS2_10policy_hubIfyN4cuda3std3__44plusIfEEE10Policy1000EPfSC_iS9_ffNS7_10__identityEEEvT0_T1_T2_T3_T4_T6_:
[----:B------:R-:W-:Y:S01]  /*0000*/  LDC R1, c[0x0][0x37c] ;  /* 0x0000df00ff017b82 */ /* 0x000fe20000000800 */
[----:B------:R-:W0:Y:S01]  /*0010*/  LDCU UR4, c[0x0][0x390] ;  /* 0x00007200ff0477ac */ /* 0x000e220008000800 */
[----:B------:R-:W1:Y:S01]  /*0020*/  LDCU.64 UR6, c[0x0][0x358] ;  /* 0x00006b00ff0677ac */ /* 0x000e620008000a00 */
[----:B0-----:R-:W-:-:S04]  /*0030*/  MOV R20, UR4 ;  /* 0x0000000400147c02 */ /* 0x001fc80008000f00 */
[----:B------:R-:W-:-:S13]  /*0040*/  ISETP.NE.AND P0, PT, R20, RZ, PT ;  /* 0x000000ff1400720c */ /* 0x000fda0003f05270 */
[----:B-1----:R-:W-:Y:S05]  /*0050*/  @P0 BRA `(.L_x_0) ;  /* 0x00000000001c0947 */ /* 0x002fea0003800000 */
[----:B------:R-:W0:Y:S02]  /*0060*/  S2R R0, SR_TID.X ;  /* 0x0000000000007919 */ /* 0x000e240000002100 */
[----:B0-----:R-:W-:-:S13]  /*0070*/  ISETP.NE.AND P0, PT, R0, RZ, PT ;  /* 0x000000ff0000720c */ /* 0x001fda0003f05270 */
[----:B------:R-:W-:Y:S05]  /*0080*/  @P0 EXIT ;  /* 0x000000000000094d */ /* 0x000fea0003800000 */
[----:B------:R-:W0:Y:S08]  /*0090*/  LDC R5, c[0x0][0x398] ;  /* 0x0000e600ff057b82 */ /* 0x000e300000000800 */
[----:B------:R-:W0:Y:S02]  /*00a0*/  LDC.64 R2, c[0x0][0x388] ;  /* 0x0000e200ff027b82 */ /* 0x000e240000000a00 */
[----:B0-----:R-:W-:Y:S01]  /*00b0*/  STG.E desc[UR6][R2.64], R5 ;  /* 0x0000000502007986 */ /* 0x001fe2000c101906 */
[----:B------:R-:W-:Y:S05]  /*00c0*/  EXIT ;  /* 0x000000000000794d */ /* 0x000fea0003800000 */
.L_x_0:
[----:B------:R-:W0:Y:S01]  /*00d0*/  LDCU UR4, c[0x0][0x380] ;  /* 0x00007000ff0477ac */ /* 0x000e220008000800 */
[----:B------:R-:W-:Y:S01]  /*00e0*/  BSSY.RECONVERGENT B0, `(.L_x_1) ;  /* 0x00003ca000007945 */ /* 0x000fe20003800200 */
[----:B0-----:R-:W-:-:S09]  /*00f0*/  ULOP3.LUT UP0, URZ, UR4, 0xf, URZ, 0xc0, !UPT ;  /* 0x0000000f04ff7892 */ /* 0x001fd2000f80c0ff */
[----:B------:R-:W-:Y:S05]  /*0100*/  BRA.U UP0, `(.L_x_2) ;  /* 0x0000001d00607547 */ /* 0x000fea000b800000 */
[----:B------:R-:W-:-:S13]  /*0110*/  ISETP.GT.AND P0, PT, R20, 0xfff, PT ;  /* 0x00000fff1400780c */ /* 0x000fda0003f04270 */
[----:B------:R-:W-:Y:S05]  /*0120*/  @P0 BRA `(.L_x_3) ;  /* 0x0000000c00a80947 */ /* 0x000fea0003800000 */
[----:B------:R-:W0:Y:S01]  /*0130*/  S2R R9, SR_TID.X ;  /* 0x0000000000097919 */ /* 0x000e220000002100 */
[----:B------:R-:W-:Y:S01]  /*0140*/  BSSY.RECONVERGENT B1, `(.L_x_4) ;  /* 0x0000009000017945 */ /* 0x000fe20003800200 */
[----:B------:R-:W-:Y:S01]  /*0150*/  HFMA2 R0, -RZ, RZ, 0, 0 ;  /* 0x00000000ff007431 */ /* 0x000fe200000001ff */
[----:B0-----:R-:W-:Y:S02]  /*0160*/  ISETP.GE.AND P0, PT, R9, R20, PT ;  /* 0x000000140900720c */ /* 0x001fe40003f06270 */
[----:B------:R-:W-:-:S11]  /*0170*/  MOV R11, R9 ;  /* 0x00000009000b7202 */ /* 0x000fd60000000f00 */
[----:B------:R-:W-:Y:S05]  /*0180*/  @P0 BRA `(.L_x_5) ;  /* 0x0000000000100947 */ /* 0x000fea0003800000 */
[----:B------:R-:W0:Y:S02]  /*0190*/  LDC.64 R2, c[0x0][0x380] ;  /* 0x0000e000ff027b82 */ /* 0x000e240000000a00 */
[----:B0-----:R-:W-:-:S05]  /*01a0*/  IMAD.WIDE.U32 R2, R9, 0x4, R2 ;  /* 0x0000000409027825 */ /* 0x001fca00078e0002 */
[----:B------:R0:W5:Y:S01]  /*01b0*/  LDG.E.CONSTANT R0, desc[UR6][R2.64] ;  /* 0x0000000602007981 */ /* 0x000162000c1e9900 */
[----:B------:R-:W-:-:S07]  /*01c0*/  IADD3 R11, PT, PT, R9, 0x100, RZ ;  /* 0x00000100090b7810 */ /* 0x000fce0007ffe0ff */
.L_x_5:
[----:B------:R-:W-:Y:S05]  /*01d0*/  BSYNC.RECONVERGENT B1 ;  /* 0x0000000000017941 */ /* 0x000fea0003800200 */
.L_x_4:
[----:B------:R-:W-:Y:S01]  /*01e0*/  ISETP.GE.AND P0, PT, R11, R20, PT ;  /* 0x000000140b00720c */ /* 0x000fe20003f06270 */
[----:B------:R-:W-:-:S12]  /*01f0*/  BSSY.RECONVERGENT B1, `(.L_x_6) ;  /* 0x0000074000017945 */ /* 0x000fd80003800200 */
[----:B------:R-:W-:Y:S05]  /*0200*/  @P0 BRA `(.L_x_7) ;  /* 0x0000000400c80947 */ /* 0x000fea0003800000 */
[----:B0-----:R-:W-:Y:S01]  /*0210*/  LOP3.LUT R3, RZ, R11, RZ, 0x33, !PT ;  /* 0x0000000bff037212 */ /* 0x001fe200078e33ff */
[----:B------:R-:W-:Y:S03]  /*0220*/  BSSY.RECONVERGENT B2, `(.L_x_8) ;  /* 0x0000015000027945 */ /* 0x000fe60003800200 */
[----:B------:R-:W-:-:S04]  /*0230*/  IADD3 R4, PT, PT, R3, R20, RZ ;  /* 0x0000001403047210 */ /* 0x000fc80007ffe0ff */
[C---:B------:R-:W-:Y:S02]  /*0240*/  LOP3.LUT R2, R4.reuse, 0x300, RZ, 0xc0, !PT ;  /* 0x0000030004027812 */ /* 0x040fe400078ec0ff */
[----:B------:R-:W-:Y:S02]  /*0250*/  ISETP.GE.U32.AND P1, PT, R4, 0x300, PT ;  /* 0x000003000400780c */ /* 0x000fe40003f26070 */
[----:B------:R-:W-:-:S13]  /*0260*/  ISETP.NE.AND P0, PT, R2, 0x300, PT ;  /* 0x000003000200780c */ /* 0x000fda0003f05270 */
[----:B------:R-:W-:Y:S05]  /*0270*/  @!P0 BRA `(.L_x_9) ;  /* 0x00000000003c8947 */ /* 0x000fea0003800000 */
[----:B------:R-:W0:Y:S01]  /*0280*/  LDC.64 R2, c[0x0][0x380] ;  /* 0x0000e000ff027b82 */ /* 0x000e220000000a00 */
[----:B------:R-:W-:-:S04]  /*0290*/  LEA.HI R4, R4, 0x1, RZ, 0x18 ;  /* 0x0000000104047811 */ /* 0x000fc800078fc0ff */
[----:B------:R-:W-:-:S04]  /*02a0*/  LOP3.LUT R4, R4, 0x3, RZ, 0xc0, !PT ;  /* 0x0000000304047812 */ /* 0x000fc800078ec0ff */
[----:B------:R-:W-:Y:S01]  /*02b0*/  IADD3 R4, PT, PT, -R4, RZ, RZ ;  /* 0x000000ff04047210 */ /* 0x000fe20007ffe1ff */
[----:B0-----:R-:W-:-:S05]  /*02c0*/  IMAD.WIDE.U32 R2, R11, 0x4, R2 ;  /* 0x000000040b027825 */ /* 0x001fca00078e0002 */
[----:B------:R-:W-:-:S07]  /*02d0*/  MOV R5, R3 ;  /* 0x0000000300057202 */ /* 0x000fce0000000f00 */
.L_x_10:
[----:B------:R-:W-:-:S06]  /*02e0*/  MOV R3, R5 ;  /* 0x0000000500037202 */ /* 0x000fcc0000000f00 */
[----:B------:R0:W2:Y:S01]  /*02f0*/  LDG.E.CONSTANT R3, desc[UR6][R2.64] ;  /* 0x0000000602037981 */ /* 0x0000a2000c1e9900 */
[----:B------:R-:W-:Y:S01]  /*0300*/  IADD3 R4, PT, PT, R4, 0x1, RZ ;  /* 0x0000000104047810 */ /* 0x000fe20007ffe0ff */
[----:B------:R-:W-:-:S03]  /*0310*/  VIADD R11, R11, 0x100 ;  /* 0x000001000b0b7836 */ /* 0x000fc60000000000 */
[----:B------:R-:W-:Y:S02]  /*0320*/  ISETP.NE.AND P0, PT, R4, RZ, PT ;  /* 0x000000ff0400720c */ /* 0x000fe40003f05270 */
[----:B0-----:R-:W-:-:S04]  /*0330*/  IADD3 R2, P2, PT, R2, 0x400, RZ ;  /* 0x0000040002027810 */ /* 0x001fc80007f5e0ff */
[----:B------:R-:W-:Y:S01]  /*0340*/  IADD3.X R5, PT, PT, RZ, R5, RZ, P2, !PT ;  /* 0x00000005ff057210 */ /* 0x000fe200017fe4ff */
[----:B--2--5:R-:W-:-:S06]  /*0350*/  FADD R0, R3, R0 ;  /* 0x0000000003007221 */ /* 0x024fcc0000000000 */
[----:B------:R-:W-:Y:S05]  /*0360*/  @P0 BRA `(.L_x_10) ;  /* 0xfffffffc00dc0947 */ /* 0x000fea000383ffff */
.L_x_9:
[----:B------:R-:W-:Y:S05]  /*0370*/  BSYNC.RECONVERGENT B2 ;  /* 0x0000000000027941 */ /* 0x000fea0003800200 */
.L_x_8:
[----:B------:R-:W-:Y:S05]  /*0380*/  @!P1 BRA `(.L_x_7) ;  /* 0x0000000400689947 */ /* 0x000fea0003800000 */
[----:B------:R-:W-:Y:S01]  /*0390*/  IADD3 R2, PT, PT, -R11, R20, RZ ;  /* 0x000000140b027210 */ /* 0x000fe20007ffe1ff */
[----:B------:R-:W-:Y:S01]  /*03a0*/  BSSY.RECONVERGENT B2, `(.L_x_11) ;  /* 0x0000031000027945 */ /* 0x000fe20003800200 */
[----:B------:R-:W-:Y:S02]  /*03b0*/  PLOP3.LUT P0, PT, PT, PT, PT, 0x80, 0x8 ;  /* 0x000000000008781c */ /* 0x000fe40003f0f070 */
[----:B------:R-:W-:-:S13]  /*03c0*/  ISETP.GT.AND P1, PT, R2, 0xc00, PT ;  /* 0x00000c000200780c */ /* 0x000fda0003f24270 */
[----:B------:R-:W-:Y:S05]  /*03d0*/  @!P1 BRA `(.L_x_12) ;  /* 0x0000000000b49947 */ /* 0x000fea0003800000 */
[----:B------:R-:W-:Y:S02]  /*03e0*/  PLOP3.LUT P0, PT, PT, PT, PT, 0x8, 0x80 ;  /* 0x000000000080781c */ /* 0x000fe40003f0e170 */
[----:B------:R-:W-:-:S11]  /*03f0*/  IADD3 R8, PT, PT, R20, -0xc00, RZ ;  /* 0xfffff40014087810 */ /* 0x000fd60007ffe0ff */
.L_x_13:
[----:B------:R-:W0:Y:S01]  /*0400*/  LDC.64 R6, c[0x0][0x380] ;  /* 0x0000e000ff067b82 */ /* 0x000e220000000a00 */
[C---:B------:R-:W-:Y:S01]  /*0410*/  IADD3 R5, PT, PT, R11.reuse, 0x400, RZ ;  /* 0x000004000b057810 */ /* 0x040fe20007ffe0ff */
[----:B0-----:R-:W-:-:S05]  /*0420*/  IMAD.WIDE R24, R11, 0x4, R6 ;  /* 0x000000040b187825 */ /* 0x001fca00078e0206 */
[----:B------:R-:W2:Y:S04]  /*0430*/  LDG.E.CONSTANT R13, desc[UR6][R24.64] ;  /* 0x00000006180d7981 */ /* 0x000ea8000c1e9900 */
[----:B------:R-:W3:Y:S01]  /*0440*/  LDG.E.CONSTANT R10, desc[UR6][R24.64+0x400] ;  /* 0x00040006180a7981 */ /* 0x000ee2000c1e9900 */
[----:B------:R-:W-:-:S03]  /*0450*/  IMAD.WIDE R4, R5, 0x4, R6 ;  /* 0x0000000405047825 */ /* 0x000fc600078e0206 */
[----:B------:R-:W4:Y:S04]  /*0460*/  LDG.E.CONSTANT R12, desc[UR6][R24.64+0x800] ;  /* 0x00080006180c7981 */ /* 0x000f28000c1e9900 */
[----:B------:R-:W4:Y:S04]  /*0470*/  LDG.E.CONSTANT R17, desc[UR6][R24.64+0xc00] ;  /* 0x000c000618117981 */ /* 0x000f28000c1e9900 */
[----:B------:R-:W4:Y:S01]  /*0480*/  LDG.E.CONSTANT R16, desc[UR6][R4.64] ;  /* 0x0000000604107981 */ /* 0x000f22000c1e9900 */
[----:B------:R-:W-:-:S03]  /*0490*/  IADD3 R3, PT, PT, R11, 0x800, RZ ;  /* 0x000008000b037810 */ /* 0x000fc60007ffe0ff */
[----:B------:R-:W4:Y:S04]  /*04a0*/  LDG.E.CONSTANT R15, desc[UR6][R4.64+0x400] ;  /* 0x00040006040f7981 */ /* 0x000f28000c1e9900 */
[----:B------:R-:W4:Y:S01]  /*04b0*/  LDG.E.CONSTANT R14, desc[UR6][R4.64+0x800] ;  /* 0x00080006040e7981 */ /* 0x000f22000c1e9900 */
[----:B------:R-:W-:-:S03]  /*04c0*/  IMAD.WIDE R2, R3, 0x4, R6 ;  /* 0x0000000403027825 */ /* 0x000fc600078e0206 */
[----:B------:R-:W4:Y:S04]  /*04d0*/  LDG.E.CONSTANT R22, desc[UR6][R4.64+0xc00] ;  /* 0x000c000604167981 */ /* 0x000f28000c1e9900 */
[----:B------:R-:W4:Y:S01]  /*04e0*/  LDG.E.CONSTANT R21, desc[UR6][R2.64] ;  /* 0x0000000602157981 */ /* 0x000f22000c1e9900 */
[----:B------:R-:W-:-:S03]  /*04f0*/  IADD3 R23, PT, PT, R11, 0xc00, RZ ;  /* 0x00000c000b177810 */ /* 0x000fc60007ffe0ff */
[----:B------:R-:W4:Y:S04]  /*0500*/  LDG.E.CONSTANT R19, desc[UR6][R2.64+0x400] ;  /* 0x0004000602137981 */ /* 0x000f28000c1e9900 */
[----:B------:R-:W4:Y:S01]  /*0510*/  LDG.E.CONSTANT R18, desc[UR6][R2.64+0x800] ;  /* 0x0008000602127981 */ /* 0x000f22000c1e9900 */
[----:B------:R-:W-:-:S03]  /*0520*/  IMAD.WIDE R6, R23, 0x4, R6 ;  /* 0x0000000417067825 */ /* 0x000fc600078e0206 */
[----:B------:R-:W4:Y:S04]  /*0530*/  LDG.E.CONSTANT R26, desc[UR6][R2.64+0xc00] ;  /* 0x000c0006021a7981 */ /* 0x000f28000c1e9900 */
[----:B------:R-:W4:Y:S04]  /*0540*/  LDG.E.CONSTANT R25, desc[UR6][R6.64] ;  /* 0x0000000606197981 */ /* 0x000f28000c1e9900 */
[----:B------:R-:W4:Y:S04]  /*0550*/  LDG.E.CONSTANT R23, desc[UR6][R6.64+0x400] ;  /* 0x0004000606177981 */ /* 0x000f28000c1e9900 */
[----:B------:R-:W4:Y:S04]  /*0560*/  LDG.E.CONSTANT R24, desc[UR6][R6.64+0x800] ;  /* 0x0008000606187981 */ /* 0x000f28000c1e9900 */
[----:B------:R-:W4:Y:S01]  /*0570*/  LDG.E.CONSTANT R27, desc[UR6][R6.64+0xc00] ;  /* 0x000c0006061b7981 */ /* 0x000f22000c1e9900 */
[----:B------:R-:W-:-:S04]  /*0580*/  IADD3 R11, PT, PT, R11, 0x1000, RZ ;  /* 0x000010000b0b7810 */ /* 0x000fc80007ffe0ff */
[----:B------:R-:W-:Y:S01]  /*0590*/  ISETP.GE.AND P1, PT, R11, R8, PT ;  /* 0x000000080b00720c */ /* 0x000fe20003f26270 */
[----:B--2--5:R-:W-:-:S04]  /*05a0*/  FADD R13, R13, R0 ;  /* 0x000000000d0d7221 */ /* 0x024fc80000000000 */
[----:B---3--:R-:W-:-:S04]  /*05b0*/  FADD R13, R13, R10 ;  /* 0x0000000a0d0d7221 */ /* 0x008fc80000000000 */
[----:B----4-:R-:W-:-:S04]  /*05c0*/  FADD R12, R13, R12 ;  /* 0x0000000c0d0c7221 */ /* 0x010fc80000000000 */
[----:B------:R-:W-:-:S04]  /*05d0*/  FADD R17, R12, R17 ;  /* 0x000000110c117221 */ /* 0x000fc80000000000 */
        /* <DEDUP_REMOVED lines=11> */
[----:B------:R-:W-:Y:S01]  /*0690*/  FADD R0, R24, R27 ;  /* 0x0000001b18007221 */ /* 0x000fe20000000000 */
[----:B------:R-:W-:Y:S06]  /*06a0*/  @!P1 BRA `(.L_x_13) ;  /* 0xfffffffc00549947 */ /* 0x000fec000383ffff */
.L_x_12:
[----:B------:R-:W-:Y:S05]  /*06b0*/  BSYNC.RECONVERGENT B2 ;  /* 0x0000000000027941 */ /* 0x000fea0003800200 */
.L_x_11:
[----:B------:R-:W-:Y:S01]  /*06c0*/  IADD3 R2, PT, PT, -R11, R20, RZ ;  /* 0x000000140b027210 */ /* 0x000fe20007ffe1ff */
[----:B------:R-:W-:Y:S03]  /*06d0*/  BSSY.RECONVERGENT B2, `(.L_x_14) ;  /* 0x0000019000027945 */ /* 0x000fe60003800200 */
[----:B------:R-:W-:-:S13]  /*06e0*/  ISETP.GT.AND P1, PT, R2, 0x400, PT ;  /* 0x000004000200780c */ /* 0x000fda0003f24270 */
[----:B------:R-:W-:Y:S05]  /*06f0*/  @!P1 BRA `(.L_x_15) ;  /* 0x0000000000589947 */ /* 0x000fea0003800000 */
[----:B------:R-:W0:Y:S01]  /*0700*/  LDC.64 R4, c[0x0][0x380] ;  /* 0x0000e000ff047b82 */ /* 0x000e220000000a00 */
[C---:B------:R-:W-:Y:S02]  /*0710*/  VIADD R15, R11.reuse, 0x400 ;  /* 0x000004000b0f7836 */ /* 0x040fe40000000000 */
[----:B0-----:R-:W-:-:S05]  /*0720*/  IMAD.WIDE R2, R11, 0x4, R4 ;  /* 0x000000040b027825 */ /* 0x001fca00078e0204 */
[----:B------:R-:W2:Y:S04]  /*0730*/  LDG.E.CONSTANT R7, desc[UR6][R2.64] ;  /* 0x0000000602077981 */ /* 0x000ea8000c1e9900 */
[----:B------:R-:W3:Y:S01]  /*0740*/  LDG.E.CONSTANT R6, desc[UR6][R2.64+0x400] ;  /* 0x0004000602067981 */ /* 0x000ee2000c1e9900 */
[----:B------:R-:W-:-:S03]  /*0750*/  IMAD.WIDE R4, R15, 0x4, R4 ;  /* 0x000000040f047825 */ /* 0x000fc600078e0204 */
[----:B------:R-:W4:Y:S04]  /*0760*/  LDG.E.CONSTANT R13, desc[UR6][R2.64+0x800] ;  /* 0x00080006020d7981 */ /* 0x000f28000c1e9900 */
[----:B------:R-:W4:Y:S04]  /*0770*/  LDG.E.CONSTANT R15, desc[UR6][R2.64+0xc00] ;  /* 0x000c0006020f7981 */ /* 0x000f28000c1e9900 */
[----:B------:R-:W4:Y:S04]  /*0780*/  LDG.E.CONSTANT R17, desc[UR6][R4.64] ;  /* 0x0000000604117981 */ /* 0x000f28000c1e9900 */
[----:B------:R-:W4:Y:S04]  /*0790*/  LDG.E.CONSTANT R19, desc[UR6][R4.64+0x400] ;  /* 0x0004000604137981 */ /* 0x000f28000c1e9900 */
[----:B------:R-:W4:Y:S04]  /*07a0*/  LDG.E.CONSTANT R21, desc[UR6][R4.64+0x800] ;  /* 0x0008000604157981 */ /* 0x000f28000c1e9900 */
[----:B------:R-:W4:Y:S01]  /*07b0*/  LDG.E.CONSTANT R23, desc[UR6][R4.64+0xc00] ;  /* 0x000c000604177981 */ /* 0x000f22000c1e9900 */
[----:B------:R-:W-:-:S02]  /*07c0*/  PLOP3.LUT P0, PT, PT, PT, PT, 0x8, 0x80 ;  /* 0x000000000080781c */ /* 0x000fc40003f0e170 */
[----:B------:R-:W-:Y:S01]  /*07d0*/  IADD3 R11, PT, PT, R11, 0x800, RZ ;  /* 0x000008000b0b7810 */ /* 0x000fe20007ffe0ff */
[----:B--2--5:R-:W-:-:S04]  /*07e0*/  FADD R7, R0, R7 ;  /* 0x0000000700077221 */ /* 0x024fc80000000000 */
[----:B---3--:R-:W-:-:S04]  /*07f0*/  FADD R6, R7, R6 ;  /* 0x0000000607067221 */ /* 0x008fc80000000000 */
[----:B----4-:R-:W-:-:S04]  /*0800*/  FADD R6, R6, R13 ;  /* 0x0000000d06067221 */ /* 0x010fc80000000000 */
[----:B------:R-:W-:-:S04]  /*0810*/  FADD R6, R6, R15 ;  /* 0x0000000f06067221 */ /* 0x000fc80000000000 */
[----:B------:R-:W-:-:S04]  /*0820*/  FADD R6, R6, R17 ;  /* 0x0000001106067221 */ /* 0x000fc80000000000 */
[----:B------:R-:W-:-:S04]  /*0830*/  FADD R6, R6, R19 ;  /* 0x0000001306067221 */ /* 0x000fc80000000000 */
[----:B------:R-:W-:-:S04]  /*0840*/  FADD R6, R6, R21 ;  /* 0x0000001506067221 */ /* 0x000fc80000000000 */
[----:B------:R-:W-:-:S07]  /*0850*/  FADD R0, R6, R23 ;  /* 0x0000001706007221 */ /* 0x000fce0000000000 */
.L_x_15:
[----:B------:R-:W-:Y:S05]  /*0860*/  BSYNC.RECONVERGENT B2 ;  /* 0x0000000000027941 */ /* 0x000fea0003800200 */
.L_x_14:
[----:B------:R-:W-:-:S13]  /*0870*/  ISETP.LT.OR P0, PT, R11, R20, P0 ;  /* 0x000000140b00720c */ /* 0x000fda0000701670 */
[----:B------:R-:W-:Y:S05]  /*0880*/  @!P0 BRA `(.L_x_7) ;  /* 0x0000000000288947 */ /* 0x000fea0003800000 */
[----:B------:R-:W0:Y:S02]  /*0890*/  LDC.64 R2, c[0x0][0x380] ;  /* 0x0000e000ff027b82 */ /* 0x000e240000000a00 */
[----:B0-----:R-:W-:-:S05]  /*08a0*/  IMAD.WIDE R2, R11, 0x4, R2 ;  /* 0x000000040b027825 */ /* 0x001fca00078e0202 */
[----:B------:R-:W2:Y:S04]  /*08b0*/  LDG.E.CONSTANT R5, desc[UR6][R2.64] ;  /* 0x0000000602057981 */ /* 0x000ea8000c1e9900 */
[----:B------:R-:W3:Y:S04]  /*08c0*/  LDG.E.CONSTANT R4, desc[UR6][R2.64+0x400] ;  /* 0x0004000602047981 */ /* 0x000ee8000c1e9900 */
[----:B------:R-:W4:Y:S04]  /*08d0*/  LDG.E.CONSTANT R7, desc[UR6][R2.64+0x800] ;  /* 0x0008000602077981 */ /* 0x000f28000c1e9900 */
[----:B------:R-:W4:Y:S01]  /*08e0*/  LDG.E.CONSTANT R11, desc[UR6][R2.64+0xc00] ;  /* 0x000c0006020b7981 */ /* 0x000f22000c1e9900 */
[----:B--2--5:R-:W-:-:S04]  /*08f0*/  FADD R5, R0, R5 ;  /* 0x0000000500057221 */ /* 0x024fc80000000000 */
[----:B---3--:R-:W-:-:S04]  /*0900*/  FADD R4, R5, R4 ;  /* 0x0000000405047221 */ /* 0x008fc80000000000 */
[----:B----4-:R-:W-:-:S04]  /*0910*/  FADD R4, R4, R7 ;  /* 0x0000000704047221 */ /* 0x010fc80000000000 */
[----:B------:R-:W-:-:S07]  /*0920*/  FADD R0, R4, R11 ;  /* 0x0000000b04007221 */ /* 0x000fce0000000000 */
.L_x_7:
[----:B------:R-:W-:Y:S05]  /*0930*/  BSYNC.RECONVERGENT B1 ;  /* 0x0000000000017941 */ /* 0x000fea0003800200 */
.L_x_6:
[----:B------:R-:W-:Y:S02]  /*0940*/  ISETP.GE.AND P0, PT, R20, 0x100, PT ;  /* 0x000001001400780c */ /* 0x000fe40003f06270 */
[----:B-----5:R-:W-:-:S11]  /*0950*/  MOV R7, R0 ;  /* 0x0000000000077202 */ /* 0x020fd60000000f00 */
[----:B------:R-:W-:Y:S05]  /*0960*/  @!P0 BRA `(.L_x_16) ;  /* 0x0000000000ac8947 */ /* 0x000fea0003800000 */
[----:B------:R-:W1:Y:S01]  /*0970*/  S2R R6, SR_LANEID ;  /* 0x0000000000067919 */ /* 0x000e620000000000 */
[----:B------:R-:W2:Y:S02]  /*0980*/  SHFL.DOWN PT, R0, R7, 0x1, 0x1f ;  /* 0x08201f0007007f89 */ /* 0x000ea400000e0000 */
[----:B--2---:R-:W-:Y:S01]  /*0990*/  FADD R0, R0, R7 ;  /* 0x0000000700007221 */ /* 0x004fe20000000000 */
[C---:B-1----:R-:W-:Y:S02]  /*09a0*/  ISETP.GT.AND P0, PT, R6.reuse, 0x1e, PT ;  /* 0x0000001e0600780c */ /* 0x042fe40003f04270 */
[C---:B------:R-:W-:Y:S02]  /*09b0*/  ISETP.NE.AND P1, PT, R6.reuse, RZ, PT ;  /* 0x000000ff0600720c */ /* 0x040fe40003f25270 */
[----:B------:R-:W-:Y:S02]  /*09c0*/  FSEL R0, R7, R0, P0 ;  /* 0x0000000007007208 */ /* 0x000fe40000000000 */
[----:B------:R-:W-:-:S03]  /*09d0*/  ISETP.GT.AND P0, PT, R6, 0x1d, PT ;  /* 0x0000001d0600780c */ /* 0x000fc60003f04270 */
[----:B0-----:R-:W0:Y:S06]  /*09e0*/  SHFL.DOWN PT, R3, R0, 0x2, 0x1f ;  /* 0x08401f0000037f89 */ /* 0x001e2c00000e0000 */
[----:B------:R-:W1:Y:S01]  /*09f0*/  @!P1 S2R R5, SR_CgaCtaId ;  /* 0x0000000000059919 */ /* 0x000e620000008800 */
[----:B------:R-:W-:Y:S02]  /*0a00*/  @!P1 MOV R4, 0x400 ;  /* 0x0000040000049802 */ /* 0x000fe40000000f00 */
[----:B------:R-:W-:-:S04]  /*0a10*/  @!P1 SHF.R.U32.HI R2, RZ, 0x3, R9 ;  /* 0x00000003ff029819 */ /* 0x000fc80000011609 */
[----:B------:R-:W-:Y:S01]  /*0a20*/  @!P1 LOP3.LUT R2, R2, 0x7c, RZ, 0xc0, !PT ;  /* 0x0000007c02029812 */ /* 0x000fe200078ec0ff */
[----:B0-----:R-:W-:Y:S01]  /*0a30*/  @!P0 FADD R0, R0, R3 ;  /* 0x0000000300008221 */ /* 0x001fe20000000000 */
[----:B------:R-:W-:-:S04]  /*0a40*/  ISETP.GT.AND P0, PT, R6, 0x1b, PT ;  /* 0x0000001b0600780c */ /* 0x000fc80003f04270 */
[----:B------:R-:W0:Y:S01]  /*0a50*/  SHFL.DOWN PT, R3, R0, 0x4, 0x1f ;  /* 0x08801f0000037f89 */ /* 0x000e2200000e0000 */
[----:B-1----:R-:W-:-:S04]  /*0a60*/  @!P1 LEA R5, R5, R4, 0x18 ;  /* 0x0000000405059211 */ /* 0x002fc800078ec0ff */
[----:B------:R-:W-:-:S04]  /*0a70*/  @!P1 IADD3 R2, PT, PT, R2, R5, RZ ;  /* 0x0000000502029210 */ /* 0x000fc80007ffe0ff */
[----:B0-----:R-:W-:Y:S01]  /*0a80*/  @!P0 FADD R0, R0, R3 ;  /* 0x0000000300008221 */ /* 0x001fe20000000000 */
[----:B------:R-:W-:-:S04]  /*0a90*/  ISETP.GT.AND P0, PT, R6, 0x17, PT ;  /* 0x000000170600780c */ /* 0x000fc80003f04270 */
[----:B------:R-:W0:Y:S09]  /*0aa0*/  SHFL.DOWN PT, R3, R0, 0x8, 0x1f ;  /* 0x09001f0000037f89 */ /* 0x000e3200000e0000 */
[----:B0-----:R-:W-:Y:S01]  /*0ab0*/  @!P0 FADD R0, R0, R3 ;  /* 0x0000000300008221 */ /* 0x001fe20000000000 */
[----:B------:R-:W-:-:S04]  /*0ac0*/  ISETP.NE.AND P0, PT, R9, RZ, PT ;  /* 0x000000ff0900720c */ /* 0x000fc80003f05270 */
[----:B------:R-:W0:Y:S02]  /*0ad0*/  SHFL.DOWN PT, R3, R0, 0x10, 0x1f ;  /* 0x0a001f0000037f89 */ /* 0x000e2400000e0000 */
[----:B0-----:R-:W-:-:S05]  /*0ae0*/  FADD R3, R0, R3 ;  /* 0x0000000300037221 */ /* 0x001fca0000000000 */
[----:B------:R0:W-:Y:S01]  /*0af0*/  @!P1 STS [R2+0x8], R3 ;  /* 0x0000080302009388 */ /* 0x0001e20000000800 */
[----:B------:R-:W-:Y:S01]  /*0b00*/  BAR.SYNC.DEFER_BLOCKING 0x0 ;  /* 0x0000000000007b1d */ /* 0x000fe20000010000 */
[----:B------:R-:W-:-:S04]  /*0b10*/  ISETP.GT.AND P1, PT, R6, 0xf, PT ;  /* 0x0000000f0600780c */ /* 0x000fc80003f24270 */
[----:B------:R-:W-:Y:S01]  /*0b20*/  FSEL R0, R0, R3, P1 ;  /* 0x0000000300007208 */ /* 0x000fe20000800000 */
[----:B------:R-:W-:Y:S08]  /*0b30*/  @P0 BRA `(.L_x_17) ;  /* 0x0000003000900947 */ /* 0x000ff00003800000 */
[----:B------:R-:W1:Y:S01]  /*0b40*/  S2UR UR5, SR_CgaCtaId ;  /* 0x00000000000579c3 */ /* 0x000e620000008800 */
[----:B------:R-:W-:Y:S02]  /*0b50*/  UMOV UR4, 0x400 ;  /* 0x0000040000047882 */ /* 0x000fe40000000000 */
[----:B-1----:R-:W-:-:S09]  /*0b60*/  ULEA UR4, UR5, UR4, 0x18 ;  /* 0x0000000405047291 */ /* 0x002fd2000f8ec0ff */
[----:B0-----:R-:W0:Y:S04]  /*0b70*/  LDS R3, [UR4+0xc] ;  /* 0x00000c04ff037984 */ /* 0x001e280008000800 */
[----:B------:R-:W1:Y:S04]  /*0b80*/  LDS.128 R4, [UR4+0x10] ;  /* 0x00001004ff047984 */ /* 0x000e680008000c00 */
[----:B------:R-:W2:Y:S01]  /*0b90*/  LDS.64 R8, [UR4+0x20] ;  /* 0x00002004ff087984 */ /* 0x000ea20008000a00 */
[----:B0-----:R-:W-:-:S04]  /*0ba0*/  FADD R3, R0, R3 ;  /* 0x0000000300037221 */ /* 0x001fc80000000000 */
[----:B-1----:R-:W-:-:S04]  /*0bb0*/  FADD R4, R3, R4 ;  /* 0x0000000403047221 */ /* 0x002fc80000000000 */
[----:B------:R-:W-:-:S04]  /*0bc0*/  FADD R5, R4, R5 ;  /* 0x0000000504057221 */ /* 0x000fc80000000000 */
[----:B------:R-:W-:-:S04]  /*0bd0*/  FADD R6, R5, R6 ;  /* 0x0000000605067221 */ /* 0x000fc80000000000 */
[----:B------:R-:W-:-:S04]  /*0be0*/  FADD R7, R6, R7 ;  /* 0x0000000706077221 */ /* 0x000fc80000000000 */
[----:B--2---:R-:W-:-:S04]  /*0bf0*/  FADD R8, R7, R8 ;  /* 0x0000000807087221 */ /* 0x004fc80000000000 */
[----:B------:R-:W-:Y:S01]  /*0c00*/  FADD R0, R8, R9 ;  /* 0x0000000908007221 */ /* 0x000fe20000000000 */
[----:B------:R-:W-:Y:S06]  /*0c10*/  BRA `(.L_x_17) ;  /* 0x0000003000587947 */ /* 0x000fec0003800000 */
.L_x_16:
[----:B------:R-:W1:Y:S01]  /*0c20*/  S2R R4, SR_LANEID ;  /* 0x0000000000047919 */ /* 0x000e620000000000 */
[----:B------:R-:W-:-:S04]  /*0c30*/  LOP3.LUT R0, R9, 0x3e0, RZ, 0xc0, !PT ;  /* 0x000003e009007812 */ /* 0x000fc800078ec0ff */
[----:B0-----:R-:W-:Y:S02]  /*0c40*/  IADD3 R3, PT, PT, R0, 0x20, RZ ;  /* 0x0000002000037810 */ /* 0x001fe40007ffe0ff */
[----:B------:R-:W-:Y:S02]  /*0c50*/  LOP3.LUT R5, RZ, R0, RZ, 0x33, !PT ;  /* 0x00000000ff057212 */ /* 0x000fe400078e33ff */
[-C--:B------:R-:W-:Y:S02]  /*0c60*/  ISETP.GT.AND P0, PT, R3, R20.reuse, PT ;  /* 0x000000140300720c */ /* 0x080fe40003f04270 */
[----:B------:R-:W-:-:S04]  /*0c70*/  IADD3 R5, PT, PT, R5, R20, RZ ;  /* 0x0000001405057210 */ /* 0x000fc80007ffe0ff */
[----:B------:R-:W-:-:S05]  /*0c80*/  SEL R5, R5, 0x1f, P0 ;  /* 0x0000001f05057807 */ /* 0x000fca0000000000 */
[----:B------:R-:W0:Y:S01]  /*0c90*/  SHFL.DOWN PT, R0, R7, 0x1, R5 ;  /* 0x0820000007007989 */ /* 0x000e2200000e0005 */
[C---:B-1----:R-:W-:Y:S02]  /*0ca0*/  ISETP.GE.AND P0, PT, R4.reuse, R5, PT ;  /* 0x000000050400720c */ /* 0x042fe40003f06270 */
[C---:B------:R-:W-:Y:S02]  /*0cb0*/  IADD3 R2, PT, PT, R4.reuse, 0x2, RZ ;  /* 0x0000000204027810 */ /* 0x040fe40007ffe0ff */
[----:B------:R-:W-:-:S09]  /*0cc0*/  ISETP.NE.AND P1, PT, R4, RZ, PT ;  /* 0x000000ff0400720c */ /* 0x000fd20003f25270 */
[----:B0-----:R-:W-:Y:S01]  /*0cd0*/  @!P0 FADD R7, R0, R7 ;  /* 0x0000000700078221 */ /* 0x001fe20000000000 */
[-C--:B------:R-:W-:Y:S02]  /*0ce0*/  ISETP.GT.AND P0, PT, R2, R5.reuse, PT ;  /* 0x000000050200720c */ /* 0x080fe40003f04270 */
[----:B------:R-:W-:Y:S01]  /*0cf0*/  IADD3 R2, PT, PT, R4, 0x4, RZ ;  /* 0x0000000404027810 */ /* 0x000fe20007ffe0ff */
[----:B------:R-:W0:Y:S01]  /*0d00*/  @!P1 S2R R6, SR_CgaCtaId ;  /* 0x0000000000069919 */ /* 0x000e220000008800 */
[----:B------:R-:W-:Y:S01]  /*0d10*/  @!P1 MOV R3, 0x400 ;  /* 0x0000040000039802 */ /* 0x000fe20000000f00 */
[----:B------:R-:W1:Y:S08]  /*0d20*/  SHFL.DOWN PT, R0, R7, 0x2, R5 ;  /* 0x0840000007007989 */ /* 0x000e7000000e0005 */
[----:B-1----:R-:W-:Y:S01]  /*0d30*/  @!P0 FADD R7, R7, R0 ;  /* 0x0000000007078221 */ /* 0x002fe20000000000 */
[----:B------:R-:W-:-:S02]  /*0d40*/  ISETP.GT.AND P0, PT, R2, R5, PT ;  /* 0x000000050200720c */ /* 0x000fc40003f04270 */
[----:B------:R-:W-:Y:S02]  /*0d50*/  IADD3 R2, PT, PT, R4, 0x8, RZ ;  /* 0x0000000804027810 */ /* 0x000fe40007ffe0ff */
[----:B------:R-:W1:Y:S01]  /*0d60*/  SHFL.DOWN PT, R0, R7, 0x4, R5 ;  /* 0x0880000007007989 */ /* 0x000e6200000e0005 */
[----:B0-----:R-:W-:-:S08]  /*0d70*/  @!P1 LEA R3, R6, R3, 0x18 ;  /* 0x0000000306039211 */ /* 0x001fd000078ec0ff */
[----:B-1----:R-:W-:Y:S01]  /*0d80*/  @!P0 FADD R7, R7, R0 ;  /* 0x0000000007078221 */ /* 0x002fe20000000000 */
[----:B------:R-:W-:Y:S01]  /*0d90*/  ISETP.GT.AND P0, PT, R2, R5, PT ;  /* 0x000000050200720c */ /* 0x000fe20003f04270 */
[----:B------:R-:W-:-:S03]  /*0da0*/  VIADD R2, R4, 0x10 ;  /* 0x0000001004027836 */ /* 0x000fc60000000000 */
[----:B------:R-:W0:Y:S09]  /*0db0*/  SHFL.DOWN PT, R0, R7, 0x8, R5 ;  /* 0x0900000007007989 */ /* 0x000e3200000e0005 */
[----:B0-----:R-:W-:Y:S01]  /*0dc0*/  @!P0 FADD R7, R7, R0 ;  /* 0x0000000007078221 */ /* 0x001fe20000000000 */
[----:B------:R-:W-:-:S02]  /*0dd0*/  ISETP.GT.AND P0, PT, R2, R5, PT ;  /* 0x000000050200720c */ /* 0x000fc40003f04270 */
[----:B------:R-:W-:Y:S02]  /*0de0*/  @!P1 SHF.R.U32.HI R2, RZ, 0x3, R9 ;  /* 0x00000003ff029819 */ /* 0x000fe40000011609 */
[----:B------:R-:W0:Y:S02]  /*0df0*/  SHFL.DOWN PT, R0, R7, 0x10, R5 ;  /* 0x0a00000007007989 */ /* 0x000e2400000e0005 */
[----:B------:R-:W-:-:S04]  /*0e00*/  @!P1 LOP3.LUT R2, R2, 0x7c, RZ, 0xc0, !PT ;  /* 0x0000007c02029812 */ /* 0x000fc800078ec0ff */
[----:B------:R-:W-:-:S03]  /*0e10*/  @!P1 IADD3 R3, PT, PT, R2, R3, RZ ;  /* 0x0000000302039210 */ /* 0x000fc60007ffe0ff */
[----:B0-----:R-:W-:Y:S01]  /*0e20*/  @!P0 FADD R7, R7, R0 ;  /* 0x0000000007078221 */ /* 0x001fe20000000000 */
[----:B------:R-:W-:-:S04]  /*0e30*/  ISETP.NE.AND P0, PT, R9, RZ, PT ;  /* 0x000000ff0900720c */ /* 0x000fc80003f05270 */
[----:B------:R-:W-:-:S05]  /*0e40*/  MOV R0, R7 ;  /* 0x0000000700007202 */ /* 0x000fca0000000f00 */
[----:B------:R4:W-:Y:S01]  /*0e50*/  @!P1 STS [R3+0x8], R0 ;  /* 0x0000080003009388 */ /* 0x0009e20000000800 */
[----:B------:R-:W-:Y:S06]  /*0e60*/  BAR.SYNC.DEFER_BLOCKING 0x0 ;  /* 0x0000000000007b1d */ /* 0x000fec0000010000 */
[----:B------:R-:W-:Y:S05]  /*0e70*/  @P0 BRA `(.L_x_17) ;  /* 0x0000002c00c00947 */ /* 0x000fea0003800000 */
[----:B------:R-:W0:Y:S01]  /*0e80*/  S2UR UR5, SR_CgaCtaId ;  /* 0x00000000000579c3 */ /* 0x000e220000008800 */
[----:B------:R-:W-:Y:S01]  /*0e90*/  UMOV UR4, 0x400 ;  /* 0x0000040000047882 */ /* 0x000fe20000000000 */
[C---:B------:R-:W-:Y:S02]  /*0ea0*/  ISETP.GT.AND P2, PT, R20.reuse, 0x20, PT ;  /* 0x000000201400780c */ /* 0x040fe40003f44270 */
[C---:B------:R-:W-:Y:S02]  /*0eb0*/  ISETP.GT.AND P4, PT, R20.reuse, 0x40, PT ;  /* 0x000000401400780c */ /* 0x040fe40003f84270 */
[C---:B------:R-:W-:Y:S02]  /*0ec0*/  ISETP.GT.AND P3, PT, R20.reuse, 0x60, PT ;  /* 0x000000601400780c */ /* 0x040fe40003f64270 */
[----:B------:R-:W-:Y:S01]  /*0ed0*/  ISETP.GT.AND P1, PT, R20, 0x80, PT ;  /* 0x000000801400780c */ /* 0x000fe20003f24270 */
[----:B0-----:R-:W-:-:S09]  /*0ee0*/  ULEA UR4, UR5, UR4, 0x18 ;  /* 0x0000000405047291 */ /* 0x001fd2000f8ec0ff */
[----:B----4-:R-:W0:Y:S04]  /*0ef0*/  LDS R3, [UR4+0xc] ;  /* 0x00000c04ff037984 */ /* 0x010e280008000800 */
[----:B------:R-:W1:Y:S04]  /*0f00*/  LDS.128 R4, [UR4+0x10] ;  /* 0x00001004ff047984 */ /* 0x000e680008000c00 */
[----:B------:R-:W2:Y:S01]  /*0f10*/  LDS.64 R8, [UR4+0x20] ;  /* 0x00002004ff087984 */ /* 0x000ea20008000a00 */
[----:B0-----:R-:W-:Y:S01]  /*0f20*/  @P2 FADD R0, R0, R3 ;  /* 0x0000000300002221 */ /* 0x001fe20000000000 */
[----:B------:R-:W-:-:S03]  /*0f30*/  ISETP.GT.AND P2, PT, R20, 0xa0, PT ;  /* 0x000000a01400780c */ /* 0x000fc60003f44270 */
[----:B-1----:R-:W-:Y:S01]  /*0f40*/  @P4 FADD R0, R0, R4 ;  /* 0x0000000400004221 */ /* 0x002fe20000000000 */
[----:B------:R-:W-:-:S03]  /*0f50*/  ISETP.GT.AND P4, PT, R20, 0xc0, PT ;  /* 0x000000c01400780c */ /* 0x000fc60003f84270 */
[----:B------:R-:W-:Y:S01]  /*0f60*/  @P3 FADD R0, R0, R5 ;  /* 0x0000000500003221 */ /* 0x000fe20000000000 */
[----:B------:R-:W-:-:S03]  /*0f70*/  ISETP.GT.AND P3, PT, R20, 0xe0, PT ;  /* 0x000000e01400780c */ /* 0x000fc60003f64270 */
[----:B------:R-:W-:-:S04]  /*0f80*/  @P1 FADD R0, R0, R6 ;  /* 0x0000000600001221 */ /* 0x000fc80000000000 */
[----:B------:R-:W-:-:S04]  /*0f90*/  @P2 FADD R0, R0, R7 ;  /* 0x0000000700002221 */ /* 0x000fc80000000000 */
[----:B--2---:R-:W-:-:S04]  /*0fa0*/  @P4 FADD R0, R0, R8 ;  /* 0x0000000800004221 */ /* 0x004fc80000000000 */
[----:B------:R-:W-:Y:S01]  /*0fb0*/  @P3 FADD R0, R0, R9 ;  /* 0x0000000900003221 */ /* 0x000fe20000000000 */
[----:B------:R-:W-:Y:S06]  /*0fc0*/  BRA `(.L_x_17) ;  /* 0x0000002c006c7947 */ /* 0x000fec0003800000 */
.L_x_3:
[----:B------:R-:W0:Y:S01]  /*0fd0*/  S2R R0, SR_TID.X ;  /* 0x0000000000007919 */ /* 0x000e220000002100 */
[----:B------:R-:W1:Y:S01]  /*0fe0*/  LDC.64 R2, c[0x0][0x380] ;  /* 0x0000e000ff027b82 */ /* 0x000e620000000a00 */
[----:B0-----:R-:W-:-:S05]  /*0ff0*/  SHF.L.U32 R5, R0, 0x2, RZ ;  /* 0x0000000200057819 */ /* 0x001fca00000006ff */
[----:B-1----:R-:W-:-:S05]  /*1000*/  IMAD.WIDE.U32 R2, R5, 0x4, R2 ;  /* 0x0000000405027825 */ /* 0x002fca00078e0002 */
[----:B------:R-:W2:Y:S04]  /*1010*/  LDG.E.128.CONSTANT R4, desc[UR6][R2.64] ;  /* 0x0000000602047981 */ /* 0x000ea8000c1e9d00 */
[----:B------:R-:W3:Y:S04]  /*1020*/  LDG.E.128.CONSTANT R8, desc[UR6][R2.64+0x1000] ;  /* 0x0010000602087981 */ /* 0x000ee8000c1e9d00 */
[----:B------:R-:W4:Y:S04]  /*1030*/  LDG.E.128.CONSTANT R12, desc[UR6][R2.64+0x2000] ;  /* 0x00200006020c7981 */ /* 0x000f28000c1e9d00 */
[----:B------:R-:W5:Y:S01]  /*1040*/  LDG.E.128.CONSTANT R16, desc[UR6][R2.64+0x3000] ;  /* 0x0030000602107981 */ /* 0x000f62000c1e9d00 */
[----:B------:R-:W-:Y:S01]  /*1050*/  ISETP.GE.U32.AND P0, PT, R20, 0x2000, PT ;  /* 0x000020001400780c */ /* 0x000fe20003f06070 */
[----:B------:R-:W-:-:S02]  /*1060*/  HFMA2 R23, -RZ, RZ, 0, 0.00048828125 ;  /* 0x00001000ff177431 */ /* 0x000fc400000001ff */
[----:B--2---:R-:W-:Y:S01]  /*1070*/  FADD R4, R4, R5 ;  /* 0x0000000504047221 */ /* 0x004fe20000000000 */
[----:B------:R-:W-:Y:S01]  /*1080*/  FADD R7, R6, R7 ;  /* 0x0000000706077221 */ /* 0x000fe20000000000 */
[----:B---3--:R-:W-:Y:S01]  /*1090*/  FADD R8, R8, R9 ;  /* 0x0000000908087221 */ /* 0x008fe20000000000 */
[----:B------:R-:W-:Y:S02]  /*10a0*/  FADD R11, R10, R11 ;  /* 0x0000000b0a0b7221 */ /* 0x000fe40000000000 */
[----:B------:R-:W-:Y:S01]  /*10b0*/  FADD R4, R4, R7 ;  /* 0x0000000704047221 */ /* 0x000fe20000000000 */
[----:B----4-:R-:W-:Y:S01]  /*10c0*/  FADD R12, R12, R13 ;  /* 0x0000000d0c0c7221 */ /* 0x010fe20000000000 */
[----:B------:R-:W-:Y:S01]  /*10d0*/  FADD R15, R14, R15 ;  /* 0x0000000f0e0f7221 */ /* 0x000fe20000000000 */
[----:B------:R-:W-:Y:S01]  /*10e0*/  FADD R11, R8, R11 ;  /* 0x0000000b080b7221 */ /* 0x000fe20000000000 */
[----:B-----5:R-:W-:Y:S01]  /*10f0*/  FADD R16, R16, R17 ;  /* 0x0000001110107221 */ /* 0x020fe20000000000 */
[----:B------:R-:W-:Y:S01]  /*1100*/  FADD R19, R18, R19 ;  /* 0x0000001312137221 */ /* 0x000fe20000000000 */
[----:B------:R-:W-:Y:S01]  /*1110*/  FADD R12, R12, R15 ;  /* 0x0000000f0c0c7221 */ /* 0x000fe20000000000 */
[----:B------:R-:W-:-:S02]  /*1120*/  FADD R4, R4, R11 ;  /* 0x0000000b04047221 */ /* 0x000fc40000000000 */
[----:B------:R-:W-:-:S04]  /*1130*/  FADD R19, R16, R19 ;  /* 0x0000001310137221 */ /* 0x000fc80000000000 */
[----:B------:R-:W-:-:S04]  /*1140*/  FADD R19, R12, R19 ;  /* 0x000000130c137221 */ /* 0x000fc80000000000 */
[----:B------:R-:W-:Y:S01]  /*1150*/  FADD R21, R4, R19 ;  /* 0x0000001304157221 */ /* 0x000fe20000000000 */
[----:B------:R-:W-:Y:S06]  /*1160*/  @!P0 BRA `(.L_x_18) ;  /* 0x00000000007c8947 */ /* 0x000fec0003800000 */
[----:B------:R-:W0:Y:S01]  /*1170*/  LDC R24, c[0x0][0x390] ;  /* 0x0000e400ff187b82 */ /* 0x000e220000000800 */
[----:B------:R-:W-:Y:S02]  /*1180*/  IADD3 R22, PT, PT, R20, -0x1000, RZ ;  /* 0xfffff00014167810 */ /* 0x000fe40007ffe0ff */
[----:B------:R-:W-:-:S07]  /*1190*/  MOV R23, 0x1000 ;  /* 0x0000100000177802 */ /* 0x000fce0000000f00 */
.L_x_20:
[----:B------:R-:W-:-:S05]  /*11a0*/  IMAD.WIDE R26, R23, 0x4, R2 ;  /* 0x00000004171a7825 */ /* 0x000fca00078e0202 */
[----:B------:R-:W2:Y:S04]  /*11b0*/  LDG.E.128.CONSTANT R16, desc[UR6][R26.64+0x2000] ;  /* 0x002000061a107981 */ /* 0x000ea8000c1e9d00 */
[----:B------:R-:W3:Y:S04]  /*11c0*/  LDG.E.128.CONSTANT R4, desc[UR6][R26.64+0x3000] ;  /* 0x003000061a047981 */ /* 0x000ee8000c1e9d00 */
[----:B------:R-:W4:Y:S04]  /*11d0*/  LDG.E.128.CONSTANT R8, desc[UR6][R26.64] ;  /* 0x000000061a087981 */ /* 0x000f28000c1e9d00 */
[----:B------:R-:W5:Y:S01]  /*11e0*/  LDG.E.128.CONSTANT R12, desc[UR6][R26.64+0x1000] ;  /* 0x001000061a0c7981 */ /* 0x000f62000c1e9d00 */
[----:B0-----:R-:W-:Y:S01]  /*11f0*/  MOV R20, R24 ;  /* 0x0000001800147202 */ /* 0x001fe20000000f00 */
[----:B--2---:R-:W-:Y:S01]  /*1200*/  FADD R17, R17, R18 ;  /* 0x0000001211117221 */ /* 0x004fe20000000000 */
[----:B---3--:R-:W-:-:S02]  /*1210*/  FADD R18, R19, R4 ;  /* 0x0000000413127221 */ /* 0x008fc40000000000 */
[----:B------:R-:W-:Y:S01]  /*1220*/  IADD3 R4, PT, PT, -R23, R20, RZ ;  /* 0x0000001417047210 */ /* 0x000fe20007ffe1ff */
[----:B------:R-:W-:Y:S01]  /*1230*/  FADD R5, R5, R6 ;  /* 0x0000000605057221 */ /* 0x000fe20000000000 */
[----:B----4-:R-:W-:Y:S01]  /*1240*/  FADD R9, R9, R10 ;  /* 0x0000000a09097221 */ /* 0x010fe20000000000 */
[----:B------:R-:W-:Y:S01]  /*1250*/  FADD R8, R8, R21 ;  /* 0x0000001508087221 */ /* 0x000fe20000000000 */
[----:B------:R-:W-:Y:S01]  /*1260*/  ISETP.GE.AND P0, PT, R4, 0x1000, PT ;  /* 0x000010000400780c */ /* 0x000fe20003f06270 */
[----:B-----5:R-:W-:Y:S01]  /*1270*/  FADD R13, R13, R14 ;  /* 0x0000000e0d0d7221 */ /* 0x020fe20000000000 */
[----:B------:R-:W-:Y:S01]  /*1280*/  FADD R10, R11, R12 ;  /* 0x0000000c0b0a7221 */ /* 0x000fe20000000000 */
[----:B------:R-:W-:Y:S01]  /*1290*/  FADD R14, R15, R16 ;  /* 0x000000100f0e7221 */ /* 0x000fe20000000000 */
[----:B------:R-:W-:Y:S01]  /*12a0*/  FADD R8, R8, R9 ;  /* 0x0000000908087221 */ /* 0x000fe20000000000 */
[----:B------:R-:W-:Y:S01]  /*12b0*/  FADD R5, R18, R5 ;  /* 0x0000000512057221 */ /* 0x000fe20000000000 */
[----:B------:R-:W-:Y:S01]  /*12c0*/  FADD R13, R10, R13 ;  /* 0x0000000d0a0d7221 */ /* 0x000fe20000000000 */
[----:B------:R-:W-:-:S03]  /*12d0*/  FADD R14, R14, R17 ;  /* 0x000000110e0e7221 */ /* 0x000fc60000000000 */
[----:B------:R-:W-:Y:S01]  /*12e0*/  FADD R8, R8, R13 ;  /* 0x0000000d08087221 */ /* 0x000fe20000000000 */
[----:B------:R-:W-:-:S04]  /*12f0*/  FADD R5, R14, R5 ;  /* 0x000000050e057221 */ /* 0x000fc80000000000 */
[----:B------:R-:W-:-:S04]  /*1300*/  FADD R5, R8, R5 ;  /* 0x0000000508057221 */ /* 0x000fc80000000000 */
[----:B------:R-:W-:Y:S01]  /*1310*/  FADD R21, R7, R5 ;  /* 0x0000000507157221 */ /* 0x000fe20000000000 */
[----:B------:R-:W-:Y:S06]  /*1320*/  @!P0 BRA `(.L_x_19) ;  /* 0x0000000800308947 */ /* 0x000fec0003800000 */
[----:B------:R-:W-:-:S04]  /*1330*/  IADD3 R23, PT, PT, R23, 0x1000, RZ ;  /* 0x0000100017177810 */ /* 0x000fc80007ffe0ff */
[----:B------:R-:W-:-:S13]  /*1340*/  ISETP.GT.AND P0, PT, R23, R22, PT ;  /* 0x000000161700720c */ /* 0x000fda0003f04270 */
[----:B------:R-:W-:Y:S05]  /*1350*/  @!P0 BRA `(.L_x_20) ;  /* 0xfffffffc00908947 */ /* 0x000fea000383ffff */
.L_x_18:
[----:B------:R-:W-:-:S13]  /*1360*/  ISETP.GE.AND P0, PT, R23, R20, PT ;  /* 0x000000141700720c */ /* 0x000fda0003f06270 */
[----:B------:R-:W-:Y:S05]  /*1370*/  @P0 BRA `(.L_x_19) ;  /* 0x00000008001c0947 */ /* 0x000fea0003800000 */
[----:B------:R-:W-:Y:S01]  /*1380*/  IMAD.IADD R9, R20, 0x1, -R23 ;  /* 0x0000000114097824 */ /* 0x000fe200078e0a17 */
[----:B------:R-:W-:Y:S04]  /*1390*/  BSSY.RECONVERGENT B1, `(.L_x_19) ;  /* 0x0000085000017945 */ /* 0x000fe80003800200 */
[----:B------:R-:W-:-:S13]  /*13a0*/  ISETP.GE.AND P0, PT, R0, R9, PT ;  /* 0x000000090000720c */ /* 0x000fda0003f06270 */
[----:B------:R-:W-:Y:S05]  /*13b0*/  @P0 BRA `(.L_x_21) ;  /* 0x0000000800080947 */ /* 0x000fea0003800000 */
[-C--:B------:R-:W-:Y:S01]  /*13c0*/  LOP3.LUT R2, RZ, R0.reuse, RZ, 0x33, !PT ;  /* 0x00000000ff027212 */ /* 0x080fe200078e33ff */
[----:B------:R-:W-:Y:S01]  /*13d0*/  BSSY.RECONVERGENT B2, `(.L_x_22) ;  /* 0x0000015000027945 */ /* 0x000fe20003800200 */
[----:B------:R-:W-:Y:S02]  /*13e0*/  MOV R8, R0 ;  /* 0x0000000000087202 */ /* 0x000fe40000000f00 */
[----:B------:R-:W-:-:S04]  /*13f0*/  IADD3 R2, PT, PT, -R23, R20, R2 ;  /* 0x0000001417027210 */ /* 0x000fc80007ffe102 */
[C---:B------:R-:W-:Y:S02]  /*1400*/  LOP3.LUT R3, R2.reuse, 0x300, RZ, 0xc0, !PT ;  /* 0x0000030002037812 */ /* 0x040fe400078ec0ff */
[----:B------:R-:W-:Y:S02]  /*1410*/  ISETP.GE.U32.AND P1, PT, R2, 0x300, PT ;  /* 0x000003000200780c */ /* 0x000fe40003f26070 */
[----:B------:R-:W-:-:S13]  /*1420*/  ISETP.NE.AND P0, PT, R3, 0x300, PT ;  /* 0x000003000300780c */ /* 0x000fda0003f05270 */
[----:B------:R-:W-:Y:S05]  /*1430*/  @!P0 BRA `(.L_x_23) ;  /* 0x0000000000388947 */ /* 0x000fea0003800000 */
[----:B------:R-:W0:Y:S01]  /*1440*/  LDC.64 R4, c[0x0][0x380] ;  /* 0x0000e000ff047b82 */ /* 0x000e220000000a00 */
[----:B------:R-:W-:Y:S02]  /*1450*/  LEA.HI R2, R2, 0x1, RZ, 0x18 ;  /* 0x0000000102027811 */ /* 0x000fe400078fc0ff */
[----:B------:R-:W-:Y:S02]  /*1460*/  IADD3 R7, PT, PT, R0, R23, RZ ;  /* 0x0000001700077210 */ /* 0x000fe40007ffe0ff */
[----:B------:R-:W-:Y:S02]  /*1470*/  LOP3.LUT R2, R2, 0x3, RZ, 0xc0, !PT ;  /* 0x0000000302027812 */ /* 0x000fe400078ec0ff */
[----:B------:R-:W-:Y:S02]  /*1480*/  MOV R8, R0 ;  /* 0x0000000000087202 */ /* 0x000fe40000000f00 */
[----:B------:R-:W-:-:S07]  /*1490*/  IADD3 R6, PT, PT, -R2, RZ, RZ ;  /* 0x000000ff02067210 */ /* 0x000fce0007ffe1ff */
.L_x_24:
[----:B0-----:R-:W-:-:S06]  /*14a0*/  IMAD.WIDE.U32 R2, R7, 0x4, R4 ;  /* 0x0000000407027825 */ /* 0x001fcc00078e0004 */
[----:B------:R-:W2:Y:S01]  /*14b0*/  LDG.E.CONSTANT R2, desc[UR6][R2.64] ;  /* 0x0000000602027981 */ /* 0x000ea2000c1e9900 */
[----:B------:R-:W-:Y:S02]  /*14c0*/  IADD3 R6, PT, PT, R6, 0x1, RZ ;  /* 0x0000000106067810 */ /* 0x000fe40007ffe0ff */
[----:B------:R-:W-:Y:S02]  /*14d0*/  IADD3 R8, PT, PT, R8, 0x100, RZ ;  /* 0x0000010008087810 */ /* 0x000fe40007ffe0ff */
[----:B------:R-:W-:Y:S02]  /*14e0*/  ISETP.NE.AND P0, PT, R6, RZ, PT ;  /* 0x000000ff0600720c */ /* 0x000fe40003f05270 */
[----:B------:R-:W-:Y:S01]  /*14f0*/  IADD3 R7, PT, PT, R7, 0x100, RZ ;  /* 0x0000010007077810 */ /* 0x000fe20007ffe0ff */
[----:B--2---:R-:W-:-:S10]  /*1500*/  FADD R21, R2, R21 ;  /* 0x0000001502157221 */ /* 0x004fd40000000000 */
[----:B------:R-:W-:Y:S05]  /*1510*/  @P0 BRA `(.L_x_24) ;  /* 0xfffffffc00e00947 */ /* 0x000fea000383ffff */
.L_x_23:
[----:B------:R-:W-:Y:S05]  /*1520*/  BSYNC.RECONVERGENT B2 ;  /* 0x0000000000027941 */ /* 0x000fea0003800200 */
.L_x_22:
[----:B------:R-:W-:Y:S05]  /*1530*/  @!P1 BRA `(.L_x_21) ;  /* 0x0000000400a89947 */ /* 0x000fea0003800000 */
[----:B------:R-:W0:Y:S01]  /*1540*/  LDCU.64 UR4, c[0x0][0x380] ;  /* 0x00007000ff0477ac */ /* 0x000e220008000a00 */
[----:B------:R-:W-:Y:S01]  /*1550*/  IADD3 R5, PT, PT, R9, -R8, RZ ;  /* 0x8000000809057210 */ /* 0x000fe20007ffe0ff */
[----:B------:R-:W-:Y:S01]  /*1560*/  BSSY.RECONVERGENT B2, `(.L_x_25) ;  /* 0x000003b000027945 */ /* 0x000fe20003800200 */
[CC--:B------:R-:W-:Y:S02]  /*1570*/  IADD3 R3, P0, PT, R8.reuse, R23.reuse, RZ ;  /* 0x0000001708037210 */ /* 0x0c0fe40007f1e0ff */
[----:B------:R-:W-:Y:S02]  /*1580*/  ISETP.GT.AND P1, PT, R5, 0xc00, PT ;  /* 0x00000c000500780c */ /* 0x000fe40003f24270 */
[----:B------:R-:W-:Y:S02]  /*1590*/  IADD3.X R4, PT, PT, RZ, RZ, RZ, P0, !PT ;  /* 0x000000ffff047210 */ /* 0x000fe400007fe4ff */
[----:B------:R-:W-:Y:S02]  /*15a0*/  IADD3 R11, PT, PT, R8, R23, RZ ;  /* 0x00000017080b7210 */ /* 0x000fe40007ffe0ff */
[----:B0-----:R-:W-:-:S04]  /*15b0*/  LEA R2, P0, R3, UR4, 0x2 ;  /* 0x0000000403027c11 */ /* 0x001fc8000f8010ff */
[----:B------:R-:W-:Y:S02]  /*15c0*/  LEA.HI.X R3, R3, UR5, R4, 0x2, P0 ;  /* 0x0000000503037c11 */ /* 0x000fe400080f1404 */
[----:B------:R-:W-:-:S05]  /*15d0*/  IADD3 R2, P0, PT, R2, 0x800, RZ ;  /* 0x0000080002027810 */ /* 0x000fca0007f1e0ff */
[----:B------:R-:W-:Y:S01]  /*15e0*/  IMAD.X R3, RZ, RZ, R3, P0 ;  /* 0x000000ffff037224 */ /* 0x000fe200000e0603 */
[----:B------:R-:W-:Y:S01]  /*15f0*/  PLOP3.LUT P0, PT, PT, PT, PT, 0x80, 0x8 ;  /* 0x000000000008781c */ /* 0x000fe20003f0f070 */
[----:B------:R-:W-:-:S12]  /*1600*/  @!P1 BRA `(.L_x_26) ;  /* 0x0000000000c09947 */ /* 0x000fd80003800000 */
[----:B------:R-:W-:Y:S02]  /*1610*/  PLOP3.LUT P0, PT, PT, PT, PT, 0x8, 0x80 ;  /* 0x000000000080781c */ /* 0x000fe40003f0e170 */
[----:B------:R-:W-:-:S11]  /*1620*/  IADD3 R13, PT, PT, R9, -0xc00, RZ ;  /* 0xfffff400090d7810 */ /* 0x000fd60007ffe0ff */
.L_x_27:
[----:B------:R-:W0:Y:S01]  /*1630*/  LDC.64 R4, c[0x0][0x380] ;  /* 0x0000e000ff047b82 */ /* 0x000e220000000a00 */
[----:B------:R-:W2:Y:S01]  /*1640*/  LDG.E.CONSTANT R10, desc[UR6][R2.64+-0x400] ;  /* 0xfffc0006020a7981 */ /* 0x000ea2000c1e9900 */
[----:B------:R-:W-:-:S03]  /*1650*/  IADD3 R25, PT, PT, R11, 0x400, RZ ;  /* 0x000004000b197810 */ /* 0x000fc60007ffe0ff */
[----:B------:R-:W3:Y:S04]  /*1660*/  LDG.E.CONSTANT R19, desc[UR6][R2.64] ;  /* 0x0000000602137981 */ /* 0x000ee8000c1e9900 */
[----:B------:R-:W4:Y:S01]  /*1670*/  LDG.E.CONSTANT R18, desc[UR6][R2.64+0x400] ;  /* 0x0004000602127981 */ /* 0x000f22000c1e9900 */
[----:B------:R-:W-:-:S03]  /*1680*/  IADD3 R7, PT, PT, R11, 0x800, RZ ;  /* 0x000008000b077810 */ /* 0x000fc60007ffe0ff */
[----:B------:R-:W5:Y:S04]  /*1690*/  LDG.E.CONSTANT R16, desc[UR6][R2.64+0xc00] ;  /* 0x000c000602107981 */ /* 0x000f68000c1e9900 */
[----:B------:R-:W5:Y:S04]  /*16a0*/  LDG.E.CONSTANT R15, desc[UR6][R2.64+0x1000] ;  /* 0x00100006020f7981 */ /* 0x000f68000c1e9900 */
[----:B------:R-:W5:Y:S01]  /*16b0*/  LDG.E.CONSTANT R14, desc[UR6][R2.64+0x1400] ;  /* 0x00140006020e7981 */ /* 0x000f62000c1e9900 */
[----:B0-----:R-:W-:-:S03]  /*16c0*/  IMAD.WIDE.U32 R22, R11, 0x4, R4 ;  /* 0x000000040b167825 */ /* 0x001fc600078e0004 */
[----:B------:R-:W5:Y:S04]  /*16d0*/  LDG.E.CONSTANT R20, desc[UR6][R2.64+0x2000] ;  /* 0x0020000602147981 */ /* 0x000f68000c1e9900 */
[----:B------:R0:W2:Y:S01]  /*16e0*/  LDG.E.CONSTANT R12, desc[UR6][R22.64] ;  /* 0x00000006160c7981 */ /* 0x0000a2000c1e9900 */
[----:B------:R-:W-:-:S03]  /*16f0*/  IMAD.WIDE.U32 R24, R25, 0x4, R4 ;  /* 0x0000000419187825 */ /* 0x000fc600078e0004 */
[----:B------:R-:W5:Y:S04]  /*1700*/  LDG.E.CONSTANT R26, desc[UR6][R2.64+0x3000] ;  /* 0x00300006021a7981 */ /* 0x000f68000c1e9900 */
[----:B------:R-:W5:Y:S01]  /*1710*/  LDG.E.CONSTANT R17, desc[UR6][R24.64] ;  /* 0x0000000618117981 */ /* 0x000f62000c1e9900 */
[--C-:B------:R-:W-:Y:S01]  /*1720*/  IMAD.WIDE.U32 R6, R7, 0x4, R4.reuse ;  /* 0x0000000407067825 */ /* 0x100fe200078e0004 */
[----:B0-----:R-:W-:Y:S02]  /*1730*/  IADD3 R23, PT, PT, R11, 0xc00, RZ ;  /* 0x00000c000b177810 */ /* 0x001fe40007ffe0ff */
[----:B------:R-:W5:Y:S04]  /*1740*/  LDG.E.CONSTANT R22, desc[UR6][R2.64+0x1c00] ;  /* 0x001c000602167981 */ /* 0x000f68000c1e9900 */
[----:B------:R-:W5:Y:S01]  /*1750*/  LDG.E.CONSTANT R6, desc[UR6][R6.64] ;  /* 0x0000000606067981 */ /* 0x000f62000c1e9900 */
[----:B------:R-:W-:-:S03]  /*1760*/  IMAD.WIDE.U32 R4, R23, 0x4, R4 ;  /* 0x0000000417047825 */ /* 0x000fc600078e0004 */
[----:B------:R-:W5:Y:S04]  /*1770*/  LDG.E.CONSTANT R23, desc[UR6][R2.64+0x2400] ;  /* 0x0024000602177981 */ /* 0x000f68000c1e9900 */
[----:B------:R-:W5:Y:S04]  /*1780*/  LDG.E.CONSTANT R4, desc[UR6][R4.64] ;  /* 0x0000000604047981 */ /* 0x000f68000c1e9900 */
[----:B------:R-:W5:Y:S04]  /*1790*/  LDG.E.CONSTANT R24, desc[UR6][R2.64+0x2c00] ;  /* 0x002c000602187981 */ /* 0x000f68000c1e9900 */
[----:B------:R0:W5:Y:S01]  /*17a0*/  LDG.E.CONSTANT R25, desc[UR6][R2.64+0x3400] ;  /* 0x0034000602197981 */ /* 0x000162000c1e9900 */
[----:B------:R-:W-:-:S04]  /*17b0*/  IADD3 R8, PT, PT, R8, 0x1000, RZ ;  /* 0x0000100008087810 */ /* 0x000fc80007ffe0ff */
[----:B------:R-:W-:Y:S02]  /*17c0*/  ISETP.GE.AND P1, PT, R8, R13, PT ;  /* 0x0000000d0800720c */ /* 0x000fe40003f26270 */
[----:B0-----:R-:W-:Y:S02]  /*17d0*/  IADD3 R2, P2, PT, R2, 0x4000, RZ ;  /* 0x0000400002027810 */ /* 0x001fe40007f5e0ff */
[----:B------:R-:W-:Y:S02]  /*17e0*/  IADD3 R11, PT, PT, R11, 0x1000, RZ ;  /* 0x000010000b0b7810 */ /* 0x000fe40007ffe0ff */
[----:B------:R-:W-:Y:S01]  /*17f0*/  IADD3.X R3, PT, PT, RZ, R3, RZ, P2, !PT ;  /* 0x00000003ff037210 */ /* 0x000fe200017fe4ff */
[----:B--2---:R-:W-:-:S04]  /*1800*/  FADD R21, R12, R21 ;  /* 0x000000150c157221 */ /* 0x004fc80000000000 */
[----:B------:R-:W-:-:S04]  /*1810*/  FADD R10, R21, R10 ;  /* 0x0000000a150a7221 */ /* 0x000fc80000000000 */
[----:B---3--:R-:W-:-:S04]  /*1820*/  FADD R19, R10, R19 ;  /* 0x000000130a137221 */ /* 0x008fc80000000000 */
[----:B----4-:R-:W-:-:S04]  /*1830*/  FADD R18, R19, R18 ;  /* 0x0000001213127221 */ /* 0x010fc80000000000 */
[----:B-----5:R-:W-:-:S04]  /*1840*/  FADD R17, R18, R17 ;  /* 0x0000001112117221 */ /* 0x020fc80000000000 */
        /* <DEDUP_REMOVED lines=12> */
.L_x_26:
[----:B------:R-:W-:Y:S05]  /*1910*/  BSYNC.RECONVERGENT B2 ;  /* 0x0000000000027941 */ /* 0x000fea0003800200 */
.L_x_25:
[----:B------:R-:W-:Y:S01]  /*1920*/  IADD3 R4, PT, PT, R9, -R8, RZ ;  /* 0x8000000809047210 */ /* 0x000fe20007ffe0ff */
[----:B------:R-:W-:Y:S03]  /*1930*/  BSSY.RECONVERGENT B2, `(.L_x_28) ;  /* 0x000001e000027945 */ /* 0x000fe60003800200 */
[----:B------:R-:W-:-:S13]  /*1940*/  ISETP.GT.AND P1, PT, R4, 0x400, PT ;  /* 0x000004000400780c */ /* 0x000fda0003f24270 */
[----:B------:R-:W-:Y:S05]  /*1950*/  @!P1 BRA `(.L_x_29) ;  /* 0x00000000006c9947 */ /* 0x000fea0003800000 */
[----:B------:R-:W0:Y:S01]  /*1960*/  LDC.64 R6, c[0x0][0x380] ;  /* 0x0000e000ff067b82 */ /* 0x000e220000000a00 */
[----:B------:R-:W2:Y:S01]  /*1970*/  LDG.E.CONSTANT R10, desc[UR6][R2.64+-0x400] ;  /* 0xfffc0006020a7981 */ /* 0x000ea2000c1e9900 */
[----:B------:R-:W-:-:S03]  /*1980*/  VIADD R15, R11, 0x400 ;  /* 0x000004000b0f7836 */ /* 0x000fc60000000000 */
[----:B------:R-:W3:Y:S04]  /*1990*/  LDG.E.CONSTANT R13, desc[UR6][R2.64] ;  /* 0x00000006020d7981 */ /* 0x000ee8000c1e9900 */
[----:B------:R-:W4:Y:S04]  /*19a0*/  LDG.E.CONSTANT R17, desc[UR6][R2.64+0xc00] ;  /* 0x000c000602117981 */ /* 0x000f28000c1e9900 */
[----:B------:R-:W5:Y:S04]  /*19b0*/  LDG.E.CONSTANT R19, desc[UR6][R2.64+0x1000] ;  /* 0x0010000602137981 */ /* 0x000f68000c1e9900 */
[----:B------:R1:W5:Y:S01]  /*19c0*/  LDG.E.CONSTANT R23, desc[UR6][R2.64+0x1400] ;  /* 0x0014000602177981 */ /* 0x000362000c1e9900 */
[----:B0-----:R-:W-:-:S06]  /*19d0*/  IMAD.WIDE.U32 R4, R11, 0x4, R6 ;  /* 0x000000040b047825 */ /* 0x001fcc00078e0006 */
[----:B------:R-:W2:Y:S01]  /*19e0*/  LDG.E.CONSTANT R4, desc[UR6][R4.64] ;  /* 0x0000000604047981 */ /* 0x000ea2000c1e9900 */
[----:B------:R-:W-:-:S03]  /*19f0*/  IMAD.WIDE.U32 R6, R15, 0x4, R6 ;  /* 0x000000040f067825 */ /* 0x000fc600078e0006 */
[----:B------:R-:W4:Y:S04]  /*1a00*/  LDG.E.CONSTANT R15, desc[UR6][R2.64+0x400] ;  /* 0x00040006020f7981 */ /* 0x000f28000c1e9900 */
[----:B------:R-:W5:Y:S01]  /*1a10*/  LDG.E.CONSTANT R7, desc[UR6][R6.64] ;  /* 0x0000000606077981 */ /* 0x000f62000c1e9900 */
[----:B------:R-:W-:Y:S02]  /*1a20*/  PLOP3.LUT P0, PT, PT, PT, PT, 0x8, 0x80 ;  /* 0x000000000080781c */ /* 0x000fe40003f0e170 */
[----:B------:R-:W-:Y:S02]  /*1a30*/  IADD3 R8, PT, PT, R8, 0x800, RZ ;  /* 0x0000080008087810 */ /* 0x000fe40007ffe0ff */
[----:B------:R-:W-:Y:S01]  /*1a40*/  IADD3 R11, PT, PT, R11, 0x800, RZ ;  /* 0x000008000b0b7810 */ /* 0x000fe20007ffe0ff */
[----:B--2---:R-:W-:-:S04]  /*1a50*/  FADD R21, R21, R4 ;  /* 0x0000000415157221 */ /* 0x004fc80000000000 */
[----:B------:R-:W-:-:S04]  /*1a60*/  FADD R10, R21, R10 ;  /* 0x0000000a150a7221 */ /* 0x000fc80000000000 */
[----:B---3--:R-:W-:-:S04]  /*1a70*/  FADD R10, R10, R13 ;  /* 0x0000000d0a0a7221 */ /* 0x008fc80000000000 */
[----:B----4-:R-:W-:-:S04]  /*1a80*/  FADD R10, R10, R15 ;  /* 0x0000000f0a0a7221 */ /* 0x010fc80000000000 */
[----:B-----5:R-:W-:Y:S01]  /*1a90*/  FADD R10, R10, R7 ;  /* 0x000000070a0a7221 */ /* 0x020fe20000000000 */
[----:B------:R-:W-:-:S03]  /*1aa0*/  IADD3 R4, P1, PT, R2, 0x2000, RZ ;  /* 0x0000200002047810 */ /* 0x000fc60007f3e0ff */
[----:B------:R-:W-:Y:S01]  /*1ab0*/  FADD R10, R10, R17 ;  /* 0x000000110a0a7221 */ /* 0x000fe20000000000 */
[----:B------:R-:W-:-:S03]  /*1ac0*/  IADD3.X R5, PT, PT, RZ, R3, RZ, P1, !PT ;  /* 0x00000003ff057210 */ /* 0x000fc60000ffe4ff */
[----:B------:R-:W-:Y:S01]  /*1ad0*/  FADD R10, R10, R19 ;  /* 0x000000130a0a7221 */ /* 0x000fe20000000000 */
[----:B-1----:R-:W-:Y:S02]  /*1ae0*/  MOV R2, R4 ;  /* 0x0000000400027202 */ /* 0x002fe40000000f00 */
[----:B------:R-:W-:Y:S01]  /*1af0*/  MOV R3, R5 ;  /* 0x0000000500037202 */ /* 0x000fe20000000f00 */
[----:B------:R-:W-:-:S07]  /*1b00*/  FADD R21, R10, R23 ;  /* 0x000000170a157221 */ /* 0x000fce0000000000 */
.L_x_29:
[----:B------:R-:W-:Y:S05]  /*1b10*/  BSYNC.RECONVERGENT B2 ;  /* 0x0000000000027941 */ /* 0x000fea0003800200 */
.L_x_28:
[----:B------:R-:W-:-:S13]  /*1b20*/  ISETP.LT.OR P0, PT, R8, R9, P0 ;  /* 0x000000090800720c */ /* 0x000fda0000701670 */
[----:B------:R-:W-:Y:S05]  /*1b30*/  @!P0 BRA `(.L_x_21) ;  /* 0x0000000000288947 */ /* 0x000fea0003800000 */
[----:B------:R-:W0:Y:S01]  /*1b40*/  LDC.64 R4, c[0x0][0x380] ;  /* 0x0000e000ff047b82 */ /* 0x000e220000000a00 */
[----:B------:R-:W2:Y:S04]  /*1b50*/  LDG.E.CONSTANT R6, desc[UR6][R2.64+-0x400] ;  /* 0xfffc000602067981 */ /* 0x000ea8000c1e9900 */
[----:B------:R-:W3:Y:S04]  /*1b60*/  LDG.E.CONSTANT R7, desc[UR6][R2.64] ;  /* 0x0000000602077981 */ /* 0x000ee8000c1e9900 */
[----:B------:R-:W4:Y:S01]  /*1b70*/  LDG.E.CONSTANT R9, desc[UR6][R2.64+0x400] ;  /* 0x0004000602097981 */ /* 0x000f22000c1e9900 */
[----:B0-----:R-:W-:-:S06]  /*1b80*/  IMAD.WIDE.U32 R4, R11, 0x4, R4 ;  /* 0x000000040b047825 */ /* 0x001fcc00078e0004 */
[----:B------:R-:W5:Y:S02]  /*1b90*/  LDG.E.CONSTANT R4, desc[UR6][R4.64] ;  /* 0x0000000604047981 */ /* 0x000f64000c1e9900 */
[----:B-----5:R-:W-:-:S04]  /*1ba0*/  FADD R21, R21, R4 ;  /* 0x0000000415157221 */ /* 0x020fc80000000000 */
[----:B--2---:R-:W-:-:S04]  /*1bb0*/  FADD R6, R21, R6 ;  /* 0x0000000615067221 */ /* 0x004fc80000000000 */
[----:B---3--:R-:W-:-:S04]  /*1bc0*/  FADD R6, R6, R7 ;  /* 0x0000000706067221 */ /* 0x008fc80000000000 */
[----:B----4-:R-:W-:-:S07]  /*1bd0*/  FADD R21, R6, R9 ;  /* 0x0000000906157221 */ /* 0x010fce0000000000 */
.L_x_21:
[----:B------:R-:W-:Y:S05]  /*1be0*/  BSYNC.RECONVERGENT B1 ;  /* 0x0000000000017941 */ /* 0x000fea0003800200 */
.L_x_19:
[----:B------:R-:W0:Y:S01]  /*1bf0*/  S2R R6, SR_LANEID ;  /* 0x0000000000067919 */ /* 0x000e220000000000 */
[----:B------:R-:W1:Y:S01]  /*1c00*/  SHFL.DOWN PT, R2, R21, 0x1, 0x1f ;  /* 0x08201f0015027f89 */ /* 0x000e6200000e0000 */
[C---:B0-----:R-:W-:Y:S02]  /*1c10*/  ISETP.GT.AND P0, PT, R6.reuse, 0x1e, PT ;  /* 0x0000001e0600780c */ /* 0x041fe40003f04270 */
[----:B------:R-:W-:-:S11]  /*1c20*/  ISETP.NE.AND P1, PT, R6, RZ, PT ;  /* 0x000000ff0600720c */ /* 0x000fd60003f25270 */
[----:B-1----:R-:W-:Y:S01]  /*1c30*/  @!P0 FADD R21, R2, R21 ;  /* 0x0000001502158221 */ /* 0x002fe20000000000 */
[----:B------:R-:W-:Y:S01]  /*1c40*/  ISETP.GT.AND P0, PT, R6, 0x1d, PT ;  /* 0x0000001d0600780c */ /* 0x000fe20003f04270 */
[----:B------:R-:W0:Y:S01]  /*1c50*/  @!P1 S2R R5, SR_CgaCtaId ;  /* 0x0000000000059919 */ /* 0x000e220000008800 */
[----:B------:R-:W-:Y:S02]  /*1c60*/  @!P1 MOV R4, 0x400 ;  /* 0x0000040000049802 */ /* 0x000fe40000000f00 */
[----:B------:R-:W-:Y:S01]  /*1c70*/  @!P1 SHF.R.U32.HI R3, RZ, 0x3, R0 ;  /* 0x00000003ff039819 */ /* 0x000fe20000011600 */
[----:B------:R-:W1:Y:S03]  /*1c80*/  SHFL.DOWN PT, R2, R21, 0x2, 0x1f ;  /* 0x08401f0015027f89 */ /* 0x000e6600000e0000 */
[----:B------:R-:W-:-:S05]  /*1c90*/  @!P1 LOP3.LUT R3, R3, 0x7c, RZ, 0xc0, !PT ;  /* 0x0000007c03039812 */ /* 0x000fca00078ec0ff */
[----:B-1----:R-:W-:Y:S01]  /*1ca0*/  @!P0 FADD R21, R21, R2 ;  /* 0x0000000215158221 */ /* 0x002fe20000000000 */
[----:B------:R-:W-:Y:S02]  /*1cb0*/  ISETP.GT.AND P0, PT, R6, 0x1b, PT ;  /* 0x0000001b0600780c */ /* 0x000fe40003f04270 */
[----:B0-----:R-:W-:Y:S02]  /*1cc0*/  @!P1 LEA R4, R5, R4, 0x18 ;  /* 0x0000000405049211 */ /* 0x001fe400078ec0ff */
[----:B------:R-:W0:Y:S02]  /*1cd0*/  SHFL.DOWN PT, R2, R21, 0x4, 0x1f ;  /* 0x08801f0015027f89 */ /* 0x000e2400000e0000 */
[----:B------:R-:W-:-:S07]  /*1ce0*/  @!P1 IADD3 R3, PT, PT, R3, R4, RZ ;  /* 0x0000000403039210 */ /* 0x000fce0007ffe0ff */
        /* <DEDUP_REMOVED lines=12> */
[----:B------:R-:W0:Y:S01]  /*1db0*/  S2UR UR5, SR_CgaCtaId ;  /* 0x00000000000579c3 */ /* 0x000e220000008800 */
[----:B------:R-:W-:Y:S02]  /*1dc0*/  UMOV UR4, 0x400 ;  /* 0x0000040000047882 */ /* 0x000fe40000000000 */
[----:B0-----:R-:W-:-:S09]  /*1dd0*/  ULEA UR4, UR5, UR4, 0x18 ;  /* 0x0000000405047291 */ /* 0x001fd2000f8ec0ff */
[----:B---3--:R-:W0:Y:S04]  /*1de0*/  LDS R3, [UR4+0xc] ;  /* 0x00000c04ff037984 */ /* 0x008e280008000800 */
        /* <DEDUP_REMOVED lines=10> */
.L_x_2:
        /* <DEDUP_REMOVED lines=12> */
.L_x_32:
[----:B------:R-:W-:Y:S05]  /*1f50*/  BSYNC.RECONVERGENT B1 ;  /* 0x0000000000017941 */ /* 0x000fea0003800200 */
.L_x_31:
[----:B------:R-:W-:Y:S01]  /*1f60*/  ISETP.GE.AND P0, PT, R11, R20, PT ;  /* 0x000000140b00720c */ /* 0x000fe20003f06270 */
[----:B------:R-:W-:-:S12]  /*1f70*/  BSSY.RECONVERGENT B1, `(.L_x_33) ;  /* 0x0000074000017945 */ /* 0x000fd80003800200 */
[----:B------:R-:W-:Y:S05]  /*1f80*/  @P0 BRA `(.L_x_34) ;  /* 0x0000000400c80947 */ /* 0x000fea0003800000 */
[----:B0-----:R-:W-:Y:S01]  /*1f90*/  LOP3.LUT R3, RZ, R11, RZ, 0x33, !PT ;  /* 0x0000000bff037212 */ /* 0x001fe200078e33ff */
[----:B------:R-:W-:Y:S04]  /*1fa0*/  BSSY.RECONVERGENT B2, `(.L_x_35) ;  /* 0x0000015000027945 */ /* 0x000fe80003800200 */
[----:B------:R-:W-:-:S05]  /*1fb0*/  IMAD.IADD R4, R3, 0x1, R20 ;  /* 0x0000000103047824 */ /* 0x000fca00078e0214 */
        /* <DEDUP_REMOVED lines=10> */
.L_x_37:
[----:B------:R-:W-:-:S06]  /*2060*/  MOV R3, R5 ;  /* 0x0000000500037202 */ /* 0x000fcc0000000f00 */
[----:B------:R0:W2:Y:S01]  /*2070*/  LDG.E.CONSTANT R3, desc[UR6][R2.64] ;  /* 0x0000000602037981 */ /* 0x0000a2000c1e9900 */
[----:B------:R-:W-:Y:S02]  /*2080*/  IADD3 R4, PT, PT, R4, 0x1, RZ ;  /* 0x0000000104047810 */ /* 0x000fe40007ffe0ff */
[----:B------:R-:W-:Y:S02]  /*2090*/  IADD3 R11, PT, PT, R11, 0x100, RZ ;  /* 0x000001000b0b7810 */ /* 0x000fe40007ffe0ff */
[----:B------:R-:W-:Y:S02]  /*20a0*/  ISETP.NE.AND P0, PT, R4, RZ, PT ;  /* 0x000000ff0400720c */ /* 0x000fe40003f05270 */
[----:B0-----:R-:W-:-:S04]  /*20b0*/  IADD3 R2, P2, PT, R2, 0x400, RZ ;  /* 0x0000040002027810 */ /* 0x001fc80007f5e0ff */
[----:B------:R-:W-:Y:S01]  /*20c0*/  IADD3.X R5, PT, PT, RZ, R5, RZ, P2, !PT ;  /* 0x00000005ff057210 */ /* 0x000fe200017fe4ff */
[----:B--2--5:R-:W-:-:S06]  /*20d0*/  FADD R0, R3, R0 ;  /* 0x0000000003007221 */ /* 0x024fcc0000000000 */
[----:B------:R-:W-:Y:S05]  /*20e0*/  @P0 BRA `(.L_x_37) ;  /* 0xfffffffc00dc0947 */ /* 0x000fea000383ffff */
.L_x_36:
[----:B------:R-:W-:Y:S05]  /*20f0*/  BSYNC.RECONVERGENT B2 ;  /* 0x0000000000027941 */ /* 0x000fea0003800200 */
.L_x_35:
        /* <DEDUP_REMOVED lines=8> */
.L_x_40:
        /* <DEDUP_REMOVED lines=9> */
[----:B------:R-:W-:-:S03]  /*2210*/  VIADD R3, R11, 0x800 ;  /* 0x000008000b037836 */ /* 0x000fc60000000000 */
[----:B------:R-:W4:Y:S01]  /*2220*/  LDG.E.CONSTANT R15, desc[UR6][R4.64+0x400] ;  /* 0x00040006040f7981 */ /* 0x000f22000c1e9900 */
        /* <DEDUP_REMOVED lines=32> */
.L_x_39:
[----:B------:R-:W-:Y:S05]  /*2430*/  BSYNC.RECONVERGENT B2 ;  /* 0x0000000000027941 */ /* 0x000fea0003800200 */
.L_x_38:
[----:B------:R-:W-:Y:S01]  /*2440*/  IADD3 R2, PT, PT, -R11, R20, RZ ;  /* 0x000000140b027210 */ /* 0x000fe20007ffe1ff */
[----:B------:R-:W-:Y:S03]  /*2450*/  BSSY.RECONVERGENT B2, `(.L_x_41) ;  /* 0x0000019000027945 */ /* 0x000fe60003800200 */
[----:B------:R-:W-:-:S13]  /*2460*/  ISETP.GT.AND P1, PT, R2, 0x400, PT ;  /* 0x000004000200780c */ /* 0x000fda0003f24270 */
[----:B------:R-:W-:Y:S05]  /*2470*/  @!P1 BRA `(.L_x_42) ;  /* 0x0000000000589947 */ /* 0x000fea0003800000 */
        /* <DEDUP_REMOVED lines=22> */
.L_x_42:
[----:B------:R-:W-:Y:S05]  /*25e0*/  BSYNC.RECONVERGENT B2 ;  /* 0x0000000000027941 */ /* 0x000fea0003800200 */
.L_x_41:
        /* <DEDUP_REMOVED lines=12> */
.L_x_34:
[----:B------:R-:W-:Y:S05]  /*26b0*/  BSYNC.RECONVERGENT B1 ;  /* 0x0000000000017941 */ /* 0x000fea0003800200 */
.L_x_33:
        /* <DEDUP_REMOVED lines=35> */
[----:B--2---:R-:W0:Y:S04]  /*28f0*/  LDS R3, [UR4+0xc] ;  /* 0x00000c04ff037984 */ /* 0x004e280008000800 */
        /* <DEDUP_REMOVED lines=10> */
.L_x_43:
[----:B0-----:R-:W0:Y:S01]  /*29a0*/  S2R R2, SR_LANEID ;  /* 0x0000000000027919 */ /* 0x001e220000000000 */
[----:B------:R-:W-:-:S04]  /*29b0*/  LOP3.LUT R0, R9, 0x3e0, RZ, 0xc0, !PT ;  /* 0x000003e009007812 */ /* 0x000fc800078ec0ff */
[----:B------:R-:W-:Y:S02]  /*29c0*/  IADD3 R3, PT, PT, R0, 0x20, RZ ;  /* 0x0000002000037810 */ /* 0x000fe40007ffe0ff */
[----:B------:R-:W-:Y:S02]  /*29d0*/  LOP3.LUT R7, RZ, R0, RZ, 0x33, !PT ;  /* 0x00000000ff077212 */ /* 0x000fe400078e33ff */
[-C--:B------:R-:W-:Y:S02]  /*29e0*/  ISETP.GT.AND P0, PT, R3, R20.reuse, PT ;  /* 0x000000140300720c */ /* 0x080fe40003f04270 */
[----:B------:R-:W-:-:S04]  /*29f0*/  IADD3 R7, PT, PT, R7, R20, RZ ;  /* 0x0000001407077210 */ /* 0x000fc80007ffe0ff */
[----:B------:R-:W-:-:S05]  /*2a00*/  SEL R4, R7, 0x1f, P0 ;  /* 0x0000001f07047807 */ /* 0x000fca0000000000 */
[----:B------:R-:W1:Y:S01]  /*2a10*/  SHFL.DOWN PT, R0, R5, 0x1, R4 ;  /* 0x0820000005007989 */ /* 0x000e6200000e0004 */
[C---:B0-----:R-:W-:Y:S01]  /*2a20*/  ISETP.GE.AND P0, PT, R2.reuse, R4, PT ;  /* 0x000000040200720c */ /* 0x041fe20003f06270 */
[C---:B------:R-:W-:Y:S01]  /*2a30*/  VIADD R3, R2.reuse, 0x2 ;  /* 0x0000000202037836 */ /* 0x040fe20000000000 */
[----:B------:R-:W-:-:S11]  /*2a40*/  ISETP.NE.AND P1, PT, R2, RZ, PT ;  /* 0x000000ff0200720c */ /* 0x000fd60003f25270 */
[----:B-1----:R-:W-:Y:S01]  /*2a50*/  @!P0 FADD R5, R0, R5 ;  /* 0x0000000500058221 */ /* 0x002fe20000000000 */
[-C--:B------:R-:W-:Y:S01]  /*2a60*/  ISETP.GT.AND P0, PT, R3, R4.reuse, PT ;  /* 0x000000040300720c */ /* 0x080fe20003f04270 */
[----:B------:R-:W0:Y:S01]  /*2a70*/  @!P1 S2R R6, SR_CgaCtaId ;  /* 0x0000000000069919 */ /* 0x000e220000008800 */
[----:B------:R-:W-:Y:S02]  /*2a80*/  IADD3 R3, PT, PT, R2, 0x4, RZ ;  /* 0x0000000402037810 */ /* 0x000fe40007ffe0ff */
[----:B------:R-:W1:Y:S09]  /*2a90*/  SHFL.DOWN PT, R0, R5, 0x2, R4 ;  /* 0x0840000005007989 */ /* 0x000e7200000e0004 */
[----:B-1----:R-:W-:Y:S01]  /*2aa0*/  @!P0 FADD R5, R5, R0 ;  /* 0x0000000005058221 */ /* 0x002fe20000000000 */
[----:B------:R-:W-:-:S02]  /*2ab0*/  ISETP.GT.AND P0, PT, R3, R4, PT ;  /* 0x000000040300720c */ /* 0x000fc40003f04270 */
[----:B------:R-:W-:Y:S02]  /*2ac0*/  IADD3 R3, PT, PT, R2, 0x8, RZ ;  /* 0x0000000802037810 */ /* 0x000fe40007ffe0ff */
[----:B------:R-:W1:Y:S09]  /*2ad0*/  SHFL.DOWN PT, R0, R5, 0x4, R4 ;  /* 0x0880000005007989 */ /* 0x000e7200000e0004 */
[----:B-1----:R-:W-:Y:S01]  /*2ae0*/  @!P0 FADD R5, R5, R0 ;  /* 0x0000000005058221 */ /* 0x002fe20000000000 */
[----:B------:R-:W-:-:S02]  /*2af0*/  ISETP.GT.AND P0, PT, R3, R4, PT ;  /* 0x000000040300720c */ /* 0x000fc40003f04270 */
[----:B------:R-:W-:Y:S02]  /*2b00*/  IADD3 R3, PT, PT, R2, 0x10, RZ ;  /* 0x0000001002037810 */ /* 0x000fe40007ffe0ff */
[----:B------:R-:W1:Y:S01]  /*2b10*/  SHFL.DOWN PT, R0, R5, 0x8, R4 ;  /* 0x0900000005007989 */ /* 0x000e6200000e0004 */
[----:B------:R-:W-:-:S04]  /*2b20*/  @!P1 SHF.R.U32.HI R2, RZ, 0x3, R9 ;  /* 0x00000003ff029819 */ /* 0x000fc80000011609 */
[----:B------:R-:W-:-:S04]  /*2b30*/  @!P1 LOP3.LUT R2, R2, 0x7c, RZ, 0xc0, !PT ;  /* 0x0000007c02029812 */ /* 0x000fc800078ec0ff */
[----:B-1----:R-:W-:Y:S01]  /*2b40*/  @!P0 FADD R5, R5, R0 ;  /* 0x0000000005058221 */ /* 0x002fe20000000000 */
[----:B------:R-:W-:Y:S02]  /*2b50*/  ISETP.GT.AND P0, PT, R3, R4, PT ;  /* 0x000000040300720c */ /* 0x000fe40003f04270 */
[----:B------:R-:W-:Y:S02]  /*2b60*/  @!P1 MOV R3, 0x400 ;  /* 0x0000040000039802 */ /* 0x000fe40000000f00 */
[----:B------:R-:W1:Y:S02]  /*2b70*/  SHFL.DOWN PT, R0, R5, 0x10, R4 ;  /* 0x0a00000005007989 */ /* 0x000e6400000e0004 */
[----:B0-----:R-:W-:-:S04]  /*2b80*/  @!P1 LEA R3, R6, R3, 0x18 ;  /* 0x0000000306039211 */ /* 0x001fc800078ec0ff */
[----:B------:R-:W-:-:S03]  /*2b90*/  @!P1 IADD3 R3, PT, PT, R2, R3, RZ ;  /* 0x0000000302039210 */ /* 0x000fc60007ffe0ff */
[----:B-1----:R-:W-:Y:S01]  /*2ba0*/  @!P0 FADD R5, R5, R0 ;  /* 0x0000000005058221 */ /* 0x002fe20000000000 */
        /* <DEDUP_REMOVED lines=12> */
[----:B-1----:R-:W0:Y:S04]  /*2c70*/  LDS R3, [UR4+0xc] ;  /* 0x00000c04ff037984 */ /* 0x002e280008000800 */
        /* <DEDUP_REMOVED lines=13> */
.L_x_30:
[----:B------:R-:W0:Y:S01]  /*2d50*/  S2R R8, SR_TID.X ;  /* 0x0000000000087919 */ /* 0x000e220000002100 */
[----:B------:R-:W0:Y:S02]  /*2d60*/  LDC.64 R2, c[0x0][0x380] ;  /* 0x0000e000ff027b82 */ /* 0x000e240000000a00 */
[----:B0-----:R-:W-:-:S05]  /*2d70*/  IMAD.WIDE.U32 R2, R8, 0x4, R2 ;  /* 0x0000000408027825 */ /* 0x001fca00078e0002 */
[----:B------:R-:W2:Y:S04]  /*2d80*/  LDG.E.CONSTANT R19, desc[UR6][R2.64] ;  /* 0x0000000602137981 */ /* 0x000ea8000c1e9900 */
[----:B------:R-:W2:Y:S04]  /*2d90*/  LDG.E.CONSTANT R0, desc[UR6][R2.64+0x400] ;  /* 0x0004000602007981 */ /* 0x000ea8000c1e9900 */
[----:B------:R-:W3:Y:S04]  /*2da0*/  LDG.E.CONSTANT R4, desc[UR6][R2.64+0x800] ;  /* 0x0008000602047981 */ /* 0x000ee8000c1e9900 */
[----:B------:R-:W3:Y:S04]  /*2db0*/  LDG.E.CONSTANT R5, desc[UR6][R2.64+0xc00] ;  /* 0x000c000602057981 */ /* 0x000ee8000c1e9900 */
[----:B------:R-:W4:Y:S04]  /*2dc0*/  LDG.E.CONSTANT R6, desc[UR6][R2.64+0x1000] ;  /* 0x0010000602067981 */ /* 0x000f28000c1e9900 */
[----:B------:R-:W4:Y:S04]  /*2dd0*/  LDG.E.CONSTANT R7, desc[UR6][R2.64+0x1400] ;  /* 0x0014000602077981 */ /* 0x000f28000c1e9900 */
[----:B------:R-:W5:Y:S04]  /*2de0*/  LDG.E.CONSTANT R9, desc[UR6][R2.64+0x1800] ;  /* 0x0018000602097981 */ /* 0x000f68000c1e9900 */
        /* <DEDUP_REMOVED lines=8> */
[----:B------:R-:W5:Y:S01]  /*2e70*/  LDG.E.CONSTANT R18, desc[UR6][R2.64+0x3c00] ;  /* 0x003c000602127981 */ /* 0x000f62000c1e9900 */
[----:B------:R-:W-:Y:S01]  /*2e80*/  ISETP.GE.U32.AND P0, PT, R20, 0x2000, PT ;  /* 0x000020001400780c */ /* 0x000fe20003f06070 */
[----:B--2---:R-:W-:Y:S01]  /*2e90*/  FADD R0, R19, R0 ;  /* 0x0000000013007221 */ /* 0x004fe20000000000 */
[----:B---3--:R-:W-:-:S04]  /*2ea0*/  FADD R5, R4, R5 ;  /* 0x0000000504057221 */ /* 0x008fc80000000000 */
[----:B------:R-:W-:Y:S01]  /*2eb0*/  FADD R0, R0, R5 ;  /* 0x0000000500007221 */ /* 0x000fe20000000000 */
[----:B----4-:R-:W-:Y:S01]  /*2ec0*/  FADD R6, R6, R7 ;  /* 0x0000000706067221 */ /* 0x010fe20000000000 */
[----:B-----5:R-:W-:-:S04]  /*2ed0*/  FADD R9, R9, R10 ;  /* 0x0000000a09097221 */ /* 0x020fc80000000000 */
[----:B------:R-:W-:Y:S01]  /*2ee0*/  FADD R9, R6, R9 ;  /* 0x0000000906097221 */ /* 0x000fe20000000000 */
[----:B------:R-:W-:-:S03]  /*2ef0*/  FADD R11, R11, R12 ;  /* 0x0000000c0b0b7221 */ /* 0x000fc60000000000 */
[----:B------:R-:W-:Y:S01]  /*2f00*/  FADD R0, R0, R9 ;  /* 0x0000000900007221 */ /* 0x000fe20000000000 */
[----:B------:R-:W-:-:S04]  /*2f10*/  FADD R14, R13, R14 ;  /* 0x0000000e0d0e7221 */ /* 0x000fc80000000000 */
[----:B------:R-:W-:Y:S01]  /*2f20*/  FADD R11, R11, R14 ;  /* 0x0000000e0b0b7221 */ /* 0x000fe20000000000 */
[----:B------:R-:W-:Y:S01]  /*2f30*/  FADD R15, R15, R16 ;  /* 0x000000100f0f7221 */ /* 0x000fe20000000000 */
[----:B------:R-:W-:-:S04]  /*2f40*/  FADD R18, R17, R18 ;  /* 0x0000001211127221 */ /* 0x000fc80000000000 */
[----:B------:R-:W-:-:S04]  /*2f50*/  FADD R18, R15, R18 ;  /* 0x000000120f127221 */ /* 0x000fc80000000000 */
[----:B------:R-:W-:Y:S01]  /*2f60*/  FADD R5, R11, R18 ;  /* 0x000000120b057221 */ /* 0x000fe20000000000 */
[----:B------:R-:W-:-:S03]  /*2f70*/  HFMA2 R11, -RZ, RZ, 0, 0.00048828125 ;  /* 0x00001000ff0b7431 */ /* 0x000fc600000001ff */
[----:B------:R-:W-:Y:S01]  /*2f80*/  FADD R0, R0, R5 ;  /* 0x0000000500007221 */ /* 0x000fe20000000000 */
[----:B------:R-:W-:Y:S06]  /*2f90*/  @!P0 BRA `(.L_x_44) ;  /* 0x0000000000ac8947 */ /* 0x000fec0003800000 */
[----:B------:R-:W0:Y:S01]  /*2fa0*/  LDC R7, c[0x0][0x390] ;  /* 0x0000e400ff077b82 */ /* 0x000e220000000800 */
[----:B------:R-:W-:Y:S02]  /*2fb0*/  IADD3 R6, PT, PT, R20, -0x1000, RZ ;  /* 0xfffff00014067810 */ /* 0x000fe40007ffe0ff */
[----:B------:R-:W-:-:S07]  /*2fc0*/  MOV R11, 0x1000 ;  /* 0x00001000000b7802 */ /* 0x000fce0000000f00 */
.L_x_46:
[----:B------:R-:W-:-:S05]  /*2fd0*/  IMAD.WIDE R4, R11, 0x4, R2 ;  /* 0x000000040b047825 */ /* 0x000fca00078e0202 */
[----:B------:R-:W2:Y:S04]  /*2fe0*/  LDG.E.CONSTANT R20, desc[UR6][R4.64+0x400] ;  /* 0x0004000604147981 */ /* 0x000ea8000c1e9900 */
[----:B------:R-:W2:Y:S04]  /*2ff0*/  LDG.E.CONSTANT R21, desc[UR6][R4.64+0x800] ;  /* 0x0008000604157981 */ /* 0x000ea8000c1e9900 */
        /* <DEDUP_REMOVED lines=13> */
[----:B------:R1:W5:Y:S01]  /*30d0*/  LDG.E.CONSTANT R18, desc[UR6][R4.64+0x3c00] ;  /* 0x003c000604127981 */ /* 0x000362000c1e9900 */
[----:B--2---:R-:W-:Y:S01]  /*30e0*/  FADD R21, R20, R21 ;  /* 0x0000001514157221 */ /* 0x004fe20000000000 */
[----:B0-----:R-:W-:-:S05]  /*30f0*/  MOV R20, R7 ;  /* 0x0000000700147202 */ /* 0x001fca0000000f00 */
[----:B-1----:R-:W-:Y:S02]  /*3100*/  IMAD.IADD R4, R20, 0x1, -R11 ;  /* 0x0000000114047824 */ /* 0x002fe400078e0a0b */
[----:B---3--:R-:W-:-:S03]  /*3110*/  FADD R0, R19, R0 ;  /* 0x0000000013007221 */ /* 0x008fc60000000000 */
[----:B------:R-:W-:Y:S01]  /*3120*/  ISETP.GE.AND P0, PT, R4, 0x1000, PT ;  /* 0x000010000400780c */ /* 0x000fe20003f06270 */
[----:B----4-:R-:W-:Y:S01]  /*3130*/  FADD R22, R22, R23 ;  /* 0x0000001716167221 */ /* 0x010fe20000000000 */
[----:B------:R-:W-:Y:S01]  /*3140*/  FADD R0, R0, R21 ;  /* 0x0000001500007221 */ /* 0x000fe20000000000 */
[----:B-----5:R-:W-:-:S04]  /*3150*/  FADD R25, R24, R25 ;  /* 0x0000001918197221 */ /* 0x020fc80000000000 */
[----:B------:R-:W-:Y:S01]  /*3160*/  FADD R25, R22, R25 ;  /* 0x0000001916197221 */ /* 0x000fe20000000000 */
[----:B------:R-:W-:Y:S01]  /*3170*/  FADD R16, R16, R17 ;  /* 0x0000001110107221 */ /* 0x000fe20000000000 */
[----:B------:R-:W-:-:S04]  /*3180*/  FADD R15, R15, R10 ;  /* 0x0000000a0f0f7221 */ /* 0x000fc80000000000 */
[----:B------:R-:W-:Y:S01]  /*3190*/  FADD R15, R16, R15 ;  /* 0x0000000f100f7221 */ /* 0x000fe20000000000 */
[----:B------:R-:W-:Y:S01]  /*31a0*/  FADD R9, R14, R9 ;  /* 0x000000090e097221 */ /* 0x000fe20000000000 */
[----:B------:R-:W-:-:S04]  /*31b0*/  FADD R12, R13, R12 ;  /* 0x0000000c0d0c7221 */ /* 0x000fc80000000000 */
[----:B------:R-:W-:Y:S01]  /*31c0*/  FADD R12, R9, R12 ;  /* 0x0000000c090c7221 */ /* 0x000fe20000000000 */
[----:B------:R-:W-:-:S03]  /*31d0*/  FADD R0, R0, R25 ;  /* 0x0000001900007221 */ /* 0x000fc60000000000 */
[----:B------:R-:W-:-:S04]  /*31e0*/  FADD R15, R15, R12 ;  /* 0x0000000c0f0f7221 */ /* 0x000fc80000000000 */
[----:B------:R-:W-:-:S04]  /*31f0*/  FADD R15, R0, R15 ;  /* 0x0000000f000f7221 */ /* 0x000fc80000000000 */
[----:B------:R-:W-:Y:S01]  /*3200*/  FADD R0, R18, R15 ;  /* 0x0000000f12007221 */ /* 0x000fe20000000000 */
[----:B------:R-:W-:Y:S06]  /*3210*/  @!P0 BRA `(.L_x_45) ;  /* 0x0000000800308947 */ /* 0x000fec0003800000 */
[----:B------:R-:W-:-:S04]  /*3220*/  IADD3 R11, PT, PT, R11, 0x1000, RZ ;  /* 0x000010000b0b7810 */ /* 0x000fc80007ffe0ff */
[----:B------:R-:W-:-:S13]  /*3230*/  ISETP.GT.AND P0, PT, R11, R6, PT ;  /* 0x000000060b00720c */ /* 0x000fda0003f04270 */
[----:B------:R-:W-:Y:S05]  /*3240*/  @!P0 BRA `(.L_x_46) ;  /* 0xfffffffc00608947 */ /* 0x000fea000383ffff */
.L_x_44:
[----:B------:R-:W-:-:S13]  /*3250*/  ISETP.GE.AND P0, PT, R11, R20, PT ;  /* 0x000000140b00720c */ /* 0x000fda0003f06270 */
[----:B------:R-:W-:Y:S05]  /*3260*/  @P0 BRA `(.L_x_45) ;  /* 0x00000008001c0947 */ /* 0x000fea0003800000 */
[----:B------:R-:W-:Y:S01]  /*3270*/  IADD3 R9, PT, PT, -R11, R20, RZ ;  /* 0x000000140b097210 */ /* 0x000fe20007ffe1ff */
[----:B------:R-:W-:Y:S03]  /*3280*/  BSSY.RECONVERGENT B1, `(.L_x_45) ;  /* 0x0000085000017945 */ /* 0x000fe60003800200 */
        /* <DEDUP_REMOVED lines=16> */
.L_x_50:
        /* <DEDUP_REMOVED lines=8> */
.L_x_49:
[----:B------:R-:W-:Y:S05]  /*3410*/  BSYNC.RECONVERGENT B2 ;  /* 0x0000000000027941 */ /* 0x000fea0003800200 */
.L_x_48:
[----:B------:R-:W-:Y:S05]  /*3420*/  @!P1 BRA `(.L_x_47) ;  /* 0x0000000400a89947 */ /* 0x000fea0003800000 */
[----:B------:R-:W0:Y:S01]  /*3430*/  LDCU.64 UR4, c[0x0][0x380] ;  /* 0x00007000ff0477ac */ /* 0x000e220008000a00 */
[----:B------:R-:W-:Y:S01]  /*3440*/  IADD3 R5, PT, PT, R9, -R10, RZ ;  /* 0x8000000a09057210 */ /* 0x000fe20007ffe0ff */
[----:B------:R-:W-:Y:S01]  /*3450*/  BSSY.RECONVERGENT B2, `(.L_x_51) ;  /* 0x000003b000027945 */ /* 0x000fe20003800200 */
[CC--:B------:R-:W-:Y:S02]  /*3460*/  IADD3 R3, P0, PT, R10.reuse, R11.reuse, RZ ;  /* 0x0000000b0a037210 */ /* 0x0c0fe40007f1e0ff */
[----:B------:R-:W-:Y:S02]  /*3470*/  ISETP.GT.AND P1, PT, R5, 0xc00, PT ;  /* 0x00000c000500780c */ /* 0x000fe40003f24270 */
[----:B------:R-:W-:Y:S01]  /*3480*/  IADD3 R11, PT, PT, R10, R11, RZ ;  /* 0x0000000b0a0b7210 */ /* 0x000fe20007ffe0ff */
[----:B------:R-:W-:Y:S01]  /*3490*/  IMAD.X R4, RZ, RZ, RZ, P0 ;  /* 0x000000ffff047224 */ /* 0x000fe200000e06ff */
[----:B0-----:R-:W-:-:S04]  /*34a0*/  LEA R2, P0, R3, UR4, 0x2 ;  /* 0x0000000403027c11 */ /* 0x001fc8000f8010ff */
[----:B------:R-:W-:Y:S02]  /*34b0*/  LEA.HI.X R3, R3, UR5, R4, 0x2, P0 ;  /* 0x0000000503037c11 */ /* 0x000fe400080f1404 */
[----:B------:R-:W-:-:S04]  /*34c0*/  IADD3 R2, P0, PT, R2, 0x800, RZ ;  /* 0x0000080002027810 */ /* 0x000fc80007f1e0ff */
[----:B------:R-:W-:Y:S02]  /*34d0*/  IADD3.X R3, PT, PT, RZ, R3, RZ, P0, !PT ;  /* 0x00000003ff037210 */ /* 0x000fe400007fe4ff */
[----:B------:R-:W-:Y:S01]  /*34e0*/  PLOP3.LUT P0, PT, PT, PT, PT, 0x80, 0x8 ;  /* 0x000000000008781c */ /* 0x000fe20003f0f070 */
[----:B------:R-:W-:-:S12]  /*34f0*/  @!P1 BRA `(.L_x_52) ;  /* 0x0000000000c09947 */ /* 0x000fd80003800000 */
[----:B------:R-:W-:Y:S02]  /*3500*/  PLOP3.LUT P0, PT, PT, PT, PT, 0x8, 0x80 ;  /* 0x000000000080781c */ /* 0x000fe40003f0e170 */
[----:B------:R-:W-:-:S11]  /*3510*/  IADD3 R13, PT, PT, R9, -0xc00, RZ ;  /* 0xfffff400090d7810 */ /* 0x000fd60007ffe0ff */
.L_x_53:
[----:B------:R-:W0:Y:S01]  /*3520*/  LDC.64 R4, c[0x0][0x380] ;  /* 0x0000e000ff047b82 */ /* 0x000e220000000a00 */
[----:B------:R-:W2:Y:S01]  /*3530*/  LDG.E.CONSTANT R12, desc[UR6][R2.64+-0x400] ;  /* 0xfffc0006020c7981 */ /* 0x000ea2000c1e9900 */
[----:B------:R-:W-:-:S03]  /*3540*/  IADD3 R25, PT, PT, R11, 0x400, RZ ;  /* 0x000004000b197810 */ /* 0x000fc60007ffe0ff */
[----:B------:R-:W3:Y:S04]  /*3550*/  LDG.E.CONSTANT R20, desc[UR6][R2.64] ;  /* 0x0000000602147981 */ /* 0x000ee8000c1e9900 */
[----:B------:R-:W4:Y:S01]  /*3560*/  LDG.E.CONSTANT R19, desc[UR6][R2.64+0x400] ;  /* 0x0004000602137981 */ /* 0x000f22000c1e9900 */
[----:B------:R-:W-:-:S03]  /*3570*/  IADD3 R7, PT, PT, R11, 0x800, RZ ;  /* 0x000008000b077810 */ /* 0x000fc60007ffe0ff */
[----:B------:R-:W5:Y:S04]  /*3580*/  LDG.E.CONSTANT R17, desc[UR6][R2.64+0xc00] ;  /* 0x000c000602117981 */ /* 0x000f68000c1e9900 */
[----:B------:R-:W5:Y:S01]  /*3590*/  LDG.E.CONSTANT R16, desc[UR6][R2.64+0x1000] ;  /* 0x0010000602107981 */ /* 0x000f62000c1e9900 */
[----:B------:R-:W-:-:S03]  /*35a0*/  IADD3 R23, PT, PT, R11, 0xc00, RZ ;  /* 0x00000c000b177810 */ /* 0x000fc60007ffe0ff */
[----:B------:R-:W5:Y:S01]  /*35b0*/  LDG.E.CONSTANT R22, desc[UR6][R2.64+0x1c00] ;  /* 0x001c000602167981 */ /* 0x000f62000c1e9900 */
[----:B0-----:R-:W-:-:S03]  /*35c0*/  IMAD.WIDE.U32 R14, R11, 0x4, R4 ;  /* 0x000000040b0e7825 */ /* 0x001fc600078e0004 */
[----:B------:R-:W5:Y:S04]  /*35d0*/  LDG.E.CONSTANT R21, desc[UR6][R2.64+0x2000] ;  /* 0x0020000602157981 */ /* 0x000f68000c1e9900 */
[----:B------:R-:W5:Y:S04]  /*35e0*/  LDG.E.CONSTANT R26, desc[UR6][R2.64+0x3000] ;  /* 0x00300006021a7981 */ /* 0x000f68000c1e9900 */
[----:B------:R-:W2:Y:S01]  /*35f0*/  LDG.E.CONSTANT R15, desc[UR6][R14.64] ;  /* 0x000000060e0f7981 */ /* 0x000ea2000c1e9900 */
[----:B------:R-:W-:-:S05]  /*3600*/  IMAD.WIDE.U32 R24, R25, 0x4, R4 ;  /* 0x0000000419187825 */ /* 0x000fca00078e0004 */
[----:B------:R-:W5:Y:S01]  /*3610*/  LDG.E.CONSTANT R18, desc[UR6][R24.64] ;  /* 0x0000000618127981 */ /* 0x000f62000c1e9900 */
[----:B------:R-:W-:-:S03]  /*3620*/  IMAD.WIDE.U32 R6, R7, 0x4, R4 ;  /* 0x0000000407067825 */ /* 0x000fc600078e0004 */
        /* <DEDUP_REMOVED lines=8> */
[----:B------:R-:W-:Y:S01]  /*36b0*/  ISETP.GE.AND P1, PT, R10, R13, PT ;  /* 0x0000000d0a00720c */ /* 0x000fe20003f26270 */
[----:B------:R-:W-:Y:S01]  /*36c0*/  VIADD R11, R11, 0x1000 ;  /* 0x000010000b0b7836 */ /* 0x000fe20000000000 */
[----:B0-----:R-:W-:-:S04]  /*36d0*/  IADD3 R2, P2, PT, R2, 0x4000, RZ ;  /* 0x0000400002027810 */ /* 0x001fc80007f5e0ff */
        /* <DEDUP_REMOVED lines=18> */
.L_x_52:
[----:B------:R-:W-:Y:S05]  /*3800*/  BSYNC.RECONVERGENT B2 ;  /* 0x0000000000027941 */ /* 0x000fea0003800200 */
.L_x_51:
[----:B------:R-:W-:Y:S01]  /*3810*/  IADD3 R4, PT, PT, R9, -R10, RZ ;  /* 0x8000000a09047210 */ /* 0x000fe20007ffe0ff */
[----:B------:R-:W-:Y:S03]  /*3820*/  BSSY.RECONVERGENT B2, `(.L_x_54) ;  /* 0x000001e000027945 */ /* 0x000fe60003800200 */
[----:B------:R-:W-:-:S13]  /*3830*/  ISETP.GT.AND P1, PT, R4, 0x400, PT ;  /* 0x000004000400780c */ /* 0x000fda0003f24270 */
[----:B------:R-:W-:Y:S05]  /*3840*/  @!P1 BRA `(.L_x_55) ;  /* 0x00000000006c9947 */ /* 0x000fea0003800000 */
[----:B------:R-:W0:Y:S01]  /*3850*/  LDC.64 R6, c[0x0][0x380] ;  /* 0x0000e000ff067b82 */ /* 0x000e220000000a00 */
[----:B------:R-:W2:Y:S01]  /*3860*/  LDG.E.CONSTANT R13, desc[UR6][R2.64+-0x400] ;  /* 0xfffc0006020d7981 */ /* 0x000ea2000c1e9900 */
[----:B------:R-:W-:-:S03]  /*3870*/  IADD3 R17, PT, PT, R11, 0x400, RZ ;  /* 0x000004000b117810 */ /* 0x000fc60007ffe0ff */
[----:B------:R-:W3:Y:S04]  /*3880*/  LDG.E.CONSTANT R15, desc[UR6][R2.64] ;  /* 0x00000006020f7981 */ /* 0x000ee8000c1e9900 */
[----:B------:R-:W4:Y:S04]  /*3890*/  LDG.E.CONSTANT R19, desc[UR6][R2.64+0xc00] ;  /* 0x000c000602137981 */ /* 0x000f28000c1e9900 */
[----:B------:R-:W5:Y:S04]  /*38a0*/  LDG.E.CONSTANT R21, desc[UR6][R2.64+0x1000] ;  /* 0x0010000602157981 */ /* 0x000f68000c1e9900 */
[----:B------:R-:W5:Y:S01]  /*38b0*/  LDG.E.CONSTANT R23, desc[UR6][R2.64+0x1400] ;  /* 0x0014000602177981 */ /* 0x000f62000c1e9900 */
[----:B0-----:R-:W-:-:S06]  /*38c0*/  IMAD.WIDE.U32 R4, R11, 0x4, R6 ;  /* 0x000000040b047825 */ /* 0x001fcc00078e0006 */
[----:B------:R0:W2:Y:S01]  /*38d0*/  LDG.E.CONSTANT R5, desc[UR6][R4.64] ;  /* 0x0000000604057981 */ /* 0x0000a2000c1e9900 */
[----:B------:R-:W-:-:S03]  /*38e0*/  IMAD.WIDE.U32 R6, R17, 0x4, R6 ;  /* 0x0000000411067825 */ /* 0x000fc600078e0006 */
[----:B------:R1:W4:Y:S04]  /*38f0*/  LDG.E.CONSTANT R17, desc[UR6][R2.64+0x400] ;  /* 0x0004000602117981 */ /* 0x000328000c1e9900 */
[----:B------:R-:W5:Y:S01]  /*3900*/  LDG.E.CONSTANT R7, desc[UR6][R6.64] ;  /* 0x0000000606077981 */ /* 0x000f62000c1e9900 */
[----:B0-----:R-:W-:Y:S02]  /*3910*/  IADD3 R4, P1, PT, R2, 0x2000, RZ ;  /* 0x0000200002047810 */ /* 0x001fe40007f3e0ff */
[----:B------:R-:W-:Y:S02]  /*3920*/  PLOP3.LUT P0, PT, PT, PT, PT, 0x8, 0x80 ;  /* 0x000000000080781c */ /* 0x000fe40003f0e170 */
[----:B------:R-:W-:Y:S02]  /*3930*/  IADD3 R10, PT, PT, R10, 0x800, RZ ;  /* 0x000008000a0a7810 */ /* 0x000fe40007ffe0ff */
[----:B------:R-:W-:-:S02]  /*3940*/  IADD3 R11, PT, PT, R11, 0x800, RZ ;  /* 0x000008000b0b7810 */ /* 0x000fc40007ffe0ff */
[----:B-1----:R-:W-:Y:S01]  /*3950*/  MOV R2, R4 ;  /* 0x0000000400027202 */ /* 0x002fe20000000f00 */
[----:B--2---:R-:W-:-:S04]  /*3960*/  FADD R0, R0, R5 ;  /* 0x0000000500007221 */ /* 0x004fc80000000000 */
[----:B------:R-:W-:-:S04]  /*3970*/  FADD R0, R0, R13 ;  /* 0x0000000d00007221 */ /* 0x000fc80000000000 */
[----:B---3--:R-:W-:-:S04]  /*3980*/  FADD R0, R0, R15 ;  /* 0x0000000f00007221 */ /* 0x008fc80000000000 */
[----:B----4-:R-:W-:-:S04]  /*3990*/  FADD R0, R0, R17 ;  /* 0x0000001100007221 */ /* 0x010fc80000000000 */
[----:B-----5:R-:W-:-:S04]  /*39a0*/  FADD R0, R0, R7 ;  /* 0x0000000700007221 */ /* 0x020fc80000000000 */
[----:B------:R-:W-:Y:S01]  /*39b0*/  FADD R0, R0, R19 ;  /* 0x0000001300007221 */ /* 0x000fe20000000000 */
[----:B------:R-:W-:-:S03]  /*39c0*/  IADD3.X R5, PT, PT, RZ, R3, RZ, P1, !PT ;  /* 0x00000003ff057210 */ /* 0x000fc60000ffe4ff */
[----:B------:R-:W-:Y:S01]  /*39d0*/  FADD R0, R0, R21 ;  /* 0x0000001500007221 */ /* 0x000fe20000000000 */
[----:B------:R-:W-:-:S03]  /*39e0*/  MOV R3, R5 ;  /* 0x0000000500037202 */ /* 0x000fc60000000f00 */
[----:B------:R-:W-:-:S07]  /*39f0*/  FADD R0, R0, R23 ;  /* 0x0000001700007221 */ /* 0x000fce0000000000 */
.L_x_55:
[----:B------:R-:W-:Y:S05]  /*3a00*/  BSYNC.RECONVERGENT B2 ;  /* 0x0000000000027941 */ /* 0x000fea0003800200 */
.L_x_54:
[----:B------:R-:W-:-:S13]  /*3a10*/  ISETP.LT.OR P0, PT, R10, R9, P0 ;  /* 0x000000090a00720c */ /* 0x000fda0000701670 */
[----:B------:R-:W-:Y:S05]  /*3a20*/  @!P0 BRA `(.L_x_47) ;  /* 0x0000000000288947 */ /* 0x000fea0003800000 */
[----:B------:R-:W0:Y:S01]  /*3a30*/  LDC.64 R4, c[0x0][0x380] ;  /* 0x0000e000ff047b82 */ /* 0x000e220000000a00 */
[----:B------:R-:W2:Y:S04]  /*3a40*/  LDG.E.CONSTANT R7, desc[UR6][R2.64+-0x400] ;  /* 0xfffc000602077981 */ /* 0x000ea8000c1e9900 */
[----:B------:R-:W3:Y:S01]  /*3a50*/  LDG.E.CONSTANT R9, desc[UR6][R2.64] ;  /* 0x0000000602097981 */ /* 0x000ee2000c1e9900 */
[----:B0-----:R-:W-:-:S03]  /*3a60*/  IMAD.WIDE.U32 R4, R11, 0x4, R4 ;  /* 0x000000040b047825 */ /* 0x001fc600078e0004 */
[----:B------:R-:W4:Y:S04]  /*3a70*/  LDG.E.CONSTANT R11, desc[UR6][R2.64+0x400] ;  /* 0x00040006020b7981 */ /* 0x000f28000c1e9900 */
[----:B------:R-:W5:Y:S02]  /*3a80*/  LDG.E.CONSTANT R5, desc[UR6][R4.64] ;  /* 0x0000000604057981 */ /* 0x000f64000c1e9900 */
[----:B-----5:R-:W-:-:S04]  /*3a90*/  FADD R0, R0, R5 ;  /* 0x0000000500007221 */ /* 0x020fc80000000000 */
[----:B--2---:R-:W-:-:S04]  /*3aa0*/  FADD R0, R0, R7 ;  /* 0x0000000700007221 */ /* 0x004fc80000000000 */
[----:B---3--:R-:W-:-:S04]  /*3ab0*/  FADD R0, R0, R9 ;  /* 0x0000000900007221 */ /* 0x008fc80000000000 */
[----:B----4-:R-:W-:-:S07]  /*3ac0*/  FADD R0, R0, R11 ;  /* 0x0000000b00007221 */ /* 0x010fce0000000000 */
.L_x_47:
[----:B------:R-:W-:Y:S05]  /*3ad0*/  BSYNC.RECONVERGENT B1 ;  /* 0x0000000000017941 */ /* 0x000fea0003800200 */
.L_x_45:
[----:B------:R-:W0:Y:S01]  /*3ae0*/  S2R R6, SR_LANEID ;  /* 0x0000000000067919 */ /* 0x000e220000000000 */
[----:B------:R-:W-:-:S05]  /*3af0*/  MOV R3, R0 ;  /* 0x0000000000037202 */ /* 0x000fca0000000f00 */
        /* <DEDUP_REMOVED lines=30> */
[----:B------:R-:W1:Y:S04]  /*3ce0*/  LDS R3, [UR4+0xc] ;  /* 0x00000c04ff037984 */ /* 0x000e680008000800 */
[----:B0-----:R-:W0:Y:S04]  /*3cf0*/  LDS.128 R4, [UR4+0x10] ;  /* 0x00001004ff047984 */ /* 0x001e280008000c00 */
[----:B------:R-:W2:Y:S01]  /*3d00*/  LDS.64 R8, [UR4+0x20] ;  /* 0x00002004ff087984 */ /* 0x000ea20008000a00 */
[----:B-1----:R-:W-:-:S04]  /*3d10*/  FADD R3, R0, R3 ;  /* 0x0000000300037221 */ /* 0x002fc80000000000 */
[----:B0-----:R-:W-:-:S04]  /*3d20*/  FADD R4, R3, R4 ;  /* 0x0000000403047221 */ /* 0x001fc80000000000 */
[----:B------:R-:W-:-:S04]  /*3d30*/  FADD R5, R4, R5 ;  /* 0x0000000504057221 */ /* 0x000fc80000000000 */
[----:B------:R-:W-:-:S04]  /*3d40*/  FADD R6, R5, R6 ;  /* 0x0000000605067221 */ /* 0x000fc80000000000 */
[----:B------:R-:W-:-:S04]  /*3d50*/  FADD R7, R6, R7 ;  /* 0x0000000706077221 */ /* 0x000fc80000000000 */
[----:B--2---:R-:W-:-:S04]  /*3d60*/  FADD R8, R7, R8 ;  /* 0x0000000807087221 */ /* 0x004fc80000000000 */
[----:B------:R-:W-:-:S07]  /*3d70*/  FADD R0, R8, R9 ;  /* 0x0000000908007221 */ /* 0x000fce0000000000 */
.L_x_17:
[----:B------:R-:W-:Y:S05]  /*3d80*/  BSYNC.RECONVERGENT B0 ;  /* 0x0000000000007941 */ /* 0x000fea0003800200 */
.L_x_1:
[----:B------:R-:W-:Y:S05]  /*3d90*/  @P0 EXIT ;  /* 0x000000000000094d */ /* 0x000fea0003800000 */
[----:B01234-:R-:W0:Y:S01]  /*3da0*/  LDC.64 R2, c[0x0][0x388] ;  /* 0x0000e200ff027b82 */ /* 0x01fe220000000a00 */
[----:B------:R-:W1:Y:S02]  /*3db0*/  LDCU UR4, c[0x0][0x398] ;  /* 0x00007300ff0477ac */ /* 0x000e640008000800 */
[----:B-1----:R-:W-:-:S05]  /*3dc0*/  FADD R5, R0, UR4 ;  /* 0x0000000400057e21 */ /* 0x002fca0008000000 */
[----:B0-----:R-:W-:Y:S01]  /*3dd0*/  STG.E desc[UR6][R2.64], R5 ;  /* 0x0000000502007986 */ /* 0x001fe2000c101906 */
[----:B------:R-:W-:Y:S05]  /*3de0*/  EXIT ;  /* 0x000000000000794d */ /* 0x000fea0003800000 */
.L_x_56:
[----:B------:R-:W-:-:S00]  /*3df0*/  BRA `(.L_x_56) ;  /* 0xfffffffc00fc7947 */ /* 0x000fc0000383ffff */
[----:B------:R-:W-:-:S00]  /*3e00*/  NOP ;  /* 0x0000000000007918 */ /* 0x000fc00000000000 */
[----:B------:R-:W-:-:S00]  /*3e10*/  NOP ;  /* 0x0000000000007918 */ /* 0x000fc00000000000 */
[----:B------:R-:W-:-:S00]  /*3e20*/  NOP ;  /* 0x0000000000007918 */ /* 0x000fc00000000000 */
[----:B------:R-:W-:-:S00]  /*3e30*/  NOP ;  /* 0x0000000000007918 */ /* 0x000fc00000000000 */
[----:B------:R-:W-:-:S00]  /*3e40*/  NOP ;  /* 0x0000000000007918 */ /* 0x000fc00000000000 */
[----:B------:R-:W-:-:S00]  /*3e50*/  NOP ;  /* 0x0000000000007918 */ /* 0x000fc00000000000 */
[----:B------:R-:W-:-:S00]  /*3e60*/  NOP ;  /* 0x0000000000007918 */ /* 0x000fc00000000000 */
[----:B------:R-:W-:-:S00]  /*3e70*/  NOP ;  /* 0x0000000000007918 */ /* 0x000fc00000000000 */
.L_x_251:


//--------------------- .text._ZN3cub18CUB_300001_SM_10006detail6reduce18DeviceReduceKernelINS2_10policy_hubIfyN4cuda3std3__44plusIfEEE10Policy1000EN6thrust24THRUST_300001_SM_1000_NS10device_ptrIKfEEyS9_f9square_opEEvT0_PT3_T1_NS0_13GridEvenShareISL_EET2_T4_ --------------------------
	.section	.text._ZN3cub18CUB_300001_SM_10006detail6reduce18DeviceReduceKernelINS2_10policy_hubIfyN4cuda3std3__44plusIfEEE10Policy1000EN6thrust24THRUST_300001_SM_1000_NS10device_ptrIKfEEyS9_f9square_opEEvT0_PT3_T1_NS0_13GridEvenShareISL_EET2_T4_,"ax",@progbits
	.align	128
        .global         _ZN3cub18CUB_300001_SM_10006detail6reduce18DeviceReduceKernelINS2_10policy_hubIfyN4cuda3std3__44plusIfEEE10Policy1000EN6thrust24THRUST_300001_SM_1000_NS10device_ptrIKfEEyS9_f9square_opEEvT0_PT3_T1_NS0_13GridEvenShareISL_EET2_T4_
        .type           _ZN3cub18CUB_300001_SM_10006detail6reduce18DeviceReduceKernelINS2_10policy_hubIfyN4cuda3std3__44plusIfEEE10Policy1000EN6thrust24THRUST_300001_SM_1000_NS10device_ptrIKfEEyS9_f9square_opEEvT0_PT3_T1_NS0_13GridEvenShareISL_EET2_T4_,@function
        .size           _ZN3cub18CUB_300001_SM_10006detail6reduce18DeviceReduceKernelINS2_10policy_hubIfyN4cuda3std3__44plusIfEEE10Policy1000EN6thrust24THRUST_300001_SM_1000_NS10device_ptrIKfEEyS9_f9square_opEEvT0_PT3_T1_NS0_13GridEvenShareISL_EET2_T4_,(.L_x_252 - _ZN3cub18CUB_300001_SM_10006detail6reduce18DeviceReduceKernelINS2_10policy_hubIfyN4cuda3std3__44plusIfEEE10Policy1000EN6thrust24THRUST_300001_SM_1000_NS10device_ptrIKfEEyS9_f9square_opEEvT0_PT3_T1_NS0_13GridEvenShareISL_EET2_T4_)
        .other          _ZN3cub18CUB_300001_SM_10006detail6reduce18DeviceReduceKernelINS2_10policy_hubIfyN4cuda3std3__44plusIfEEE10Policy1000EN6thrust24THRUST_300001_SM_1000_NS10device_ptrIKfEEyS9_f9square_opEEvT0_PT3_T1_NS0_13GridEvenShareISL_EET2_T4_,@"STO_CUDA_ENTRY STV_DEFAULT"
_ZN3cub18CUB_300001_SM_10006detail6reduce18DeviceReduceKernelINS2_10policy_hubIfyN4cuda3std3__44plusIfEEE10Policy1000EN6thrust24THRUST_300001_SM_1000_NS10device_ptrIKfEEyS9_f9square_opEEvT0_PT3_T1_NS0_13GridEvenShareISL_EET2_T4_:
.text._ZN3cub18CUB_300001_SM_10006detail6reduce18DeviceReduceKernelINS2_10policy_hubIfyN4cuda3std3__44plusIfEEE10Policy1000EN6thrust24THRUST_300001_SM_1000_NS10device_ptrIKfEEyS9_f9square_opEEvT0_PT3_T1_NS0_13GridEvenShareISL_EET2_T4_:
[----:B------:R-:W-:Y:S08]  /*0000*/  LDC R1, c[0x0][0x37c] ;  /* 0x0000df00ff017b82 */ /* 0x000ff00000000800 */
[----:B------:R-:W0:Y:S01]  /*0010*/  S2UR UR16, SR_CTAID.X ;  /* 0x00000000001079c3 */ /* 0x000e220000002500 */
[----:B------:R-:W1:Y:S01]  /*0020*/  LDCU.64 UR8, c[0x0][0x3b8] ;  /* 0x00007700ff0877ac */ /* 0x000e620008000a00 */
[----:B------:R-:W-:Y:S01]  /*0030*/  BSSY.RECONVERGENT B0, `(.L_x_57) ;  /* 0x0000234000007945 */ /* 0x000fe20003800200 */
[----:B------:R-:W2:Y:S01]  /*0040*/  LDCU UR5, c[0x0][0x3c0] ;  /* 0x00007800ff0577ac */ /* 0x000ea20008000800 */
[----:B------:R-:W3:Y:S01]  /*0050*/  LDCU.64 UR14, c[0x0][0x358] ;  /* 0x00006b00ff0e77ac */ /* 0x000ee20008000a00 */
[----:B-1----:R-:W-:Y:S01]  /*0060*/  MOV R0, UR8 ;  /* 0x0000000800007c02 */ /* 0x002fe20008000f00 */
[----:B------:R-:W-:Y:S01]  /*0070*/  IMAD.U32 R3, RZ, RZ, UR9 ;  /* 0x00000009ff037e24 */ /* 0x000fe2000f8e00ff */
[----:B--2---:R-:W-:-:S02]  /*0080*/  USHF.L.U32 UR5, UR5, 0xc, URZ ;  /* 0x0000000c05057899 */ /* 0x004fc400080006ff */
[----:B0-----:R-:W-:Y:S02]  /*0090*/  USHF.L.U32 UR6, UR16, 0xc, URZ ;  /* 0x0000000c10067899 */ /* 0x001fe400080006ff */
[----:B------:R-:W-:-:S04]  /*00a0*/  USHF.R.S32.HI UR4, URZ, 0x1f, UR5 ;  /* 0x0000001fff047899 */ /* 0x000fc80008011405 */
[----:B------:R-:W-:-:S04]  /*00b0*/  IADD3 R17, P1, PT, R0, -UR6, RZ ;  /* 0x8000000600117c10 */ /* 0x000fc8000ff3e0ff */
[----:B------:R-:W-:Y:S02]  /*00c0*/  ISETP.GT.U32.AND P0, PT, R17, 0xfff, PT ;  /* 0x00000fff1100780c */ /* 0x000fe40003f04070 */
[----:B------:R-:W-:-:S04]  /*00d0*/  IADD3.X R23, PT, PT, R3, -0x1, RZ, P1, !PT ;  /* 0xffffffff03177810 */ /* 0x000fc80000ffe4ff */
[----:B------:R-:W-:-:S13]  /*00e0*/  ISETP.GT.U32.AND.EX P0, PT, R23, RZ, PT, P0 ;  /* 0x000000ff1700720c */ /* 0x000fda0003f04100 */
[----:B---3--:R-:W-:Y:S05]  /*00f0*/  @P0 BRA `(.L_x_58) ;  /* 0x0000000c00c40947 */ /* 0x008fea0003800000 */
[----:B------:R-:W0:Y:S01]  /*0100*/  S2R R4, SR_TID.X ;  /* 0x0000000000047919 */ /* 0x000e220000002100 */
[----:B------:R-:W-:Y:S01]  /*0110*/  IADD3 R5, PT, PT, R0, -UR6, RZ ;  /* 0x8000000600057c10 */ /* 0x000fe2000fffe0ff */
[----:B------:R-:W-:Y:S01]  /*0120*/  BSSY.RECONVERGENT B1, `(.L_x_59) ;  /* 0x000000b000017945 */ /* 0x000fe20003800200 */
[----:B------:R-:W-:Y:S02]  /*0130*/  IMAD.MOV.U32 R7, RZ, RZ, RZ ;  /* 0x000000ffff077224 */ /* 0x000fe400078e00ff */
[----:B0-----:R-:W-:Y:S02]  /*0140*/  ISETP.GE.AND P0, PT, R4, R5, PT ;  /* 0x000000050400720c */ /* 0x001fe40003f06270 */
[----:B------:R-:W-:-:S11]  /*0150*/  MOV R6, R4 ;  /* 0x0000000400067202 */ /* 0x000fd60000000f00 */
[----:B------:R-:W-:Y:S05]  /*0160*/  @P0 BRA `(.L_x_60) ;  /* 0x0000000000180947 */ /* 0x000fea0003800000 */
[----:B------:R-:W0:Y:S01]  /*0170*/  LDC.64 R2, c[0x0][0x380] ;  /* 0x0000e000ff027b82 */ /* 0x000e220000000a00 */
[----:B------:R-:W-:-:S04]  /*0180*/  VIADD R7, R4, UR6 ;  /* 0x0000000604077c36 */ /* 0x000fc80008000000 */
[----:B0-----:R-:W-:-:S06]  /*0190*/  IMAD.WIDE.U32 R2, R7, 0x4, R2 ;  /* 0x0000000407027825 */ /* 0x001fcc00078e0002 */
[----:B------:R-:W2:Y:S01]  /*01a0*/  LDG.E R2, desc[UR14][R2.64] ;  /* 0x0000000e02027981 */ /* 0x000ea2000c1e1900 */
[----:B------:R-:W-:Y:S01]  /*01b0*/  IADD3 R6, PT, PT, R4, 0x100, RZ ;  /* 0x0000010004067810 */ /* 0x000fe20007ffe0ff */
[----:B--2---:R-:W-:-:S07]  /*01c0*/  FMUL R7, R2, R2 ;  /* 0x0000000202077220 */ /* 0x004fce0000400000 */
.L_x_60:
[----:B------:R-:W-:Y:S05]  /*01d0*/  BSYNC.RECONVERGENT B1 ;  /* 0x0000000000017941 */ /* 0x000fea0003800200 */
.L_x_59:
[----:B------:R-:W-:Y:S01]  /*01e0*/  ISETP.GE.AND P0, PT, R6, R5, PT ;  /* 0x000000050600720c */ /* 0x000fe20003f06270 */
[----:B------:R-:W-:-:S12]  /*01f0*/  BSSY.RECONVERGENT B1, `(.L_x_61) ;  /* 0x0000079000017945 */ /* 0x000fd80003800200 */
[----:B------:R-:W-:Y:S05]  /*0200*/  @P0 BRA `(.L_x_62) ;  /* 0x0000000400dc0947 */ /* 0x000fea0003800000 */
[----:B------:R-:W-:Y:S01]  /*0210*/  LOP3.LUT R3, RZ, R6, RZ, 0x33, !PT ;  /* 0x00000006ff037212 */ /* 0x000fe200078e33ff */
[----:B------:R-:W-:Y:S03]  /*0220*/  BSSY.RECONVERGENT B2, `(.L_x_63) ;  /* 0x0000037000027945 */ /* 0x000fe60003800200 */
[----:B------:R-:W-:-:S04]  /*0230*/  IADD3 R3, PT, PT, R0, -UR6, R3 ;  /* 0x8000000600037c10 */ /* 0x000fc8000fffe003 */
[C---:B------:R-:W-:Y:S02]  /*0240*/  ISETP.GE.U32.AND P1, PT, R3.reuse, 0xf00, PT ;  /* 0x00000f000300780c */ /* 0x040fe40003f26070 */
[----:B------:R-:W-:-:S04]  /*0250*/  LEA.HI R0, R3, 0x1, RZ, 0x18 ;  /* 0x0000000103007811 */ /* 0x000fc800078fc0ff */
[----:B------:R-:W-:-:S04]  /*0260*/  LOP3.LUT R21, R0, 0xf, RZ, 0xc0, !PT ;  /* 0x0000000f00157812 */ /* 0x000fc800078ec0ff */
[----:B------:R-:W-:-:S03]  /*0270*/  ISETP.NE.AND P0, PT, R21, RZ, PT ;  /* 0x000000ff1500720c */ /* 0x000fc60003f05270 */
[----:B------:R-:W-:Y:S10]  /*0280*/  @!P1 BRA `(.L_x_64) ;  /* 0x0000000000c09947 */ /* 0x000ff40003800000 */
[----:B------:R-:W0:Y:S01]  /*0290*/  LDCU.64 UR8, c[0x0][0x380] ;  /* 0x00007000ff0877ac */ /* 0x000e220008000a00 */
[----:B------:R-:W-:Y:S01]  /*02a0*/  IMAD.WIDE.U32 R2, R6, 0x4, RZ ;  /* 0x0000000406027825 */ /* 0x000fe200078e00ff */
[----:B------:R-:W-:Y:S01]  /*02b0*/  LOP3.LUT R9, R0, 0x1fffff0, RZ, 0xc0, !PT ;  /* 0x01fffff000097812 */ /* 0x000fe200078ec0ff */
[----:B------:R-:W-:-:S04]  /*02c0*/  UIMAD.WIDE.U32 UR4, UR16, 0x4000, URZ ;  /* 0x00004000100478a5 */ /* 0x000fc8000f8e00ff */
[----:B------:R-:W-:Y:S02]  /*02d0*/  IMAD.MOV R9, RZ, RZ, -R9 ;  /* 0x000000ffff097224 */ /* 0x000fe400078e0a09 */
[----:B------:R-:W-:Y:S02]  /*02e0*/  LOP3.LUT R2, R2, UR4, RZ, 0xfc, !PT ;  /* 0x0000000402027c12 */ /* 0x000fe4000f8efcff */
[----:B------:R-:W-:Y:S02]  /*02f0*/  LOP3.LUT R3, R3, UR5, RZ, 0xfc, !PT ;  /* 0x0000000503037c12 */ /* 0x000fe4000f8efcff */
[----:B0-----:R-:W-:-:S04]  /*0300*/  IADD3 R2, P1, PT, R2, UR8, RZ ;  /* 0x0000000802027c10 */ /* 0x001fc8000ff3e0ff */
[----:B------:R-:W-:-:S04]  /*0310*/  IADD3 R2, P2, PT, R2, 0x2000, RZ ;  /* 0x0000200002027810 */ /* 0x000fc80007f5e0ff */
[----:B------:R-:W-:-:S09]  /*0320*/  IADD3.X R3, PT, PT, RZ, UR9, R3, P2, P1 ;  /* 0x00000009ff037c10 */ /* 0x000fd200097e2403 */
.L_x_65:
[----:B------:R-:W2:Y:S04]  /*0330*/  LDG.E R20, desc[UR14][R2.64+-0x2000] ;  /* 0xffe0000e02147981 */ /* 0x000ea8000c1e1900 */
[----:B------:R-:W3:Y:S04]  /*0340*/  LDG.E R22, desc[UR14][R2.64+-0x1c00] ;  /* 0xffe4000e02167981 */ /* 0x000ee8000c1e1900 */
[----:B------:R-:W4:Y:S04]  /*0350*/  LDG.E R24, desc[UR14][R2.64+-0x1800] ;  /* 0xffe8000e02187981 */ /* 0x000f28000c1e1900 */
[----:B------:R-:W5:Y:S04]  /*0360*/  LDG.E R26, desc[UR14][R2.64+-0x1400] ;  /* 0xffec000e021a7981 */ /* 0x000f68000c1e1900 */
        /* <DEDUP_REMOVED lines=11> */
[----:B------:R0:W5:Y:S01]  /*0420*/  LDG.E R10, desc[UR14][R2.64+0x1c00] ;  /* 0x001c000e020a7981 */ /* 0x000162000c1e1900 */
[----:B------:R-:W-:-:S02]  /*0430*/  IADD3 R9, PT, PT, R9, 0x10, RZ ;  /* 0x0000001009097810 */ /* 0x000fc40007ffe0ff */
[----:B------:R-:W-:Y:S02]  /*0440*/  IADD3 R6, PT, PT, R6, 0x1000, RZ ;  /* 0x0000100006067810 */ /* 0x000fe40007ffe0ff */
[----:B------:R-:W-:Y:S02]  /*0450*/  ISETP.NE.AND P1, PT, R9, RZ, PT ;  /* 0x000000ff0900720c */ /* 0x000fe40003f25270 */
[----:B0-----:R-:W-:-:S05]  /*0460*/  IADD3 R2, P2, PT, R2, 0x4000, RZ ;  /* 0x0000400002027810 */ /* 0x001fca0007f5e0ff */
[----:B------:R-:W-:Y:S02]  /*0470*/  IMAD.X R3, RZ, RZ, R3, P2 ;  /* 0x000000ffff037224 */ /* 0x000fe400010e0603 */
[----:B--2---:R-:W-:-:S04]  /*0480*/  FFMA R7, R20, R20, R7 ;  /* 0x0000001414077223 */ /* 0x004fc80000000007 */
[----:B---3--:R-:W-:-:S04]  /*0490*/  FFMA R7, R22, R22, R7 ;  /* 0x0000001616077223 */ /* 0x008fc80000000007 */
[----:B----4-:R-:W-:-:S04]  /*04a0*/  FFMA R7, R24, R24, R7 ;  /* 0x0000001818077223 */ /* 0x010fc80000000007 */
[----:B-----5:R-:W-:-:S04]  /*04b0*/  FFMA R7, R26, R26, R7 ;  /* 0x0000001a1a077223 */ /* 0x020fc80000000007 */
[----:B------:R-:W-:-:S04]  /*04c0*/  FFMA R28, R28, R28, R7 ;  /* 0x0000001c1c1c7223 */ /* 0x000fc80000000007 */
        /* <DEDUP_REMOVED lines=10> */
[----:B------:R-:W-:Y:S01]  /*0570*/  FFMA R7, R10, R10, R11 ;  /* 0x0000000a0a077223 */ /* 0x000fe2000000000b */
[----:B------:R-:W-:Y:S06]  /*0580*/  @P1 BRA `(.L_x_65) ;  /* 0xfffffffc00681947 */ /* 0x000fec000383ffff */
.L_x_64:
[----:B------:R-:W-:Y:S05]  /*0590*/  BSYNC.RECONVERGENT B2 ;  /* 0x0000000000027941 */ /* 0x000fea0003800200 */
.L_x_63:
[----:B------:R-:W-:Y:S05]  /*05a0*/  @!P0 BRA `(.L_x_62) ;  /* 0x0000000000f48947 */ /* 0x000fea0003800000 */
[----:B------:R-:W-:Y:S01]  /*05b0*/  ISETP.GE.U32.AND P0, PT, R21, 0x8, PT ;  /* 0x000000081500780c */ /* 0x000fe20003f06070 */
[----:B------:R-:W-:Y:S01]  /*05c0*/  BSSY.RECONVERGENT B2, `(.L_x_66) ;  /* 0x000001a000027945 */ /* 0x000fe20003800200 */
[----:B------:R-:W-:-:S04]  /*05d0*/  LOP3.LUT R9, R0, 0x7, RZ, 0xc0, !PT ;  /* 0x0000000700097812 */ /* 0x000fc800078ec0ff */
[----:B------:R-:W-:-:S07]  /*05e0*/  ISETP.NE.AND P1, PT, R9, RZ, PT ;  /* 0x000000ff0900720c */ /* 0x000fce0003f25270 */
[----:B------:R-:W-:Y:S06]  /*05f0*/  @!P0 BRA `(.L_x_67) ;  /* 0x0000000000588947 */ /* 0x000fec0003800000 */
[----:B------:R-:W0:Y:S01]  /*0600*/  LDCU.64 UR4, c[0x0][0x380] ;  /* 0x00007000ff0477ac */ /* 0x000e220008000a00 */
[----:B------:R-:W-:-:S04]  /*0610*/  IADD3 R3, P0, PT, R6, UR6, RZ ;  /* 0x0000000606037c10 */ /* 0x000fc8000ff1e0ff */
[----:B------:R-:W-:Y:S02]  /*0620*/  LEA.HI.X.SX32 R8, R6, RZ, 0x1, P0 ;  /* 0x000000ff06087211 */ /* 0x000fe400000f0eff */
[----:B0-----:R-:W-:-:S04]  /*0630*/  LEA R2, P0, R3, UR4, 0x2 ;  /* 0x0000000403027c11 */ /* 0x001fc8000f8010ff */
[----:B------:R-:W-:-:S05]  /*0640*/  LEA.HI.X R3, R3, UR5, R8, 0x2, P0 ;  /* 0x0000000503037c11 */ /* 0x000fca00080f1408 */
[----:B------:R-:W2:Y:S04]  /*0650*/  LDG.E R8, desc[UR14][R2.64] ;  /* 0x0000000e02087981 */ /* 0x000ea8000c1e1900 */
[----:B------:R-:W3:Y:S04]  /*0660*/  LDG.E R10, desc[UR14][R2.64+0x400] ;  /* 0x0004000e020a7981 */ /* 0x000ee8000c1e1900 */
[----:B------:R-:W4:Y:S04]  /*0670*/  LDG.E R12, desc[UR14][R2.64+0x800] ;  /* 0x0008000e020c7981 */ /* 0x000f28000c1e1900 */
[----:B------:R-:W5:Y:S04]  /*0680*/  LDG.E R14, desc[UR14][R2.64+0xc00] ;  /* 0x000c000e020e7981 */ /* 0x000f68000c1e1900 */
[----:B------:R-:W5:Y:S04]  /*0690*/  LDG.E R16, desc[UR14][R2.64+0x1000] ;  /* 0x0010000e02107981 */ /* 0x000f68000c1e1900 */
[----:B------:R-:W5:Y:S04]  /*06a0*/  LDG.E R18, desc[UR14][R2.64+0x1400] ;  /* 0x0014000e02127981 */ /* 0x000f68000c1e1900 */
[----:B------:R-:W5:Y:S04]  /*06b0*/  LDG.E R20, desc[UR14][R2.64+0x1800] ;  /* 0x0018000e02147981 */ /* 0x000f68000c1e1900 */
[----:B------:R-:W5:Y:S01]  /*06c0*/  LDG.E R22, desc[UR14][R2.64+0x1c00] ;  /* 0x001c000e02167981 */ /* 0x000f62000c1e1900 */
[----:B------:R-:W-:-:S02]  /*06d0*/  VIADD R6, R6, 0x800 ;  /* 0x0000080006067836 */ /* 0x000fc40000000000 */
[----:B--2---:R-:W-:-:S04]  /*06e0*/  FFMA R7, R8, R8, R7 ;  /* 0x0000000808077223 */ /* 0x004fc80000000007 */
[----:B---3--:R-:W-:-:S04]  /*06f0*/  FFMA R7, R10, R10, R7 ;  /* 0x0000000a0a077223 */ /* 0x008fc80000000007 */
[----:B----4-:R-:W-:-:S04]  /*0700*/  FFMA R7, R12, R12, R7 ;  /* 0x0000000c0c077223 */ /* 0x010fc80000000007 */
[----:B-----5:R-:W-:-:S04]  /*0710*/  FFMA R7, R14, R14, R7 ;  /* 0x0000000e0e077223 */ /* 0x020fc80000000007 */
[----:B------:R-:W-:-:S04]  /*0720*/  FFMA R7, R16, R16, R7 ;  /* 0x0000001010077223 */ /* 0x000fc80000000007 */
[----:B------:R-:W-:-:S04]  /*0730*/  FFMA R7, R18, R18, R7 ;  /* 0x0000001212077223 */ /* 0x000fc80000000007 */
[----:B------:R-:W-:-:S04]  /*0740*/  FFMA R7, R20, R20, R7 ;  /* 0x0000001414077223 */ /* 0x000fc80000000007 */
[----:B------:R-:W-:-:S07]  /*0750*/  FFMA R7, R22, R22, R7 ;  /* 0x0000001616077223 */ /* 0x000fce0000000007 */
.L_x_67:
[----:B------:R-:W-:Y:S05]  /*0760*/  BSYNC.RECONVERGENT B2 ;  /* 0x0000000000027941 */ /* 0x000fea0003800200 */
.L_x_66:
        /* <DEDUP_REMOVED lines=14> */
[----:B------:R-:W5:Y:S01]  /*0850*/  LDG.E R14, desc[UR14][R2.64+0xc00] ;  /* 0x000c000e020e7981 */ /* 0x000f62000c1e1900 */
[----:B------:R-:W-:Y:S01]  /*0860*/  IADD3 R6, PT, PT, R6, 0x400, RZ ;  /* 0x0000040006067810 */ /* 0x000fe20007ffe0ff */
[----:B--2---:R-:W-:-:S04]  /*0870*/  FFMA R7, R8, R8, R7 ;  /* 0x0000000808077223 */ /* 0x004fc80000000007 */
[----:B---3--:R-:W-:-:S04]  /*0880*/  FFMA R7, R10, R10, R7 ;  /* 0x0000000a0a077223 */ /* 0x008fc80000000007 */
[----:B----4-:R-:W-:-:S04]  /*0890*/  FFMA R7, R12, R12, R7 ;  /* 0x0000000c0c077223 */ /* 0x010fc80000000007 */
[----:B-----5:R-:W-:-:S07]  /*08a0*/  FFMA R7, R14, R14, R7 ;  /* 0x0000000e0e077223 */ /* 0x020fce0000000007 */
.L_x_69:
[----:B------:R-:W-:Y:S05]  /*08b0*/  BSYNC.RECONVERGENT B2 ;  /* 0x0000000000027941 */ /* 0x000fea0003800200 */
.L_x_68:
[----:B------:R-:W-:Y:S05]  /*08c0*/  @!P1 BRA `(.L_x_62) ;  /* 0x00000000002c9947 */ /* 0x000fea0003800000 */
[----:B------:R-:W0:Y:S01]  /*08d0*/  LDC.64 R2, c[0x0][0x380] ;  /* 0x0000e000ff027b82 */ /* 0x000e220000000a00 */
[----:B------:R-:W-:Y:S01]  /*08e0*/  IMAD.U32 R9, RZ, RZ, UR16 ;  /* 0x00000010ff097e24 */ /* 0x000fe2000f8e00ff */
[----:B------:R-:W-:-:S03]  /*08f0*/  IADD3 R0, PT, PT, -R0, RZ, RZ ;  /* 0x000000ff00007210 */ /* 0x000fc60007ffe1ff */
[----:B0-----:R-:W-:-:S07]  /*0900*/  IMAD.WIDE.U32 R2, R9, 0x4000, R2 ;  /* 0x0000400009027825 */ /* 0x001fce00078e0002 */
.L_x_70:
[----:B------:R-:W-:-:S06]  /*0910*/  IMAD.WIDE R8, R6, 0x4, R2 ;  /* 0x0000000406087825 */ /* 0x000fcc00078e0202 */
[----:B------:R-:W2:Y:S01]  /*0920*/  LDG.E R8, desc[UR14][R8.64] ;  /* 0x0000000e08087981 */ /* 0x000ea2000c1e1900 */
[----:B------:R-:W-:Y:S01]  /*0930*/  VIADD R0, R0, 0x1 ;  /* 0x0000000100007836 */ /* 0x000fe20000000000 */
[----:B------:R-:W-:-:S04]  /*0940*/  IADD3 R6, PT, PT, R6, 0x100, RZ ;  /* 0x0000010006067810 */ /* 0x000fc80007ffe0ff */
[----:B------:R-:W-:Y:S01]  /*0950*/  ISETP.NE.AND P0, PT, R0, RZ, PT ;  /* 0x000000ff0000720c */ /* 0x000fe20003f05270 */
[----:B--2---:R-:W-:-:S12]  /*0960*/  FFMA R7, R8, R8, R7 ;  /* 0x0000000808077223 */ /* 0x004fd80000000007 */
[----:B------:R-:W-:Y:S05]  /*0970*/  @P0 BRA `(.L_x_70) ;  /* 0xfffffffc00e40947 */ /* 0x000fea000383ffff */
.L_x_62:
[----:B------:R-:W-:Y:S05]  /*0980*/  BSYNC.RECONVERGENT B1 ;  /* 0x0000000000017941 */ /* 0x000fea0003800200 */
.L_x_61:
[----:B------:R-:W-:-:S13]  /*0990*/  ISETP.GE.AND P0, PT, R5, 0x100, PT ;  /* 0x000001000500780c */ /* 0x000fda0003f06270 */
[----:B------:R-:W-:Y:S05]  /*09a0*/  @!P0 BRA `(.L_x_71) ;  /* 0x0000000000ac8947 */ /* 0x000fea0003800000 */
[----:B------:R-:W0:Y:S01]  /*09b0*/  S2R R8, SR_LANEID ;  /* 0x0000000000087919 */ /* 0x000e220000000000 */
[----:B------:R-:W1:Y:S02]  /*09c0*/  SHFL.DOWN PT, R0, R7, 0x1, 0x1f ;  /* 0x08201f0007007f89 */ /* 0x000e6400000e0000 */
[----:B-1----:R-:W-:Y:S01]  /*09d0*/  FADD R0, R0, R7 ;  /* 0x0000000700007221 */ /* 0x002fe20000000000 */
[C---:B0-----:R-:W-:Y:S02]  /*09e0*/  ISETP.GT.AND P0, PT, R8.reuse, 0x1e, PT ;  /* 0x0000001e0800780c */ /* 0x041fe40003f04270 */
[C---:B------:R-:W-:Y:S02]  /*09f0*/  ISETP.NE.AND P1, PT, R8.reuse, RZ, PT ;  /* 0x000000ff0800720c */ /* 0x040fe40003f25270 */
[----:B------:R-:W-:Y:S02]  /*0a00*/  FSEL R0, R7, R0, P0 ;  /* 0x0000000007007208 */ /* 0x000fe40000000000 */
[----:B------:R-:W-:-:S03]  /*0a10*/  ISETP.GT.AND P0, PT, R8, 0x1d, PT ;  /* 0x0000001d0800780c */ /* 0x000fc60003f04270 */
[----:B------:R-:W0:Y:S06]  /*0a20*/  SHFL.DOWN PT, R3, R0, 0x2, 0x1f ;  /* 0x08401f0000037f89 */ /* 0x000e2c00000e0000 */
[----:B------:R-:W1:Y:S01]  /*0a30*/  @!P1 S2R R6, SR_CgaCtaId ;  /* 0x0000000000069919 */ /* 0x000e620000008800 */
[----:B------:R-:W-:Y:S02]  /*0a40*/  @!P1 MOV R5, 0x400 ;  /* 0x0000040000059802 */ /* 0x000fe40000000f00 */
[----:B------:R-:W-:-:S04]  /*0a50*/  @!P1 SHF.R.U32.HI R2, RZ, 0x3, R4 ;  /* 0x00000003ff029819 */ /* 0x000fc80000011604 */
[----:B------:R-:W-:Y:S01]  /*0a60*/  @!P1 LOP3.LUT R2, R2, 0x7c, RZ, 0xc0, !PT ;  /* 0x0000007c02029812 */ /* 0x000fe200078ec0ff */
[----:B0-----:R-:W-:Y:S01]  /*0a70*/  @!P0 FADD R0, R0, R3 ;  /* 0x0000000300008221 */ /* 0x001fe20000000000 */
[----:B------:R-:W-:-:S04]  /*0a80*/  ISETP.GT.AND P0, PT, R8, 0x1b, PT ;  /* 0x0000001b0800780c */ /* 0x000fc80003f04270 */
[----:B------:R-:W0:Y:S01]  /*0a90*/  SHFL.DOWN PT, R3, R0, 0x4, 0x1f ;  /* 0x08801f0000037f89 */ /* 0x000e2200000e0000 */
[----:B-1----:R-:W-:-:S05]  /*0aa0*/  @!P1 LEA R5, R6, R5, 0x18 ;  /* 0x0000000506059211 */ /* 0x002fca00078ec0ff */
[----:B------:R-:W-:-:S03]  /*0ab0*/  @!P1 IMAD.IADD R2, R2, 0x1, R5 ;  /* 0x0000000102029824 */ /* 0x000fc600078e0205 */
        /* <DEDUP_REMOVED lines=15> */
[----:B------:R-:W0:Y:S04]  /*0bb0*/  LDS R0, [UR4+0xc] ;  /* 0x00000c04ff007984 */ /* 0x000e280008000800 */
[----:B------:R-:W1:Y:S04]  /*0bc0*/  LDS.128 R4, [UR4+0x10] ;  /* 0x00001004ff047984 */ /* 0x000e680008000c00 */
[----:B--2---:R-:W2:Y:S01]  /*0bd0*/  LDS.64 R2, [UR4+0x20] ;  /* 0x00002004ff027984 */ /* 0x004ea20008000a00 */
        /* <DEDUP_REMOVED lines=8> */
.L_x_71:
[----:B------:R-:W0:Y:S01]  /*0c60*/  S2R R9, SR_LANEID ;  /* 0x0000000000097919 */ /* 0x000e220000000000 */
[----:B------:R-:W-:-:S04]  /*0c70*/  LOP3.LUT R0, R4, 0x3e0, RZ, 0xc0, !PT ;  /* 0x000003e004007812 */ /* 0x000fc800078ec0ff */
[----:B------:R-:W-:Y:S02]  /*0c80*/  IADD3 R2, PT, PT, R0, 0x20, RZ ;  /* 0x0000002000027810 */ /* 0x000fe40007ffe0ff */
[----:B------:R-:W-:Y:S02]  /*0c90*/  LOP3.LUT R0, RZ, R0, RZ, 0x33, !PT ;  /* 0x00000000ff007212 */ /* 0x000fe400078e33ff */
[----:B------:R-:W-:-:S03]  /*0ca0*/  ISETP.GT.AND P0, PT, R2, R5, PT ;  /* 0x000000050200720c */ /* 0x000fc60003f04270 */
[----:B------:R-:W-:-:S05]  /*0cb0*/  IMAD.IADD R0, R5, 0x1, R0 ;  /* 0x0000000105007824 */ /* 0x000fca00078e0200 */
[----:B------:R-:W-:-:S05]  /*0cc0*/  SEL R0, R0, 0x1f, P0 ;  /* 0x0000001f00007807 */ /* 0x000fca0000000000 */
[----:B------:R-:W1:Y:S01]  /*0cd0*/  SHFL.DOWN PT, R2, R7, 0x1, R0 ;  /* 0x0820000007027989 */ /* 0x000e6200000e0000 */
[C---:B0-----:R-:W-:Y:S02]  /*0ce0*/  ISETP.GE.AND P0, PT, R9.reuse, R0, PT ;  /* 0x000000000900720c */ /* 0x041fe40003f06270 */
[C---:B------:R-:W-:Y:S02]  /*0cf0*/  IADD3 R3, PT, PT, R9.reuse, 0x2, RZ ;  /* 0x0000000209037810 */ /* 0x040fe40007ffe0ff */
[----:B------:R-:W-:-:S09]  /*0d00*/  ISETP.NE.AND P1, PT, R9, RZ, PT ;  /* 0x000000ff0900720c */ /* 0x000fd20003f25270 */
[----:B-1----:R-:W-:Y:S01]  /*0d10*/  @!P0 FADD R7, R2, R7 ;  /* 0x0000000702078221 */ /* 0x002fe20000000000 */
[-C--:B------:R-:W-:Y:S01]  /*0d20*/  ISETP.GT.AND P0, PT, R3, R0.reuse, PT ;  /* 0x000000000300720c */ /* 0x080fe20003f04270 */
[----:B------:R-:W-:Y:S02]  /*0d30*/  VIADD R3, R9, 0x4 ;  /* 0x0000000409037836 */ /* 0x000fe40000000000 */
        /* <DEDUP_REMOVED lines=19> */
[----:B------:R-:W-:-:S03]  /*0e70*/  ISETP.NE.AND P0, PT, R4, RZ, PT ;  /* 0x000000ff0400720c */ /* 0x000fc60003f05270 */
[----:B------:R-:W-:-:S05]  /*0e80*/  IMAD.MOV.U32 R9, RZ, RZ, R7 ;  /* 0x000000ffff097224 */ /* 0x000fca00078e0007 */
        /* <DEDUP_REMOVED lines=10> */
[----:B------:R-:W1:Y:S04]  /*0f30*/  LDS R0, [UR4+0xc] ;  /* 0x00000c04ff007984 */ /* 0x000e680008000800 */
[----:B------:R-:W0:Y:S04]  /*0f40*/  LDS.128 R12, [UR4+0x10] ;  /* 0x00001004ff0c7984 */ /* 0x000e280008000c00 */
[----:B------:R-:W2:Y:S01]  /*0f50*/  LDS.64 R2, [UR4+0x20] ;  /* 0x00002004ff027984 */ /* 0x000ea20008000a00 */
[----:B-1----:R-:W-:Y:S01]  /*0f60*/  @P2 FADD R9, R9, R0 ;  /* 0x0000000009092221 */ /* 0x002fe20000000000 */
[----:B------:R-:W-:-:S03]  /*0f70*/  ISETP.GT.AND P2, PT, R5, 0xa0, PT ;  /* 0x000000a00500780c */ /* 0x000fc60003f44270 */
[----:B0-----:R-:W-:Y:S01]  /*0f80*/  @P4 FADD R9, R9, R12 ;  /* 0x0000000c09094221 */ /* 0x001fe20000000000 */
        /* <DEDUP_REMOVED lines=8> */
.L_x_58:
[----:B------:R-:W0:Y:S01]  /*1010*/  S2R R2, SR_TID.X ;  /* 0x0000000000027919 */ /* 0x000e220000002100 */
[----:B------:R-:W1:Y:S01]  /*1020*/  LDC.64 R4, c[0x0][0x380] ;  /* 0x0000e000ff047b82 */ /* 0x000e620000000a00 */
[----:B0-----:R-:W-:-:S05]  /*1030*/  IADD3 R7, PT, PT, R2, UR6, RZ ;  /* 0x0000000602077c10 */ /* 0x001fca000fffe0ff */
[----:B-1----:R-:W-:-:S05]  /*1040*/  IMAD.WIDE.U32 R4, R7, 0x4, R4 ;  /* 0x0000000407047825 */ /* 0x002fca00078e0004 */
        /* <DEDUP_REMOVED lines=16> */
[----:B------:R-:W-:-:S04]  /*1150*/  ISETP.GE.U32.AND P0, PT, R17, UR5, PT ;  /* 0x0000000511007c0c */ /* 0x000fc8000bf06070 */
[----:B------:R-:W-:Y:S01]  /*1160*/  ISETP.GE.U32.AND.EX P0, PT, R23, UR4, PT, P0 ;  /* 0x0000000417007c0c */ /* 0x000fe2000bf06100 */
[----:B--2---:R-:W-:Y:S01]  /*1170*/  FMUL R17, R16, R16 ;  /* 0x0000001010117220 */ /* 0x004fe20000400000 */
[----:B---3--:R-:W-:Y:S01]  /*1180*/  FMUL R19, R19, R19 ;  /* 0x0000001313137220 */ /* 0x008fe20000400000 */
[----:B----4-:R-:W-:Y:S01]  /*1190*/  FMUL R21, R21, R21 ;  /* 0x0000001515157220 */ /* 0x010fe20000400000 */
[----:B-----5:R-:W-:Y:S01]  /*11a0*/  FMUL R22, R22, R22 ;  /* 0x0000001616167220 */ /* 0x020fe20000400000 */
[----:B------:R-:W-:Y:S01]  /*11b0*/  FMUL R13, R13, R13 ;  /* 0x0000000d0d0d7220 */ /* 0x000fe20000400000 */
[----:B------:R-:W-:Y:S01]  /*11c0*/  FMUL R12, R12, R12 ;  /* 0x0000000c0c0c7220 */ /* 0x000fe20000400000 */
[----:B0-----:R-:W-:Y:S01]  /*11d0*/  FMUL R5, R10, R10 ;  /* 0x0000000a0a057220 */ /* 0x001fe20000400000 */
[----:B------:R-:W-:Y:S01]  /*11e0*/  FMUL R4, R9, R9 ;  /* 0x0000000909047220 */ /* 0x000fe20000400000 */
[----:B------:R-:W-:Y:S01]  /*11f0*/  FFMA R14, R14, R14, R17 ;  /* 0x0000000e0e0e7223 */ /* 0x000fe20000000011 */
[----:B------:R-:W-:Y:S01]  /*1200*/  FFMA R19, R18, R18, R19 ;  /* 0x0000001212137223 */ /* 0x000fe20000000013 */
[----:B------:R-:W-:Y:S01]  /*1210*/  FFMA R21, R20, R20, R21 ;  /* 0x0000001414157223 */ /* 0x000fe20000000015 */
[----:B------:R-:W-:Y:S01]  /*1220*/  FFMA R22, R15, R15, R22 ;  /* 0x0000000f0f167223 */ /* 0x000fe20000000016 */
[----:B------:R-:W-:Y:S01]  /*1230*/  FFMA R13, R8, R8, R13 ;  /* 0x00000008080d7223 */ /* 0x000fe2000000000d */
[----:B------:R-:W-:Y:S01]  /*1240*/  FFMA R12, R7, R7, R12 ;  /* 0x00000007070c7223 */ /* 0x000fe2000000000c */
[----:B------:R-:W-:Y:S01]  /*1250*/  FFMA R5, R6, R6, R5 ;  /* 0x0000000606057223 */ /* 0x000fe20000000005 */
[----:B------:R-:W-:Y:S01]  /*1260*/  FFMA R4, R11, R11, R4 ;  /* 0x0000000b0b047223 */ /* 0x000fe20000000004 */
[----:B------:R-:W-:Y:S01]  /*1270*/  FADD R14, R14, R19 ;  /* 0x000000130e0e7221 */ /* 0x000fe20000000000 */
[----:B------:R-:W-:Y:S01]  /*1280*/  FADD R21, R21, R22 ;  /* 0x0000001615157221 */ /* 0x000fe20000000000 */
[----:B------:R-:W-:Y:S01]  /*1290*/  FADD R12, R13, R12 ;  /* 0x0000000c0d0c7221 */ /* 0x000fe20000000000 */
[----:B------:R-:W-:-:S02]  /*12a0*/  FADD R5, R5, R4 ;  /* 0x0000000405057221 */ /* 0x000fc40000000000 */
[----:B------:R-:W-:Y:S02]  /*12b0*/  FADD R14, R14, R21 ;  /* 0x000000150e0e7221 */ /* 0x000fe40000000000 */
[----:B------:R-:W-:-:S04]  /*12c0*/  FADD R5, R12, R5 ;  /* 0x000000050c057221 */ /* 0x000fc80000000000 */
[----:B------:R-:W-:Y:S01]  /*12d0*/  FADD R7, R14, R5 ;  /* 0x000000050e077221 */ /* 0x000fe20000000000 */
[----:B------:R-:W-:Y:S06]  /*12e0*/  @!P0 BRA `(.L_x_73) ;  /* 0x0000000c00788947 */ /* 0x000fec0003800000 */
[----:B------:R-:W-:Y:S01]  /*12f0*/  UIADD3 UR8, UP0, UPT, UR5, UR6, URZ ;  /* 0x0000000605087290 */ /* 0x000fe2000ff1e0ff */
[----:B------:R-:W-:Y:S01]  /*1300*/  IADD3 R24, P2, PT, R0, -0x1000, RZ ;  /* 0xfffff00000187810 */ /* 0x000fe20007f5e0ff */
[----:B------:R-:W0:Y:S01]  /*1310*/  LDCU.64 UR12, c[0x0][0x380] ;  /* 0x00007000ff0c77ac */ /* 0x000e220008000a00 */
[----:B------:R-:W-:Y:S02]  /*1320*/  LOP3.LUT R5, RZ, R2, RZ, 0x33, !PT ;  /* 0x00000002ff057212 */ /* 0x000fe400078e33ff */
[----:B------:R-:W-:Y:S01]  /*1330*/  IADD3.X R10, PT, PT, R3, -0x1, RZ, P2, !PT ;  /* 0xffffffff030a7810 */ /* 0x000fe200017fe4ff */
[----:B------:R-:W-:Y:S01]  /*1340*/  UIADD3.X UR9, UPT, UPT, URZ, UR4, URZ, UP0, !UPT ;  /* 0x00000004ff097290 */ /* 0x000fe200087fe4ff */
[----:B------:R-:W-:Y:S01]  /*1350*/  ISETP.LT.U32.AND P0, PT, R24, UR8, PT ;  /* 0x0000000818007c0c */ /* 0x000fe2000bf01070 */
[----:B------:R-:W-:Y:S01]  /*1360*/  UMOV UR10, UR8 ;  /* 0x00000008000a7c82 */ /* 0x000fe20008000000 */
[----:B------:R-:W-:Y:S01]  /*1370*/  IADD3 R9, P1, PT, R2, UR8, RZ ;  /* 0x0000000802097c10 */ /* 0x000fe2000ff3e0ff */
[----:B------:R-:W-:Y:S01]  /*1380*/  UMOV UR4, URZ ;  /* 0x000000ff00047c82 */ /* 0x000fe20008000000 */
[----:B------:R-:W-:Y:S01]  /*1390*/  IADD3 R5, PT, PT, R0, -UR5, R5 ;  /* 0x8000000500057c10 */ /* 0x000fe2000fffe005 */
[----:B------:R-:W-:Y:S01]  /*13a0*/  IMAD.U32 R11, RZ, RZ, UR9 ;  /* 0x00000009ff0b7e24 */ /* 0x000fe2000f8e00ff */
[----:B------:R-:W-:Y:S01]  /*13b0*/  IADD3.X R2, PT, PT, RZ, UR9, RZ, P1, !PT ;  /* 0x00000009ff027c10 */ /* 0x000fe20008ffe4ff */
[----:B------:R-:W-:-:S02]  /*13c0*/  UMOV UR7, UR9 ;  /* 0x0000000900077c82 */ /* 0x000fc40008000000 */
[----:B------:R-:W-:Y:S01]  /*13d0*/  VIADD R6, R5, -UR6 ;  /* 0x8000000605067c36 */ /* 0x000fe20008000000 */
[----:B------:R-:W-:Y:S02]  /*13e0*/  ISETP.GT.U32.AND.EX P0, PT, R11, R10, PT, P0 ;  /* 0x0000000a0b00720c */ /* 0x000fe40003f04100 */
[----:B0-----:R-:W-:-:S04]  /*13f0*/  LEA R8, P2, R9, UR12, 0x2 ;  /* 0x0000000c09087c11 */ /* 0x001fc8000f8410ff */
[----:B------:R-:W-:Y:S02]  /*1400*/  IADD3 R8, P1, PT, R8, 0x2000, RZ ;  /* 0x0000200008087810 */ /* 0x000fe40007f3e0ff */
[----:B------:R-:W-:-:S04]  /*1410*/  LEA.HI.X R9, R9, UR13, R2, 0x2, P2 ;  /* 0x0000000d09097c11 */ /* 0x000fc800090f1402 */
[----:B------:R-:W-:Y:S01]  /*1420*/  IADD3.X R9, PT, PT, RZ, R9, RZ, P1, !PT ;  /* 0x00000009ff097210 */ /* 0x000fe20000ffe4ff */
[----:B------:R-:W-:Y:S06]  /*1430*/  @P0 BRA `(.L_x_74) ;  /* 0x0000000400180947 */ /* 0x000fec0003800000 */
[----:B------:R-:W0:Y:S01]  /*1440*/  LDC.64 R2, c[0x0][0x3b8] ;  /* 0x0000ee00ff027b82 */ /* 0x000e220000000a00 */
[----:B------:R-:W1:Y:S01]  /*1450*/  LDCU.64 UR12, c[0x0][0x380] ;  /* 0x00007000ff0c77ac */ /* 0x000e620008000a00 */
[----:B------:R-:W-:Y:S01]  /*1460*/  NOP ;  /* 0x0000000000007918 */ /* 0x000fe20000000000 */
.L_x_75:
[----:B------:R-:W2:Y:S02]  /*1470*/  S2R R0, SR_TID.X ;  /* 0x0000000000007919 */ /* 0x000ea40000002100 */
[----:B--2---:R-:W-:-:S04]  /*1480*/  IADD3 R0, P0, PT, R0, UR8, RZ ;  /* 0x0000000800007c10 */ /* 0x004fc8000ff1e0ff */
[----:B------:R-:W-:Y:S02]  /*1490*/  IADD3.X R5, PT, PT, RZ, UR9, RZ, P0, !PT ;  /* 0x00000009ff057c10 */ /* 0x000fe400087fe4ff */
[----:B-1----:R-:W-:-:S04]  /*14a0*/  LEA R4, P0, R0, UR12, 0x2 ;  /* 0x0000000c00047c11 */ /* 0x002fc8000f8010ff */
        /* <DEDUP_REMOVED lines=17> */
[----:B------:R-:W-:-:S02]  /*15c0*/  USHF.R.S32.HI UR11, URZ, 0x1f, UR5 ;  /* 0x0000001fff0b7899 */ /* 0x000fc40008011405 */
[----:B------:R-:W-:Y:S01]  /*15d0*/  MOV R27, UR5 ;  /* 0x00000005001b7c02 */ /* 0x000fe20008000f00 */
[----:B------:R-:W-:-:S03]  /*15e0*/  UIADD3 UR6, UP0, UPT, UR5, UR10, URZ ;  /* 0x0000000a05067290 */ /* 0x000fc6000ff1e0ff */
[----:B------:R-:W-:Y:S01]  /*15f0*/  LEA R8, P2, R27, R8, 0x2 ;  /* 0x000000081b087211 */ /* 0x000fe200078410ff */
[----:B------:R-:W-:Y:S01]  /*1600*/  UIADD3.X UR7, UPT, UPT, UR11, UR7, URZ, UP0, !UPT ;  /* 0x000000070b077290 */ /* 0x000fe200087fe4ff */
[----:B--2---:R-:W-:Y:S01]  /*1610*/  FMUL R26, R26, R26 ;  /* 0x0000001a1a1a7220 */ /* 0x004fe20000400000 */
[----:B---3--:R-:W-:Y:S01]  /*1620*/  FFMA R7, R0, R0, R7 ;  /* 0x0000000000077223 */ /* 0x008fe20000000007 */
[----:B0-----:R-:W-:Y:S02]  /*1630*/  IMAD.MOV.U32 R0, RZ, RZ, R2 ;  /* 0x000000ffff007224 */ /* 0x001fe400078e0002 */
[----:B----4-:R-:W-:-:S03]  /*1640*/  FFMA R26, R25, R25, R26 ;  /* 0x00000019191a7223 */ /* 0x010fc6000000001a */
[----:B------:R-:W-:Y:S01]  /*1650*/  IADD3 R25, P1, PT, R0, -UR8, RZ ;  /* 0x8000000800197c10 */ /* 0x000fe2000ff3e0ff */
[----:B-----5:R-:W-:Y:S01]  /*1660*/  FMUL R16, R16, R16 ;  /* 0x0000001010107220 */ /* 0x020fe20000400000 */
[----:B------:R-:W-:Y:S02]  /*1670*/  FADD R7, R7, R26 ;  /* 0x0000001a07077221 */ /* 0x000fe40000000000 */
[----:B------:R-:W-:Y:S01]  /*1680*/  ISETP.GE.U32.AND P0, PT, R25, UR5, PT ;  /* 0x0000000519007c0c */ /* 0x000fe2000bf06070 */
[----:B------:R-:W-:Y:S01]  /*1690*/  FMUL R23, R23, R23 ;  /* 0x0000001717177220 */ /* 0x000fe20000400000 */
[----:B------:R-:W-:Y:S01]  /*16a0*/  FMUL R21, R21, R21 ;  /* 0x0000001515157220 */ /* 0x000fe20000400000 */
[----:B-1----:R-:W-:Y:S01]  /*16b0*/  FMUL R4, R19, R19 ;  /* 0x0000001313047220 */ /* 0x002fe20000400000 */
[----:B------:R-:W-:Y:S01]  /*16c0*/  FMUL R26, R13, R13 ;  /* 0x0000000d0d1a7220 */ /* 0x000fe20000400000 */
[----:B------:R-:W-:Y:S01]  /*16d0*/  FMUL R5, R18, R18 ;  /* 0x0000001212057220 */ /* 0x000fe20000400000 */
[----:B------:R-:W-:Y:S01]  /*16e0*/  FFMA R16, R11, R11, R16 ;  /* 0x0000000b0b107223 */ /* 0x000fe20000000010 */
[----:B------:R-:W-:Y:S01]  /*16f0*/  IADD3.X R11, PT, PT, R3, ~UR9, RZ, P1, !PT ;  /* 0x80000009030b7c10 */ /* 0x000fe20008ffe4ff */
[----:B------:R-:W-:-:S03]  /*1700*/  FFMA R22, R22, R22, R23 ;  /* 0x0000001616167223 */ /* 0x000fc60000000017 */
[----:B------:R-:W-:Y:S01]  /*1710*/  ISETP.GE.U32.AND.EX P0, PT, R11, UR11, PT, P0 ;  /* 0x0000000b0b007c0c */ /* 0x000fe2000bf06100 */
[----:B------:R-:W-:Y:S01]  /*1720*/  FFMA R21, R14, R14, R21 ;  /* 0x0000000e0e157223 */ /* 0x000fe20000000015 */
[----:B------:R-:W-:Y:S01]  /*1730*/  FFMA R4, R15, R15, R4 ;  /* 0x0000000f0f047223 */ /* 0x000fe20000000004 */
[----:B------:R-:W-:Y:S01]  /*1740*/  FFMA R17, R17, R17, R26 ;  /* 0x0000001111117223 */ /* 0x000fe2000000001a */
[----:B------:R-:W-:Y:S01]  /*1750*/  FFMA R5, R12, R12, R5 ;  /* 0x0000000c0c057223 */ /* 0x000fe20000000005 */
[----:B------:R-:W-:Y:S02]  /*1760*/  FADD R22, R22, R21 ;  /* 0x0000001516167221 */ /* 0x000fe40000000000 */
[----:B------:R-:W-:Y:S01]  /*1770*/  FADD R4, R4, R17 ;  /* 0x0000001104047221 */ /* 0x000fe20000000000 */
[----:B------:R-:W-:Y:S01]  /*1780*/  FADD R5, R16, R5 ;  /* 0x0000000510057221 */ /* 0x000fe20000000000 */
[----:B------:R-:W-:-:S03]  /*1790*/  FADD R7, R7, R22 ;  /* 0x0000001607077221 */ /* 0x000fc60000000000 */
[----:B------:R-:W-:Y:S01]  /*17a0*/  FADD R4, R4, R5 ;  /* 0x0000000504047221 */ /* 0x000fe20000000000 */
[----:B------:R-:W-:Y:S01]  /*17b0*/  IMAD.U32 R12, RZ, RZ, UR11 ;  /* 0x0000000bff0c7e24 */ /* 0x000fe2000f8e00ff */
[----:B------:R-:W-:Y:S02]  /*17c0*/  MOV R5, UR5 ;  /* 0x0000000500057c02 */ /* 0x000fe40008000f00 */
[----:B------:R-:W-:Y:S02]  /*17d0*/  FADD R7, R7, R4 ;  /* 0x0000000407077221 */ /* 0x000fe40000000000 */
[----:B------:R-:W-:Y:S02]  /*17e0*/  LEA.HI.X R9, R5, R9, R12, 0x2, P2 ;  /* 0x0000000905097211 */ /* 0x000fe400010f140c */
[----:B------:R-:W-:Y:S01]  /*17f0*/  FFMA R7, R20, R20, R7 ;  /* 0x0000001414077223 */ /* 0x000fe20000000007 */
[----:B------:R-:W-:Y:S06]  /*1800*/  @!P0 BRA `(.L_x_73) ;  /* 0x0000000800308947 */ /* 0x000fec0003800000 */
[----:B------:R-:W-:Y:S02]  /*1810*/  UIADD3 UR8, UP0, UPT, UR5, UR8, URZ ;  /* 0x0000000805087290 */ /* 0x000fe4000ff1e0ff */
[----:B------:R-:W-:Y:S01]  /*1820*/  IADD3 R6, PT, PT, R6, -UR5, RZ ;  /* 0x8000000506067c10 */ /* 0x000fe2000fffe0ff */
[----:B------:R-:W-:Y:S02]  /*1830*/  UIADD3 UR4, UPT, UPT, UR4, 0x1, URZ ;  /* 0x0000000104047890 */ /* 0x000fe4000fffe0ff */
[----:B------:R-:W-:Y:S01]  /*1840*/  UIADD3.X UR9, UPT, UPT, UR11, UR9, URZ, UP0, !UPT ;  /* 0x000000090b097290 */ /* 0x000fe200087fe4ff */
[----:B------:R-:W-:Y:S01]  /*1850*/  ISETP.LT.U32.AND P0, PT, R24, UR8, PT ;  /* 0x0000000818007c0c */ /* 0x000fe2000bf01070 */
[----:B------:R-:W-:-:S04]  /*1860*/  UMOV UR10, UR6 ;  /* 0x00000006000a7c82 */ /* 0x000fc80008000000 */
[----:B------:R-:W-:-:S04]  /*1870*/  MOV R5, UR9 ;  /* 0x0000000900057c02 */ /* 0x000fc80008000f00 */
[----:B------:R-:W-:-:S13]  /*1880*/  ISETP.GT.U32.AND.EX P0, PT, R5, R10, PT, P0 ;  /* 0x0000000a0500720c */ /* 0x000fda0003f04100 */
[----:B------:R-:W-:Y:S05]  /*1890*/  @!P0 BRA `(.L_x_75) ;  /* 0xfffffff800f48947 */ /* 0x000fea000383ffff */
.L_x_74:
[----:B------:R-:W0:Y:S01]  /*18a0*/  S2R R5, SR_TID.X ;  /* 0x0000000000057919 */ /* 0x000e220000002100 */
[C---:B------:R-:W-:Y:S01]  /*18b0*/  VIADD R2, R0.reuse, -UR8 ;  /* 0x8000000800027c36 */ /* 0x040fe20008000000 */
[----:B------:R-:W-:Y:S01]  /*18c0*/  ISETP.LE.U32.AND P1, PT, R0, UR8, PT ;  /* 0x0000000800007c0c */ /* 0x000fe2000bf23070 */
[----:B------:R-:W-:Y:S01]  /*18d0*/  BSSY.RECONVERGENT B1, `(.L_x_73) ;  /* 0x000007f000017945 */ /* 0x000fe20003800200 */
[----:B------:R-:W-:Y:S02]  /*18e0*/  MOV R4, UR9 ;  /* 0x0000000900047c02 */ /* 0x000fe40008000f00 */
[----:B0-----:R-:W-:-:S04]  /*18f0*/  ISETP.GE.AND P0, PT, R5, R2, PT ;  /* 0x000000020500720c */ /* 0x001fc80003f06270 */
[----:B------:R-:W-:-:S13]  /*1900*/  ISETP.GE.U32.OR.EX P0, PT, R4, R3, P0, P1 ;  /* 0x000000030400720c */ /* 0x000fda0000706510 */
[----:B------:R-:W-:Y:S05]  /*1910*/  @P0 BRA `(.L_x_76) ;  /* 0x0000000400e80947 */ /* 0x000fea0003800000 */
[----:B------:R-:W0:Y:S01]  /*1920*/  LDC R2, c[0x0][0x3c0] ;  /* 0x0000f000ff027b82 */ /* 0x000e220000000800 */
[----:B------:R-:W-:Y:S01]  /*1930*/  USHF.L.U32 UR6, UR16, 0xc, URZ ;  /* 0x0000000c10067899 */ /* 0x000fe200080006ff */
[----:B------:R-:W-:Y:S01]  /*1940*/  LOP3.LUT R3, RZ, R5, RZ, 0x33, !PT ;  /* 0x00000005ff037212 */ /* 0x000fe200078e33ff */
[----:B------:R-:W-:Y:S02]  /*1950*/  BSSY.RECONVERGENT B2, `(.L_x_77) ;  /* 0x0000035000027945 */ /* 0x000fe40003800200 */
[----:B------:R-:W-:-:S06]  /*1960*/  UIADD3 UR6, UPT, UPT, UR5, UR6, URZ ;  /* 0x0000000605067290 */ /* 0x000fcc000fffe0ff */
[----:B------:R-:W-:Y:S01]  /*1970*/  IADD3 R0, PT, PT, R0, -UR6, R3 ;  /* 0x8000000600007c10 */ /* 0x000fe2000fffe003 */
[----:B0-----:R-:W-:-:S04]  /*1980*/  IMAD R3, R2, UR4, RZ ;  /* 0x0000000402037c24 */ /* 0x001fc8000f8e02ff */
[----:B------:R-:W-:-:S05]  /*1990*/  IMAD R0, R3, -0x1000, R0 ;  /* 0xfffff00003007824 */ /* 0x000fca00078e0200 */
[C---:B------:R-:W-:Y:S02]  /*19a0*/  ISETP.GE.U32.AND P0, PT, R0.reuse, 0xf00, PT ;  /* 0x00000f000000780c */ /* 0x040fe40003f06070 */
[----:B------:R-:W-:Y:S02]  /*19b0*/  LEA.HI R17, R0, 0x1, RZ, 0x18 ;  /* 0x0000000100117811 */ /* 0x000fe400078fc0ff */
[----:B------:R-:W-:Y:S02]  /*19c0*/  MOV R0, R5 ;  /* 0x0000000500007202 */ /* 0x000fe40000000f00 */
[----:B------:R-:W-:-:S04]  /*19d0*/  LOP3.LUT R19, R17, 0xf, RZ, 0xc0, !PT ;  /* 0x0000000f11137812 */ /* 0x000fc800078ec0ff */
[----:B------:R-:W-:-:S03]  /*19e0*/  ISETP.NE.AND P1, PT, R19, RZ, PT ;  /* 0x000000ff1300720c */ /* 0x000fc60003f25270 */
[----:B------:R-:W-:Y:S10]  /*19f0*/  @!P0 BRA `(.L_x_78) ;  /* 0x0000000000a88947 */ /* 0x000ff40003800000 */
[----:B------:R-:W-:-:S04]  /*1a00*/  LEA.HI R0, R6, 0x1, RZ, 0x18 ;  /* 0x0000000106007811 */ /* 0x000fc800078fc0ff */
[----:B------:R-:W-:Y:S01]  /*1a10*/  LOP3.LUT R2, R0, 0x1fffff0, RZ, 0xc0, !PT ;  /* 0x01fffff000027812 */ /* 0x000fe200078ec0ff */
[----:B------:R-:W-:-:S03]  /*1a20*/  IMAD.MOV.U32 R0, RZ, RZ, R5 ;  /* 0x000000ffff007224 */ /* 0x000fc600078e0005 */
[----:B------:R-:W-:-:S07]  /*1a30*/  IADD3 R2, PT, PT, -R2, RZ, RZ ;  /* 0x000000ff02027210 */ /* 0x000fce0007ffe1ff */
.L_x_79:
        /* <DEDUP_REMOVED lines=38> */
.L_x_78:
[----:B------:R-:W-:Y:S05]  /*1ca0*/  BSYNC.RECONVERGENT B2 ;  /* 0x0000000000027941 */ /* 0x000fea0003800200 */
.L_x_77:
[----:B------:R-:W-:Y:S05]  /*1cb0*/  @!P1 BRA `(.L_x_76) ;  /* 0x0000000400009947 */ /* 0x000fea0003800000 */
[----:B------:R-:W-:Y:S01]  /*1cc0*/  ISETP.GE.U32.AND P0, PT, R19, 0x8, PT ;  /* 0x000000081300780c */ /* 0x000fe20003f06070 */
[----:B------:R-:W-:Y:S01]  /*1cd0*/  BSSY.RECONVERGENT B2, `(.L_x_80) ;  /* 0x0000019000027945 */ /* 0x000fe20003800200 */
[----:B------:R-:W-:-:S04]  /*1ce0*/  LOP3.LUT R8, R17, 0x7, RZ, 0xc0, !PT ;  /* 0x0000000711087812 */ /* 0x000fc800078ec0ff */
[----:B------:R-:W-:-:S07]  /*1cf0*/  ISETP.NE.AND P1, PT, R8, RZ, PT ;  /* 0x000000ff0800720c */ /* 0x000fce0003f25270 */
[----:B------:R-:W-:Y:S06]  /*1d00*/  @!P0 BRA `(.L_x_81) ;  /* 0x0000000000548947 */ /* 0x000fec0003800000 */
[----:B------:R-:W-:-:S04]  /*1d10*/  IADD3 R3, P0, PT, R0, UR8, RZ ;  /* 0x0000000800037c10 */ /* 0x000fc8000ff1e0ff */
[----:B------:R-:W-:Y:S02]  /*1d20*/  IADD3.X R4, PT, PT, RZ, UR9, RZ, P0, !PT ;  /* 0x00000009ff047c10 */ /* 0x000fe400087fe4ff */
[----:B------:R-:W-:-:S04]  /*1d30*/  LEA R2, P0, R3, UR12, 0x2 ;  /* 0x0000000c03027c11 */ /* 0x000fc8000f8010ff */
        /* <DEDUP_REMOVED lines=18> */
.L_x_81:
[----:B------:R-:W-:Y:S05]  /*1e60*/  BSYNC.RECONVERGENT B2 ;  /* 0x0000000000027941 */ /* 0x000fea0003800200 */
.L_x_80:
[----:B------:R-:W-:Y:S05]  /*1e70*/  @!P1 BRA `(.L_x_76) ;  /* 0x0000000000909947 */ /* 0x000fea0003800000 */
[----:B------:R-:W-:Y:S01]  /*1e80*/  ISETP.GE.U32.AND P0, PT, R8, 0x4, PT ;  /* 0x000000040800780c */ /* 0x000fe20003f06070 */
[----:B------:R-:W-:Y:S01]  /*1e90*/  BSSY.RECONVERGENT B2, `(.L_x_82) ;  /* 0x0000010000027945 */ /* 0x000fe20003800200 */
[----:B------:R-:W-:-:S11]  /*1ea0*/  LOP3.LUT P1, RZ, R17, 0x3, RZ, 0xc0, !PT ;  /* 0x0000000311ff7812 */ /* 0x000fd6000782c0ff */
[----:B------:R-:W-:Y:S05]  /*1eb0*/  @!P0 BRA `(.L_x_83) ;  /* 0x0000000000348947 */ /* 0x000fea0003800000 */
[----:B------:R-:W-:-:S04]  /*1ec0*/  IADD3 R3, P0, PT, R0, UR8, RZ ;  /* 0x0000000800037c10 */ /* 0x000fc8000ff1e0ff */
[----:B------:R-:W-:Y:S02]  /*1ed0*/  IADD3.X R4, PT, PT, RZ, UR9, RZ, P0, !PT ;  /* 0x00000009ff047c10 */ /* 0x000fe400087fe4ff */
[----:B------:R-:W-:-:S04]  /*1ee0*/  LEA R2, P0, R3, UR12, 0x2 ;  /* 0x0000000c03027c11 */ /* 0x000fc8000f8010ff */
        /* <DEDUP_REMOVED lines=10> */
.L_x_83:
[----:B------:R-:W-:Y:S05]  /*1f90*/  BSYNC.RECONVERGENT B2 ;  /* 0x0000000000027941 */ /* 0x000fea0003800200 */
.L_x_82:
[----:B------:R-:W-:Y:S05]  /*1fa0*/  @!P1 BRA `(.L_x_76) ;  /* 0x0000000000449947 */ /* 0x000fea0003800000 */
[----:B------:R-:W-:Y:S02]  /*1fb0*/  LOP3.LUT R6, R6, 0xffff, RZ, 0xc0, !PT ;  /* 0x0000ffff06067812 */ /* 0x000fe400078ec0ff */
[----:B------:R-:W-:Y:S02]  /*1fc0*/  IADD3 R5, P0, PT, R0, UR10, RZ ;  /* 0x0000000a00057c10 */ /* 0x000fe4000ff1e0ff */
[----:B------:R-:W-:Y:S02]  /*1fd0*/  LEA.HI R0, R6, 0x1, RZ, 0x18 ;  /* 0x0000000106007811 */ /* 0x000fe400078fc0ff */
[----:B------:R-:W-:Y:S01]  /*1fe0*/  LEA R4, P1, R5, UR12, 0x2 ;  /* 0x0000000c05047c11 */ /* 0x000fe2000f8210ff */
[----:B------:R-:W-:Y:S01]  /*1ff0*/  IMAD.X R2, RZ, RZ, UR7, P0 ;  /* 0x00000007ff027e24 */ /* 0x000fe200080e06ff */
[----:B------:R-:W-:-:S04]  /*2000*/  LOP3.LUT R0, R0, 0x3, RZ, 0xc0, !PT ;  /* 0x0000000300007812 */ /* 0x000fc800078ec0ff */
[----:B------:R-:W-:Y:S02]  /*2010*/  LEA.HI.X R5, R5, UR13, R2, 0x2, P1 ;  /* 0x0000000d05057c11 */ /* 0x000fe400088f1402 */
[----:B------:R-:W-:-:S07]  /*2020*/  IADD3 R0, PT, PT, -R0, RZ, RZ ;  /* 0x000000ff00007210 */ /* 0x000fce0007ffe1ff */
.L_x_84:
[----:B------:R-:W-:Y:S01]  /*2030*/  MOV R2, R4 ;  /* 0x0000000400027202 */ /* 0x000fe20000000f00 */
[----:B------:R-:W-:-:S05]  /*2040*/  IMAD.MOV.U32 R3, RZ, RZ, R5 ;  /* 0x000000ffff037224 */ /* 0x000fca00078e0005 */
[----:B------:R-:W2:Y:S01]  /*2050*/  LDG.E R2, desc[UR14][R2.64] ;  /* 0x0000000e02027981 */ /* 0x000ea2000c1e1900 */
[----:B------:R-:W-:Y:S02]  /*2060*/  IADD3 R0, PT, PT, R0, 0x1, RZ ;  /* 0x0000000100007810 */ /* 0x000fe40007ffe0ff */
[----:B------:R-:W-:Y:S02]  /*2070*/  IADD3 R4, P1, PT, R4, 0x400, RZ ;  /* 0x0000040004047810 */ /* 0x000fe40007f3e0ff */
[----:B------:R-:W-:Y:S02]  /*2080*/  ISETP.NE.AND P0, PT, R0, RZ, PT ;  /* 0x000000ff0000720c */ /* 0x000fe40003f05270 */
[----:B------:R-:W-:Y:S01]  /*2090*/  IADD3.X R5, PT, PT, RZ, R5, RZ, P1, !PT ;  /* 0x00000005ff057210 */ /* 0x000fe20000ffe4ff */
[----:B--2---:R-:W-:-:S10]  /*20a0*/  FFMA R7, R2, R2, R7 ;  /* 0x0000000202077223 */ /* 0x004fd40000000007 */
[----:B------:R-:W-:Y:S05]  /*20b0*/  @P0 BRA `(.L_x_84) ;  /* 0xfffffffc00dc0947 */ /* 0x000fea000383ffff */
.L_x_76:
[----:B------:R-:W-:Y:S05]  /*20c0*/  BSYNC.RECONVERGENT B1 ;  /* 0x0000000000017941 */ /* 0x000fea0003800200 */
.L_x_73:
[----:B------:R-:W0:Y:S01]  /*20d0*/  S2R R6, SR_LANEID ;  /* 0x0000000000067919 */ /* 0x000e220000000000 */
[----:B------:R-:W1:Y:S01]  /*20e0*/  SHFL.DOWN PT, R0, R7, 0x1, 0x1f ;  /* 0x08201f0007007f89 */ /* 0x000e6200000e0000 */
[----:B------:R-:W2:Y:S01]  /*20f0*/  S2R R5, SR_TID.X ;  /* 0x0000000000057919 */ /* 0x000ea20000002100 */
[C---:B0-----:R-:W-:Y:S02]  /*2100*/  ISETP.GT.AND P0, PT, R6.reuse, 0x1e, PT ;  /* 0x0000001e0600780c */ /* 0x041fe40003f04270 */
[----:B------:R-:W-:-:S11]  /*2110*/  ISETP.NE.AND P1, PT, R6, RZ, PT ;  /* 0x000000ff0600720c */ /* 0x000fd60003f25270 */
[----:B-1----:R-:W-:Y:S01]  /*2120*/  @!P0 FADD R7, R0, R7 ;  /* 0x0000000700078221 */ /* 0x002fe20000000000 */
[----:B------:R-:W-:Y:S01]  /*2130*/  ISETP.GT.AND P0, PT, R6, 0x1d, PT ;  /* 0x0000001d0600780c */ /* 0x000fe20003f04270 */
[----:B------:R-:W0:Y:S01]  /*2140*/  @!P1 S2R R4, SR_CgaCtaId ;  /* 0x0000000000049919 */ /* 0x000e220000008800 */
[----:B------:R-:W-:Y:S02]  /*2150*/  @!P1 MOV R3, 0x400 ;  /* 0x0000040000039802 */ /* 0x000fe40000000f00 */
[----:B--2---:R-:W-:Y:S01]  /*2160*/  @!P1 SHF.R.U32.HI R2, RZ, 0x3, R5 ;  /* 0x00000003ff029819 */ /* 0x004fe20000011605 */
[----:B------:R-:W1:Y:S03]  /*2170*/  SHFL.DOWN PT, R0, R7, 0x2, 0x1f ;  /* 0x08401f0007007f89 */ /* 0x000e6600000e0000 */
[----:B------:R-:W-:-:S05]  /*2180*/  @!P1 LOP3.LUT R2, R2, 0x7c, RZ, 0xc0, !PT ;  /* 0x0000007c02029812 */ /* 0x000fca00078ec0ff */
[----:B-1----:R-:W-:Y:S01]  /*2190*/  @!P0 FADD R7, R7, R0 ;  /* 0x0000000007078221 */ /* 0x002fe20000000000 */
[----:B------:R-:W-:Y:S02]  /*21a0*/  ISETP.GT.AND P0, PT, R6, 0x1b, PT ;  /* 0x0000001b0600780c */ /* 0x000fe40003f04270 */
[----:B0-----:R-:W-:Y:S02]  /*21b0*/  @!P1 LEA R3, R4, R3, 0x18 ;  /* 0x0000000304039211 */ /* 0x001fe400078ec0ff */
[----:B------:R-:W0:Y:S03]  /*21c0*/  SHFL.DOWN PT, R0, R7, 0x4, 0x1f ;  /* 0x08801f0007007f89 */ /* 0x000e2600000e0000 */
[----:B------:R-:W-:-:S06]  /*21d0*/  @!P1 IMAD.IADD R3, R2, 0x1, R3 ;  /* 0x0000000102039824 */ /* 0x000fcc00078e0203 */
        /* <DEDUP_REMOVED lines=24> */
[----:B------:R-:W-:-:S07]  /*2360*/  FADD R9, R2, R3 ;  /* 0x0000000302097221 */ /* 0x000fce0000000000 */
.L_x_72:
[----:B------:R-:W-:Y:S05]  /*2370*/  BSYNC.RECONVERGENT B0 ;  /* 0x0000000000007941 */ /* 0x000fea0003800200 */
.L_x_57:
[----:B------:R-:W-:Y:S05]  /*2380*/  @P0 EXIT ;  /* 0x000000000000094d */ /* 0x000fea0003800000 */
[----:B------:R-:W3:Y:S02]  /*2390*/  LDCU.64 UR4, c[0x0][0x388] ;  /* 0x00007100ff0477ac */ /* 0x000ee40008000a00 */
[----:B---3--:R-:W-:-:S06]  /*23a0*/  UIMAD.WIDE.U32 UR4, UR16, 0x4, UR4 ;  /* 0x00000004100478a5 */ /* 0x008fcc000f8e0004 */
[----:B--2---:R-:W-:Y:S02]  /*23b0*/  MOV R2, UR4 ;  /* 0x0000000400027c02 */ /* 0x004fe40008000f00 */
[----:B0-----:R-:W-:-:S05]  /*23c0*/  MOV R3, UR5 ;  /* 0x0000000500037c02 */ /* 0x001fca0008000f00 */
[----:B------:R-:W-:Y:S01]  /*23d0*/  STG.E desc[UR14][R2.64], R9 ;  /* 0x0000000902007986 */ /* 0x000fe2000c10190e */
[----:B------:R-:W-:Y:S05]  /*23e0*/  EXIT ;  /* 0x000000000000794d */ /* 0x000fea0003800000 */
.L_x_85:
        /* <DEDUP_REMOVED lines=9> */
.L_x_252:


//--------------------- .text._ZN3cub18CUB_300001_SM_10006detail6reduce28DeviceReduceSingleTileKernelINS2_10policy_hubIfyN4cuda3std3__44plusIfEEE10Policy1000EN6thrust24THRUST_300001_SM_1000_NS10device_ptrIKfEEPfyS9_ff9square_opEEvT0_T1_T2_T3_T4_T6_ --------------------------
	.section	.text._ZN3cub18CUB_300001_SM_10006detail6reduce28DeviceReduceSingleTileKernelINS2_10policy_hubIfyN4cuda3std3__44plusIfEEE10Policy1000EN6thrust24THRUST_300001_SM_1000_NS10device_ptrIKfEEPfyS9_ff9square_opEEvT0_T1_T2_T3_T4_T6_,"ax",@progbits
	.align	128
        .global         _ZN3cub18CUB_300001_SM_10006detail6reduce28DeviceReduceSingleTileKernelINS2_10policy_hubIfyN4cuda3std3__44plusIfEEE10Policy1000EN6thrust24THRUST_300001_SM_1000_NS10device_ptrIKfEEPfyS9_ff9square_opEEvT0_T1_T2_T3_T4_T6_
        .type           _ZN3cub18CUB_300001_SM_10006detail6reduce28DeviceReduceSingleTileKernelINS2_10policy_hubIfyN4cuda3std3__44plusIfEEE10Policy1000EN6thrust24THRUST_300001_SM_1000_NS10device_ptrIKfEEPfyS9_ff9square_opEEvT0_T1_T2_T3_T4_T6_,@function
        .size           _ZN3cub18CUB_300001_SM_10006detail6reduce28DeviceReduceSingleTileKernelINS2_10policy_hubIfyN4cuda3std3__44plusIfEEE10Policy1000EN6thrust24THRUST_300001_SM_1000_NS10device_ptrIKfEEPfyS9_ff9square_opEEvT0_T1_T2_T3_T4_T6_,(.L_x_253 - _ZN3cub18CUB_300001_SM_10006detail6reduce28DeviceReduceSingleTileKernelINS2_10policy_hubIfyN4cuda3std3__44plusIfEEE10Policy1000EN6thrust24THRUST_300001_SM_1000_NS10device_ptrIKfEEPfyS9_ff9square_opEEvT0_T1_T2_T3_T4_T6_)
        .other          _ZN3cub18CUB_300001_SM_10006detail6reduce28DeviceReduceSingleTileKernelINS2_10policy_hubIfyN4cuda3std3__44plusIfEEE10Policy1000EN6thrust24THRUST_300001_SM_1000_NS10device_ptrIKfEEPfyS9_ff9square_opEEvT0_T1_T2_T3_T4_T6_,@"STO_CUDA_ENTRY STV_DEFAULT"
_ZN3cub18CUB_300001_SM_10006detail6reduce28DeviceReduceSingleTileKernelINS2_10policy_hubIfyN4cuda3std3__44plusIfEEE10Policy1000EN6thrust24THRUST_300001_SM_1000_NS10device_ptrIKfEEPfyS9_ff9square_opEEvT0_T1_T2_T3_T4_T6_:
.text._ZN3cub18CUB_300001_SM_10006detail6reduce28DeviceReduceSingleTileKernelINS2_10policy_hubIfyN4cuda3std3__44plusIfEEE10Policy1000EN6thrust24THRUST_300001_SM_1000_NS10device_ptrIKfEEPfyS9_ff9square_opEEvT0_T1_T2_T3_T4_T6_:
[----:B------:R-:W-:Y:S01]  /*0000*/  LDC R1, c[0x0][0x37c] ;  /* 0x0000df00ff017b82 */ /* 0x000fe20000000800 */
[----:B------:R-:W0:Y:S01]  /*0010*/  LDCU.64 UR4, c[0x0][0x390] ;  /* 0x00007200ff0477ac */ /* 0x000e220008000a00 */
[----:B------:R-:W1:Y:S01]  /*0020*/  LDCU.64 UR6, c[0x0][0x358] ;  /* 0x00006b00ff0677ac */ /* 0x000e620008000a00 */
[----:B0-----:R-:W-:Y:S02]  /*0030*/  MOV R0, UR4 ;  /* 0x0000000400007c02 */ /* 0x001fe40008000f00 */
[----:B------:R-:W-:Y:S02]  /*0040*/  MOV R4, UR5 ;  /* 0x0000000500047c02 */ /* 0x000fe40008000f00 */
[----:B------:R-:W-:-:S04]  /*0050*/  ISETP.NE.U32.AND P0, PT, R0, RZ, PT ;  /* 0x000000ff0000720c */ /* 0x000fc80003f05070 */
[----:B------:R-:W-:-:S13]  /*0060*/  ISETP.NE.AND.EX P0, PT, R4, RZ, PT, P0 ;  /* 0x000000ff0400720c */ /* 0x000fda0003f05300 */
        /* <DEDUP_REMOVED lines=8> */
.L_x_86:
[----:B------:R-:W-:Y:S01]  /*00f0*/  ISETP.GT.U32.AND P0, PT, R0, 0xfff, PT ;  /* 0x00000fff0000780c */ /* 0x000fe20003f04070 */
[----:B------:R-:W-:Y:S03]  /*0100*/  BSSY.RECONVERGENT B0, `(.L_x_87) ;  /* 0x0000204000007945 */ /* 0x000fe60003800200 */
[----:B------:R-:W-:-:S13]  /*0110*/  ISETP.GT.U32.AND.EX P0, PT, R4, RZ, PT, P0 ;  /* 0x000000ff0400720c */ /* 0x000fda0003f04100 */
[----:B------:R-:W-:Y:S05]  /*0120*/  @P0 BRA `(.L_x_88) ;  /* 0x0000000c00b00947 */ /* 0x000fea0003800000 */
[----:B------:R-:W0:Y:S01]  /*0130*/  S2R R5, SR_TID.X ;  /* 0x0000000000057919 */ /* 0x000e220000002100 */
[----:B------:R-:W-:Y:S01]  /*0140*/  BSSY.RECONVERGENT B1, `(.L_x_89) ;  /* 0x000000a000017945 */ /* 0x000fe20003800200 */
[----:B------:R-:W-:Y:S01]  /*0150*/  IMAD.MOV.U32 R6, RZ, RZ, RZ ;  /* 0x000000ffff067224 */ /* 0x000fe200078e00ff */
[----:B0-----:R-:W-:Y:S02]  /*0160*/  ISETP.GE.U32.AND P0, PT, R5, R0, PT ;  /* 0x000000000500720c */ /* 0x001fe40003f06070 */
[----:B------:R-:W-:-:S11]  /*0170*/  MOV R7, R5 ;  /* 0x0000000500077202 */ /* 0x000fd60000000f00 */
[----:B------:R-:W-:Y:S05]  /*0180*/  @P0 BRA `(.L_x_90) ;  /* 0x0000000000140947 */ /* 0x000fea0003800000 */
[----:B------:R-:W0:Y:S02]  /*0190*/  LDC.64 R2, c[0x0][0x380] ;  /* 0x0000e000ff027b82 */ /* 0x000e240000000a00 */
[----:B0-----:R-:W-:-:S06]  /*01a0*/  IMAD.WIDE.U32 R2, R5, 0x4, R2 ;  /* 0x0000000405027825 */ /* 0x001fcc00078e0002 */
[----:B------:R-:W2:Y:S01]  /*01b0*/  LDG.E R2, desc[UR6][R2.64] ;  /* 0x0000000602027981 */ /* 0x000ea2000c1e1900 */
[----:B------:R-:W-:Y:S01]  /*01c0*/  IADD3 R7, PT, PT, R5, 0x100, RZ ;  /* 0x0000010005077810 */ /* 0x000fe20007ffe0ff */
[----:B--2---:R-:W-:-:S07]  /*01d0*/  FMUL R6, R2, R2 ;  /* 0x0000000202067220 */ /* 0x004fce0000400000 */
.L_x_90:
[----:B------:R-:W-:Y:S05]  /*01e0*/  BSYNC.RECONVERGENT B1 ;  /* 0x0000000000017941 */ /* 0x000fea0003800200 */
.L_x_89:
[----:B------:R-:W-:Y:S01]  /*01f0*/  ISETP.GE.U32.AND P0, PT, R7, R0, PT ;  /* 0x000000000700720c */ /* 0x000fe20003f06070 */
[----:B------:R-:W-:-:S12]  /*0200*/  BSSY.RECONVERGENT B1, `(.L_x_91) ;  /* 0x000006d000017945 */ /* 0x000fd80003800200 */
[----:B------:R-:W-:Y:S05]  /*0210*/  @P0 BRA `(.L_x_92) ;  /* 0x0000000400ac0947 */ /* 0x000fea0003800000 */
[----:B------:R-:W-:Y:S01]  /*0220*/  LOP3.LUT R3, RZ, R7, RZ, 0x33, !PT ;  /* 0x00000007ff037212 */ /* 0x000fe200078e33ff */
[----:B------:R-:W-:Y:S04]  /*0230*/  BSSY.RECONVERGENT B2, `(.L_x_93) ;  /* 0x0000033000027945 */ /* 0x000fe80003800200 */
[----:B------:R-:W-:-:S05]  /*0240*/  IMAD.IADD R3, R3, 0x1, R0 ;  /* 0x0000000103037824 */ /* 0x000fca00078e0200 */
[C---:B------:R-:W-:Y:S02]  /*0250*/  ISETP.GE.U32.AND P0, PT, R3.reuse, 0xf00, PT ;  /* 0x00000f000300780c */ /* 0x040fe40003f06070 */
[----:B------:R-:W-:-:S04]  /*0260*/  LEA.HI R8, R3, 0x1, RZ, 0x18 ;  /* 0x0000000103087811 */ /* 0x000fc800078fc0ff */
[----:B------:R-:W-:-:S04]  /*0270*/  LOP3.LUT R22, R8, 0xf, RZ, 0xc0, !PT ;  /* 0x0000000f08167812 */ /* 0x000fc800078ec0ff */
[----:B------:R-:W-:-:S03]  /*0280*/  ISETP.NE.AND P1, PT, R22, RZ, PT ;  /* 0x000000ff1600720c */ /* 0x000fc60003f25270 */
[----:B------:R-:W-:Y:S10]  /*0290*/  @!P0 BRA `(.L_x_94) ;  /* 0x0000000000b08947 */ /* 0x000ff40003800000 */
[----:B------:R-:W0:Y:S01]  /*02a0*/  LDC.64 R2, c[0x0][0x380] ;  /* 0x0000e000ff027b82 */ /* 0x000e220000000a00 */
[----:B------:R-:W-:-:S04]  /*02b0*/  LOP3.LUT R9, R8, 0x1fffff0, RZ, 0xc0, !PT ;  /* 0x01fffff008097812 */ /* 0x000fc800078ec0ff */
[----:B------:R-:W-:Y:S01]  /*02c0*/  IADD3 R9, PT, PT, -R9, RZ, RZ ;  /* 0x000000ff09097210 */ /* 0x000fe20007ffe1ff */
[----:B0-----:R-:W-:-:S03]  /*02d0*/  IMAD.WIDE.U32 R2, R7, 0x4, R2 ;  /* 0x0000000407027825 */ /* 0x001fc600078e0002 */
[----:B------:R-:W-:-:S04]  /*02e0*/  IADD3 R2, P0, PT, R2, 0x2000, RZ ;  /* 0x0000200002027810 */ /* 0x000fc80007f1e0ff */
[----:B------:R-:W-:-:S09]  /*02f0*/  IADD3.X R3, PT, PT, RZ, R3, RZ, P0, !PT ;  /* 0x00000003ff037210 */ /* 0x000fd200007fe4ff */
.L_x_95:
        /* <DEDUP_REMOVED lines=16> */
[----:B------:R-:W-:Y:S01]  /*0400*/  VIADD R9, R9, 0x10 ;  /* 0x0000001009097836 */ /* 0x000fe20000000000 */
[----:B------:R-:W-:-:S04]  /*0410*/  IADD3 R7, PT, PT, R7, 0x1000, RZ ;  /* 0x0000100007077810 */ /* 0x000fc80007ffe0ff */
[----:B------:R-:W-:Y:S02]  /*0420*/  ISETP.NE.AND P0, PT, R9, RZ, PT ;  /* 0x000000ff0900720c */ /* 0x000fe40003f05270 */
[----:B0-----:R-:W-:-:S04]  /*0430*/  IADD3 R2, P2, PT, R2, 0x4000, RZ ;  /* 0x0000400002027810 */ /* 0x001fc80007f5e0ff */
[----:B------:R-:W-:Y:S01]  /*0440*/  IADD3.X R3, PT, PT, RZ, R3, RZ, P2, !PT ;  /* 0x00000003ff037210 */ /* 0x000fe200017fe4ff */
        /* <DEDUP_REMOVED lines=17> */
.L_x_94:
[----:B------:R-:W-:Y:S05]  /*0560*/  BSYNC.RECONVERGENT B2 ;  /* 0x0000000000027941 */ /* 0x000fea0003800200 */
.L_x_93:
[----:B------:R-:W-:Y:S05]  /*0570*/  @!P1 BRA `(.L_x_92) ;  /* 0x0000000000d49947 */ /* 0x000fea0003800000 */
[----:B------:R-:W-:Y:S01]  /*0580*/  ISETP.GE.U32.AND P0, PT, R22, 0x8, PT ;  /* 0x000000081600780c */ /* 0x000fe20003f06070 */
[----:B------:R-:W-:Y:S01]  /*0590*/  BSSY.RECONVERGENT B2, `(.L_x_96) ;  /* 0x0000017000027945 */ /* 0x000fe20003800200 */
[----:B------:R-:W-:-:S04]  /*05a0*/  LOP3.LUT R12, R8, 0x7, RZ, 0xc0, !PT ;  /* 0x00000007080c7812 */ /* 0x000fc800078ec0ff */
[----:B------:R-:W-:-:S07]  /*05b0*/  ISETP.NE.AND P1, PT, R12, RZ, PT ;  /* 0x000000ff0c00720c */ /* 0x000fce0003f25270 */
[----:B------:R-:W-:Y:S06]  /*05c0*/  @!P0 BRA `(.L_x_97) ;  /* 0x00000000004c8947 */ /* 0x000fec0003800000 */
[----:B------:R-:W0:Y:S02]  /*05d0*/  LDC.64 R2, c[0x0][0x380] ;  /* 0x0000e000ff027b82 */ /* 0x000e240000000a00 */
[----:B0-----:R-:W-:-:S05]  /*05e0*/  IMAD.WIDE R2, R7, 0x4, R2 ;  /* 0x0000000407027825 */ /* 0x001fca00078e0202 */
        /* <DEDUP_REMOVED lines=17> */
.L_x_97:
[----:B------:R-:W-:Y:S05]  /*0700*/  BSYNC.RECONVERGENT B2 ;  /* 0x0000000000027941 */ /* 0x000fea0003800200 */
.L_x_96:
        /* <DEDUP_REMOVED lines=17> */
.L_x_99:
[----:B------:R-:W-:Y:S05]  /*0820*/  BSYNC.RECONVERGENT B2 ;  /* 0x0000000000027941 */ /* 0x000fea0003800200 */
.L_x_98:
[----:B------:R-:W-:Y:S05]  /*0830*/  @!P1 BRA `(.L_x_92) ;  /* 0x0000000000249947 */ /* 0x000fea0003800000 */
[----:B------:R-:W0:Y:S01]  /*0840*/  LDC.64 R8, c[0x0][0x380] ;  /* 0x0000e000ff087b82 */ /* 0x000e220000000a00 */
[----:B------:R-:W-:-:S07]  /*0850*/  IADD3 R10, PT, PT, -R10, RZ, RZ ;  /* 0x000000ff0a0a7210 */ /* 0x000fce0007ffe1ff */
.L_x_100:
[----:B0-----:R-:W-:-:S06]  /*0860*/  IMAD.WIDE R2, R7, 0x4, R8 ;  /* 0x0000000407027825 */ /* 0x001fcc00078e0208 */
[----:B------:R-:W2:Y:S01]  /*0870*/  LDG.E R3, desc[UR6][R2.64] ;  /* 0x0000000602037981 */ /* 0x000ea2000c1e1900 */
[----:B------:R-:W-:Y:S01]  /*0880*/  VIADD R10, R10, 0x1 ;  /* 0x000000010a0a7836 */ /* 0x000fe20000000000 */
[----:B------:R-:W-:-:S04]  /*0890*/  IADD3 R7, PT, PT, R7, 0x100, RZ ;  /* 0x0000010007077810 */ /* 0x000fc80007ffe0ff */
[----:B------:R-:W-:Y:S01]  /*08a0*/  ISETP.NE.AND P0, PT, R10, RZ, PT ;  /* 0x000000ff0a00720c */ /* 0x000fe20003f05270 */
[----:B--2---:R-:W-:-:S12]  /*08b0*/  FFMA R6, R3, R3, R6 ;  /* 0x0000000303067223 */ /* 0x004fd80000000006 */
[----:B------:R-:W-:Y:S05]  /*08c0*/  @P0 BRA `(.L_x_100) ;  /* 0xfffffffc00e40947 */ /* 0x000fea000383ffff */
.L_x_92:
[----:B------:R-:W-:Y:S05]  /*08d0*/  BSYNC.RECONVERGENT B1 ;  /* 0x0000000000017941 */ /* 0x000fea0003800200 */
.L_x_91:
[----:B------:R-:W-:Y:S02]  /*08e0*/  ISETP.GE.U32.AND P0, PT, R0, 0x100, PT ;  /* 0x000001000000780c */ /* 0x000fe40003f06070 */
[----:B------:R-:W-:Y:S02]  /*08f0*/  MOV R9, R6 ;  /* 0x0000000600097202 */ /* 0x000fe40000000f00 */
[----:B------:R-:W-:-:S13]  /*0900*/  ISETP.GE.U32.AND.EX P0, PT, R4, RZ, PT, P0 ;  /* 0x000000ff0400720c */ /* 0x000fda0003f06100 */
[----:B------:R-:W-:Y:S05]  /*0910*/  @!P0 BRA `(.L_x_101) ;  /* 0x0000000000ac8947 */ /* 0x000fea0003800000 */
[----:B------:R-:W0:Y:S01]  /*0920*/  S2R R6, SR_LANEID ;  /* 0x0000000000067919 */ /* 0x000e220000000000 */
[----:B------:R-:W-:Y:S01]  /*0930*/  ISETP.NE.AND P5, PT, R5, RZ, PT ;  /* 0x000000ff0500720c */ /* 0x000fe20003fa5270 */
        /* <DEDUP_REMOVED lines=20> */
[----:B------:R-:W-:-:S04]  /*0a80*/  ISETP.GT.AND P0, PT, R6, 0xf, PT ;  /* 0x0000000f0600780c */ /* 0x000fc80003f04270 */
[----:B------:R-:W0:Y:S02]  /*0a90*/  SHFL.DOWN PT, R3, R0, 0x10, 0x1f ;  /* 0x0a001f0000037f89 */ /* 0x000e2400000e0000 */
[----:B0-----:R-:W-:-:S05]  /*0aa0*/  FADD R3, R0, R3 ;  /* 0x0000000300037221 */ /* 0x001fca0000000000 */
[----:B------:R1:W-:Y:S01]  /*0ab0*/  @!P1 STS [R2+0x8], R3 ;  /* 0x0000080302009388 */ /* 0x0003e20000000800 */
[----:B------:R-:W-:Y:S01]  /*0ac0*/  FSEL R8, R0, R3, P0 ;  /* 0x0000000300087208 */ /* 0x000fe20000000000 */
[----:B------:R-:W-:Y:S06]  /*0ad0*/  BAR.SYNC.DEFER_BLOCKING 0x0 ;  /* 0x0000000000007b1d */ /* 0x000fec0000010000 */
[----:B------:R-:W-:Y:S05]  /*0ae0*/  @P5 BRA `(.L_x_102) ;  /* 0x0000001400945947 */ /* 0x000fea0003800000 */
[----:B------:R-:W0:Y:S01]  /*0af0*/  S2UR UR5, SR_CgaCtaId ;  /* 0x00000000000579c3 */ /* 0x000e220000008800 */
[----:B------:R-:W-:Y:S02]  /*0b00*/  UMOV UR4, 0x400 ;  /* 0x0000040000047882 */ /* 0x000fe40000000000 */
[----:B0-----:R-:W-:-:S09]  /*0b10*/  ULEA UR4, UR5, UR4, 0x18 ;  /* 0x0000000405047291 */ /* 0x001fd2000f8ec0ff */
[----:B-1----:R-:W0:Y:S04]  /*0b20*/  LDS R3, [UR4+0xc] ;  /* 0x00000c04ff037984 */ /* 0x002e280008000800 */
        /* <DEDUP_REMOVED lines=10> */
.L_x_101:
[----:B------:R-:W0:Y:S01]  /*0bd0*/  S2R R8, SR_LANEID ;  /* 0x0000000000087919 */ /* 0x000e220000000000 */
[C---:B------:R-:W-:Y:S02]  /*0be0*/  LOP3.LUT R2, R5.reuse, 0x3e0, RZ, 0xc0, !PT ;  /* 0x000003e005027812 */ /* 0x040fe400078ec0ff */
[----:B------:R-:W-:Y:S02]  /*0bf0*/  ISETP.NE.AND P5, PT, R5, RZ, PT ;  /* 0x000000ff0500720c */ /* 0x000fe40003fa5270 */
[----:B------:R-:W-:Y:S02]  /*0c00*/  IADD3 R3, PT, PT, R2, 0x20, RZ ;  /* 0x0000002002037810 */ /* 0x000fe40007ffe0ff */
[----:B------:R-:W-:Y:S02]  /*0c10*/  LOP3.LUT R7, RZ, R2, RZ, 0x33, !PT ;  /* 0x00000002ff077212 */ /* 0x000fe400078e33ff */
[-C--:B------:R-:W-:Y:S02]  /*0c20*/  ISETP.GT.U32.AND P0, PT, R3, R0.reuse, PT ;  /* 0x000000000300720c */ /* 0x080fe40003f04070 */
[----:B------:R-:W-:-:S04]  /*0c30*/  IADD3 R7, PT, PT, R7, R0, RZ ;  /* 0x0000000007077210 */ /* 0x000fc80007ffe0ff */
[----:B------:R-:W-:-:S05]  /*0c40*/  SEL R7, R7, 0x1f, P0 ;  /* 0x0000001f07077807 */ /* 0x000fca0000000000 */
[----:B------:R-:W1:Y:S01]  /*0c50*/  SHFL.DOWN PT, R2, R9, 0x1, R7 ;  /* 0x0820000009027989 */ /* 0x000e6200000e0007 */
[C---:B0-----:R-:W-:Y:S01]  /*0c60*/  ISETP.GE.AND P0, PT, R8.reuse, R7, PT ;  /* 0x000000070800720c */ /* 0x041fe20003f06270 */
[C---:B------:R-:W-:Y:S01]  /*0c70*/  VIADD R6, R8.reuse, 0x2 ;  /* 0x0000000208067836 */ /* 0x040fe20000000000 */
[----:B------:R-:W-:-:S11]  /*0c80*/  ISETP.NE.AND P1, PT, R8, RZ, PT ;  /* 0x000000ff0800720c */ /* 0x000fd60003f25270 */
[----:B-1----:R-:W-:Y:S01]  /*0c90*/  @!P0 FADD R9, R2, R9 ;  /* 0x0000000902098221 */ /* 0x002fe20000000000 */
[----:B------:R-:W-:Y:S01]  /*0ca0*/  ISETP.GT.AND P0, PT, R6, R7, PT ;  /* 0x000000070600720c */ /* 0x000fe20003f04270 */
[----:B------:R-:W0:Y:S01]  /*0cb0*/  @!P1 S2R R11, SR_CgaCtaId ;  /* 0x00000000000b9919 */ /* 0x000e220000008800 */
[----:B------:R-:W-:Y:S02]  /*0cc0*/  IADD3 R6, PT, PT, R8, 0x4, RZ ;  /* 0x0000000408067810 */ /* 0x000fe40007ffe0ff */
[----:B------:R-:W-:Y:S01]  /*0cd0*/  @!P1 SHF.R.U32.HI R3, RZ, 0x3, R5 ;  /* 0x00000003ff039819 */ /* 0x000fe20000011605 */
[----:B------:R-:W1:Y:S03]  /*0ce0*/  SHFL.DOWN PT, R2, R9, 0x2, R7 ;  /* 0x0840000009027989 */ /* 0x000e6600000e0007 */
[----:B------:R-:W-:-:S05]  /*0cf0*/  @!P1 LOP3.LUT R3, R3, 0x7c, RZ, 0xc0, !PT ;  /* 0x0000007c03039812 */ /* 0x000fca00078ec0ff */
[----:B-1----:R-:W-:Y:S01]  /*0d00*/  @!P0 FADD R9, R9, R2 ;  /* 0x0000000209098221 */ /* 0x002fe20000000000 */
[-C--:B------:R-:W-:Y:S02]  /*0d10*/  ISETP.GT.AND P0, PT, R6, R7.reuse, PT ;  /* 0x000000070600720c */ /* 0x080fe40003f04270 */
[----:B------:R-:W-:Y:S02]  /*0d20*/  IADD3 R6, PT, PT, R8, 0x8, RZ ;  /* 0x0000000808067810 */ /* 0x000fe40007ffe0ff */
[----:B------:R-:W1:Y:S09]  /*0d30*/  SHFL.DOWN PT, R2, R9, 0x4, R7 ;  /* 0x0880000009027989 */ /* 0x000e7200000e0007 */
[----:B-1----:R-:W-:Y:S01]  /*0d40*/  @!P0 FADD R9, R9, R2 ;  /* 0x0000000209098221 */ /* 0x002fe20000000000 */
[----:B------:R-:W-:Y:S01]  /*0d50*/  ISETP.GT.AND P0, PT, R6, R7, PT ;  /* 0x000000070600720c */ /* 0x000fe20003f04270 */
[----:B------:R-:W-:-:S03]  /*0d60*/  VIADD R6, R8, 0x10 ;  /* 0x0000001008067836 */ /* 0x000fc60000000000 */
[----:B------:R-:W1:Y:S09]  /*0d70*/  SHFL.DOWN PT, R2, R9, 0x8, R7 ;  /* 0x0900000009027989 */ /* 0x000e7200000e0007 */
[----:B-1----:R-:W-:Y:S01]  /*0d80*/  @!P0 FADD R9, R9, R2 ;  /* 0x0000000209098221 */ /* 0x002fe20000000000 */
[----:B------:R-:W-:-:S02]  /*0d90*/  ISETP.GT.AND P0, PT, R6, R7, PT ;  /* 0x000000070600720c */ /* 0x000fc40003f04270 */
[----:B------:R-:W-:Y:S02]  /*0da0*/  @!P1 MOV R6, 0x400 ;  /* 0x0000040000069802 */ /* 0x000fe40000000f00 */
[----:B------:R-:W1:Y:S02]  /*0db0*/  SHFL.DOWN PT, R2, R9, 0x10, R7 ;  /* 0x0a00000009027989 */ /* 0x000e6400000e0007 */
[----:B0-----:R-:W-:-:S04]  /*0dc0*/  @!P1 LEA R6, R11, R6, 0x18 ;  /* 0x000000060b069211 */ /* 0x001fc800078ec0ff */
[----:B------:R-:W-:-:S03]  /*0dd0*/  @!P1 IADD3 R3, PT, PT, R3, R6, RZ ;  /* 0x0000000603039210 */ /* 0x000fc60007ffe0ff */
[----:B-1----:R-:W-:-:S05]  /*0de0*/  @!P0 FADD R9, R9, R2 ;  /* 0x0000000209098221 */ /* 0x002fca0000000000 */
[----:B------:R-:W-:-:S05]  /*0df0*/  MOV R8, R9 ;  /* 0x0000000900087202 */ /* 0x000fca0000000f00 */
[----:B------:R0:W-:Y:S01]  /*0e00*/  @!P1 STS [R3+0x8], R8 ;  /* 0x0000080803009388 */ /* 0x0001e20000000800 */
[----:B------:R-:W-:Y:S06]  /*0e10*/  BAR.SYNC.DEFER_BLOCKING 0x0 ;  /* 0x0000000000007b1d */ /* 0x000fec0000010000 */
[----:B------:R-:W-:Y:S05]  /*0e20*/  @P5 BRA `(.L_x_102) ;  /* 0x0000001000c45947 */ /* 0x000fea0003800000 */
[----:B------:R-:W1:Y:S01]  /*0e30*/  S2UR UR5, SR_CgaCtaId ;  /* 0x00000000000579c3 */ /* 0x000e620000008800 */
[----:B------:R-:W-:Y:S01]  /*0e40*/  UMOV UR4, 0x400 ;  /* 0x0000040000047882 */ /* 0x000fe20000000000 */
[C---:B------:R-:W-:Y:S02]  /*0e50*/  ISETP.GT.U32.AND P3, PT, R0.reuse, 0x20, PT ;  /* 0x000000200000780c */ /* 0x040fe40003f64070 */
[----:B------:R-:W-:Y:S02]  /*0e60*/  ISETP.GT.U32.AND P1, PT, R0, 0x40, PT ;  /* 0x000000400000780c */ /* 0x000fe40003f24070 */
[----:B------:R-:W-:Y:S02]  /*0e70*/  ISETP.GT.U32.AND.EX P3, PT, R4, RZ, PT, P3 ;  /* 0x000000ff0400720c */ /* 0x000fe40003f64130 */
[----:B------:R-:W-:Y:S02]  /*0e80*/  ISETP.GT.U32.AND P0, PT, R0, 0x60, PT ;  /* 0x000000600000780c */ /* 0x000fe40003f04070 */
[----:B------:R-:W-:-:S02]  /*0e90*/  ISETP.GT.U32.AND.EX P1, PT, R4, RZ, PT, P1 ;  /* 0x000000ff0400720c */ /* 0x000fc40003f24110 */
[----:B------:R-:W-:Y:S02]  /*0ea0*/  ISETP.GT.U32.AND P2, PT, R0, 0x80, PT ;  /* 0x000000800000780c */ /* 0x000fe40003f44070 */
[----:B------:R-:W-:Y:S02]  /*0eb0*/  ISETP.GT.U32.AND.EX P0, PT, R4, RZ, PT, P0 ;  /* 0x000000ff0400720c */ /* 0x000fe40003f04100 */
[----:B------:R-:W-:Y:S02]  /*0ec0*/  ISETP.GT.U32.AND P4, PT, R0, 0xa0, PT ;  /* 0x000000a00000780c */ /* 0x000fe40003f84070 */
[C---:B------:R-:W-:Y:S02]  /*0ed0*/  ISETP.GT.U32.AND.EX P2, PT, R4.reuse, RZ, PT, P2 ;  /* 0x000000ff0400720c */ /* 0x040fe40003f44120 */
[----:B------:R-:W-:Y:S01]  /*0ee0*/  ISETP.GT.U32.AND.EX P4, PT, R4, RZ, PT, P4 ;  /* 0x000000ff0400720c */ /* 0x000fe20003f84140 */
[----:B-1----:R-:W-:-:S09]  /*0ef0*/  ULEA UR4, UR5, UR4, 0x18 ;  /* 0x0000000405047291 */ /* 0x002fd2000f8ec0ff */
[----:B0-----:R-:W0:Y:S04]  /*0f00*/  LDS R3, [UR4+0xc] ;  /* 0x00000c04ff037984 */ /* 0x001e280008000800 */
[----:B------:R-:W1:Y:S04]  /*0f10*/  LDS.128 R12, [UR4+0x10] ;  /* 0x00001004ff0c7984 */ /* 0x000e680008000c00 */
[----:B------:R-:W2:Y:S01]  /*0f20*/  LDS.64 R6, [UR4+0x20] ;  /* 0x00002004ff067984 */ /* 0x000ea20008000a00 */
[----:B0-----:R-:W-:Y:S01]  /*0f30*/  @P3 FADD R8, R8, R3 ;  /* 0x0000000308083221 */ /* 0x001fe20000000000 */
[----:B------:R-:W-:-:S03]  /*0f40*/  ISETP.GT.U32.AND P3, PT, R0, 0xc0, PT ;  /* 0x000000c00000780c */ /* 0x000fc60003f64070 */
[----:B-1----:R-:W-:Y:S01]  /*0f50*/  @P1 FADD R8, R8, R12 ;  /* 0x0000000c08081221 */ /* 0x002fe20000000000 */
[----:B------:R-:W-:Y:S02]  /*0f60*/  ISETP.GT.U32.AND P1, PT, R0, 0xe0, PT ;  /* 0x000000e00000780c */ /* 0x000fe40003f24070 */
[----:B------:R-:W-:Y:S01]  /*0f70*/  ISETP.GT.U32.AND.EX P3, PT, R4, RZ, PT, P3 ;  /* 0x000000ff0400720c */ /* 0x000fe20003f64130 */
[----:B------:R-:W-:Y:S01]  /*0f80*/  @P0 FADD R8, R8, R13 ;  /* 0x0000000d08080221 */ /* 0x000fe20000000000 */
[----:B------:R-:W-:-:S03]  /*0f90*/  ISETP.GT.U32.AND.EX P1, PT, R4, RZ, PT, P1 ;  /* 0x000000ff0400720c */ /* 0x000fc60003f24110 */
[----:B------:R-:W-:-:S04]  /*0fa0*/  @P2 FADD R8, R8, R14 ;  /* 0x0000000e08082221 */ /* 0x000fc80000000000 */
[----:B------:R-:W-:-:S04]  /*0fb0*/  @P4 FADD R8, R8, R15 ;  /* 0x0000000f08084221 */ /* 0x000fc80000000000 */
[----:B--2---:R-:W-:-:S04]  /*0fc0*/  @P3 FADD R8, R8, R6 ;  /* 0x0000000608083221 */ /* 0x004fc80000000000 */
[----:B------:R-:W-:Y:S01]  /*0fd0*/  @P1 FADD R8, R8, R7 ;  /* 0x0000000708081221 */ /* 0x000fe20000000000 */
[----:B------:R-:W-:Y:S06]  /*0fe0*/  BRA `(.L_x_102) ;  /* 0x0000001000547947 */ /* 0x000fec0003800000 */
.L_x_88:
[----:B------:R-:W0:Y:S01]  /*0ff0*/  S2R R5, SR_TID.X ;  /* 0x0000000000057919 */ /* 0x000e220000002100 */
[----:B------:R-:W0:Y:S02]  /*1000*/  LDC.64 R2, c[0x0][0x380] ;  /* 0x0000e000ff027b82 */ /* 0x000e240000000a00 */
[----:B0-----:R-:W-:-:S05]  /*1010*/  IMAD.WIDE.U32 R2, R5, 0x4, R2 ;  /* 0x0000000405027825 */ /* 0x001fca00078e0002 */
        /* <DEDUP_REMOVED lines=15> */
[----:B------:R-:W5:Y:S01]  /*1110*/  LDG.E R7, desc[UR6][R2.64+0x3800] ;  /* 0x0038000602077981 */ /* 0x000f62000c1e1900 */
[----:B--2---:R-:W-:Y:S01]  /*1120*/  FMUL R14, R14, R14 ;  /* 0x0000000e0e0e7220 */ /* 0x004fe20000400000 */
[----:B---3--:R-:W-:-:S03]  /*1130*/  FMUL R16, R16, R16 ;  /* 0x0000001010107220 */ /* 0x008fc60000400000 */
[----:B----4-:R-:W-:Y:S01]  /*1140*/  FFMA R13, R13, R13, R14 ;  /* 0x0000000d0d0d7223 */ /* 0x010fe2000000000e */
[----:B-----5:R-:W-:Y:S01]  /*1150*/  FMUL R14, R21, R21 ;  /* 0x00000015150e7220 */ /* 0x020fe20000400000 */
[----:B------:R-:W-:-:S03]  /*1160*/  FFMA R16, R15, R15, R16 ;  /* 0x0000000f0f107223 */ /* 0x000fc60000000010 */
[----:B------:R-:W-:Y:S01]  /*1170*/  FFMA R14, R11, R11, R14 ;  /* 0x0000000b0b0e7223 */ /* 0x000fe2000000000e */
[----:B------:R-:W-:Y:S01]  /*1180*/  IADD3 R11, P1, PT, R0, -0x1000, RZ ;  /* 0xfffff000000b7810 */ /* 0x000fe20007f3e0ff */
[----:B------:R-:W-:Y:S01]  /*1190*/  FADD R16, R13, R16 ;  /* 0x000000100d107221 */ /* 0x000fe20000000000 */
[----:B------:R-:W-:Y:S02]  /*11a0*/  FMUL R13, R12, R12 ;  /* 0x0000000c0c0d7220 */ /* 0x000fe40000400000 */
[----:B------:R-:W-:Y:S02]  /*11b0*/  ISETP.GE.U32.AND P0, PT, R11, 0x1000, PT ;  /* 0x000010000b00780c */ /* 0x000fe40003f06070 */
[----:B------:R-:W-:Y:S01]  /*11c0*/  IADD3.X R12, PT, PT, R4, -0x1, RZ, P1, !PT ;  /* 0xffffffff040c7810 */ /* 0x000fe20000ffe4ff */
[----:B------:R-:W-:-:S03]  /*11d0*/  FMUL R15, R10, R10 ;  /* 0x0000000a0a0f7220 */ /* 0x000fc60000400000 */
[----:B------:R-:W-:Y:S01]  /*11e0*/  ISETP.GE.U32.AND.EX P0, PT, R12, RZ, PT, P0 ;  /* 0x000000ff0c00720c */ /* 0x000fe20003f06100 */
[----:B------:R-:W-:Y:S01]  /*11f0*/  FMUL R18, R18, R18 ;  /* 0x0000001212127220 */ /* 0x000fe20000400000 */
[----:B------:R-:W-:Y:S01]  /*1200*/  FMUL R20, R20, R20 ;  /* 0x0000001414147220 */ /* 0x000fe20000400000 */
[----:B------:R-:W-:Y:S02]  /*1210*/  FMUL R10, R9, R9 ;  /* 0x00000009090a7220 */ /* 0x000fe40000400000 */
[----:B------:R-:W-:Y:S01]  /*1220*/  FFMA R18, R17, R17, R18 ;  /* 0x0000001111127223 */ /* 0x000fe20000000012 */
[----:B------:R-:W-:Y:S01]  /*1230*/  FFMA R19, R19, R19, R20 ;  /* 0x0000001313137223 */ /* 0x000fe20000000014 */
[----:B------:R-:W-:Y:S01]  /*1240*/  FFMA R13, R8, R8, R13 ;  /* 0x00000008080d7223 */ /* 0x000fe2000000000d */
[----:B------:R-:W-:Y:S01]  /*1250*/  FFMA R15, R6, R6, R15 ;  /* 0x00000006060f7223 */ /* 0x000fe2000000000f */
[----:B------:R-:W-:Y:S01]  /*1260*/  FFMA R10, R7, R7, R10 ;  /* 0x00000007070a7223 */ /* 0x000fe2000000000a */
[----:B------:R-:W-:Y:S01]  /*1270*/  FADD R19, R18, R19 ;  /* 0x0000001312137221 */ /* 0x000fe20000000000 */
[----:B------:R-:W-:-:S02]  /*1280*/  FADD R13, R14, R13 ;  /* 0x0000000d0e0d7221 */ /* 0x000fc40000000000 */
[----:B------:R-:W-:Y:S01]  /*1290*/  FADD R10, R15, R10 ;  /* 0x0000000a0f0a7221 */ /* 0x000fe20000000000 */
[----:B------:R-:W-:Y:S01]  /*12a0*/  FADD R16, R16, R19 ;  /* 0x0000001310107221 */ /* 0x000fe20000000000 */
[----:B------:R-:W-:Y:S02]  /*12b0*/  HFMA2 R15, -RZ, RZ, 0, 0 ;  /* 0x00000000ff0f7431 */ /* 0x000fe400000001ff */
[----:B------:R-:W-:Y:S01]  /*12c0*/  FADD R7, R13, R10 ;  /* 0x0000000a0d077221 */ /* 0x000fe20000000000 */
[----:B------:R-:W-:-:S03]  /*12d0*/  IMAD.MOV.U32 R13, RZ, RZ, 0x1000 ;  /* 0x00001000ff0d7424 */ /* 0x000fc600078e00ff */
[----:B------:R-:W-:Y:S01]  /*12e0*/  FADD R10, R16, R7 ;  /* 0x00000007100a7221 */ /* 0x000fe20000000000 */
[----:B------:R-:W-:Y:S06]  /*12f0*/  @!P0 BRA `(.L_x_103) ;  /* 0x0000000000e08947 */ /* 0x000fec0003800000 */
[----:B------:R-:W0:Y:S01]  /*1300*/  LDC.64 R6, c[0x0][0x390] ;  /* 0x0000e400ff067b82 */ /* 0x000e220000000a00 */
[----:B------:R-:W-:Y:S02]  /*1310*/  MOV R13, 0x1000 ;  /* 0x00001000000d7802 */ /* 0x000fe40000000f00 */
[----:B------:R-:W-:-:S07]  /*1320*/  MOV R15, RZ ;  /* 0x000000ff000f7202 */ /* 0x000fce0000000f00 */
.L_x_105:
[----:B------:R-:W-:-:S04]  /*1330*/  LEA R8, P0, R13, R2, 0x2 ;  /* 0x000000020d087211 */ /* 0x000fc800078010ff */
[----:B------:R-:W-:-:S05]  /*1340*/  LEA.HI.X R9, R13, R3, R15, 0x2, P0 ;  /* 0x000000030d097211 */ /* 0x000fca00000f140f */
        /* <DEDUP_REMOVED lines=15> */
[----:B------:R2:W5:Y:S02]  /*1440*/  LDG.E R18, desc[UR6][R8.64+0x3c00] ;  /* 0x003c000608127981 */ /* 0x000564000c1e1900 */
[----:B--2---:R-:W-:Y:S01]  /*1450*/  FMUL R9, R0, R0 ;  /* 0x0000000000097220 */ /* 0x004fe20000400000 */
[----:B0-----:R-:W-:-:S02]  /*1460*/  IMAD.MOV.U32 R0, RZ, RZ, R6 ;  /* 0x000000ffff007224 */ /* 0x001fc400078e0006 */
[----:B---3--:R-:W-:Y:S01]  /*1470*/  FMUL R19, R19, R19 ;  /* 0x0000001313137220 */ /* 0x008fe20000400000 */
[----:B----4-:R-:W-:Y:S01]  /*1480*/  FMUL R28, R28, R28 ;  /* 0x0000001c1c1c7220 */ /* 0x010fe20000400000 */
[----:B-----5:R-:W-:Y:S01]  /*1490*/  FFMA R9, R14, R14, R9 ;  /* 0x0000000e0e097223 */ /* 0x020fe20000000009 */
[----:B------:R-:W-:Y:S01]  /*14a0*/  IADD3 R14, P1, PT, -R13, R0, RZ ;  /* 0x000000000d0e7210 */ /* 0x000fe20007f3e1ff */
[----:B------:R-:W-:Y:S01]  /*14b0*/  FFMA R8, R4, R4, R19 ;  /* 0x0000000404087223 */ /* 0x000fe20000000013 */
[----:B------:R-:W-:Y:S02]  /*14c0*/  MOV R4, R7 ;  /* 0x0000000700047202 */ /* 0x000fe40000000f00 */
[----:B------:R-:W-:Y:S01]  /*14d0*/  ISETP.GE.U32.AND P0, PT, R14, 0x1000, PT ;  /* 0x000010000e00780c */ /* 0x000fe20003f06070 */
[----:B------:R-:W-:Y:S01]  /*14e0*/  FFMA R28, R23, R23, R28 ;  /* 0x00000017171c7223 */ /* 0x000fe2000000001c */
[----:B------:R-:W-:Y:S01]  /*14f0*/  IADD3.X R14, PT, PT, ~R15, R4, RZ, P1, !PT ;  /* 0x000000040f0e7210 */ /* 0x000fe20000ffe5ff */
[----:B------:R-:W-:Y:S01]  /*1500*/  FMUL R27, R27, R27 ;  /* 0x0000001b1b1b7220 */ /* 0x000fe20000400000 */
[----:B------:R-:W-:Y:S01]  /*1510*/  FMUL R29, R26, R26 ;  /* 0x0000001a1a1d7220 */ /* 0x000fe20000400000 */
[----:B------:R-:W-:Y:S01]  /*1520*/  FMUL R23, R21, R21 ;  /* 0x0000001515177220 */ /* 0x000fe20000400000 */
[----:B------:R-:W-:Y:S01]  /*1530*/  FMUL R17, R17, R17 ;  /* 0x0000001111117220 */ /* 0x000fe20000400000 */
[----:B------:R-:W-:Y:S01]  /*1540*/  ISETP.GE.U32.AND.EX P0, PT, R14, RZ, PT, P0 ;  /* 0x000000ff0e00720c */ /* 0x000fe20003f06100 */
        /* <DEDUP_REMOVED lines=11> */
[----:B------:R-:W-:-:S04]  /*1600*/  FADD R9, R10, R9 ;  /* 0x000000090a097221 */ /* 0x000fc80000000000 */
[----:B------:R-:W-:Y:S01]  /*1610*/  FFMA R10, R18, R18, R9 ;  /* 0x00000012120a7223 */ /* 0x000fe20000000009 */
[----:B------:R-:W-:Y:S06]  /*1620*/  @!P0 BRA `(.L_x_104) ;  /* 0x00000008001c8947 */ /* 0x000fec0003800000 */
[----:B------:R-:W-:-:S04]  /*1630*/  IADD3 R13, P0, PT, R13, 0x1000, RZ ;  /* 0x000010000d0d7810 */ /* 0x000fc80007f1e0ff */
[----:B------:R-:W-:Y:S02]  /*1640*/  IADD3.X R15, PT, PT, RZ, R15, RZ, P0, !PT ;  /* 0x0000000fff0f7210 */ /* 0x000fe400007fe4ff */
[----:B------:R-:W-:-:S04]  /*1650*/  ISETP.GT.U32.AND P0, PT, R13, R11, PT ;  /* 0x0000000b0d00720c */ /* 0x000fc80003f04070 */
[----:B------:R-:W-:-:S13]  /*1660*/  ISETP.GT.U32.AND.EX P0, PT, R15, R12, PT, P0 ;  /* 0x0000000c0f00720c */ /* 0x000fda0003f04100 */
[----:B------:R-:W-:Y:S05]  /*1670*/  @!P0 BRA `(.L_x_105) ;  /* 0xfffffffc002c8947 */ /* 0x000fea000383ffff */
.L_x_103:
[----:B------:R-:W-:Y:S01]  /*1680*/  IMAD.IADD R2, R0, 0x1, -R13 ;  /* 0x0000000100027824 */ /* 0x000fe200078e0a0d */
[----:B------:R-:W-:Y:S01]  /*1690*/  ISETP.GE.U32.AND P1, PT, R13, R0, PT ;  /* 0x000000000d00720c */ /* 0x000fe20003f26070 */
[----:B------:R-:W-:Y:S03]  /*16a0*/  BSSY.RECONVERGENT B1, `(.L_x_104) ;  /* 0x000007f000017945 */ /* 0x000fe60003800200 */
[----:B------:R-:W-:-:S04]  /*16b0*/  ISETP.GE.AND P0, PT, R5, R2, PT ;  /* 0x000000020500720c */ /* 0x000fc80003f06270 */
[----:B------:R-:W-:-:S13]  /*16c0*/  ISETP.GE.U32.OR.EX P0, PT, R15, R4, P0, P1 ;  /* 0x000000040f00720c */ /* 0x000fda0000706510 */
[----:B------:R-:W-:Y:S05]  /*16d0*/  @P0 BRA `(.L_x_106) ;  /* 0x0000000400ec0947 */ /* 0x000fea0003800000 */
[-C--:B------:R-:W-:Y:S01]  /*16e0*/  LOP3.LUT R2, RZ, R5.reuse, RZ, 0x33, !PT ;  /* 0x00000005ff027212 */ /* 0x080fe200078e33ff */
[----:B------:R-:W-:Y:S03]  /*16f0*/  BSSY.RECONVERGENT B2, `(.L_x_107) ;  /* 0x0000038000027945 */ /* 0x000fe60003800200 */
[----:B------:R-:W-:Y:S02]  /*1700*/  IADD3 R2, PT, PT, -R13, R0, R2 ;  /* 0x000000000d027210 */ /* 0x000fe40007ffe102 */
[----:B------:R-:W-:Y:S02]  /*1710*/  MOV R0, R5 ;  /* 0x0000000500007202 */ /* 0x000fe40000000f00 */
[C---:B------:R-:W-:Y:S02]  /*1720*/  ISETP.GE.U32.AND P1, PT, R2.reuse, 0xf00, PT ;  /* 0x00000f000200780c */ /* 0x040fe40003f26070 */
[----:B------:R-:W-:-:S04]  /*1730*/  LEA.HI R4, R2, 0x1, RZ, 0x18 ;  /* 0x0000000102047811 */ /* 0x000fc800078fc0ff */
[----:B------:R-:W-:-:S04]  /*1740*/  LOP3.LUT R22, R4, 0xf, RZ, 0xc0, !PT ;  /* 0x0000000f04167812 */ /* 0x000fc800078ec0ff */
[----:B------:R-:W-:-:S03]  /*1750*/  ISETP.NE.AND P0, PT, R22, RZ, PT ;  /* 0x000000ff1600720c */ /* 0x000fc60003f05270 */
[----:B------:R-:W-:Y:S10]  /*1760*/  @!P1 BRA `(.L_x_108) ;  /* 0x0000000000c09947 */ /* 0x000ff40003800000 */
[----:B------:R-:W0:Y:S01]  /*1770*/  LDCU.64 UR4, c[0x0][0x380] ;  /* 0x00007000ff0477ac */ /* 0x000e220008000a00 */
[----:B------:R-:W-:Y:S02]  /*1780*/  IADD3 R3, P1, PT, R5, R13, RZ ;  /* 0x0000000d05037210 */ /* 0x000fe40007f3e0ff */
[----:B------:R-:W-:Y:S02]  /*1790*/  LOP3.LUT R7, R4, 0x1fffff0, RZ, 0xc0, !PT ;  /* 0x01fffff004077812 */ /* 0x000fe400078ec0ff */
[----:B------:R-:W-:-:S03]  /*17a0*/  IADD3.X R0, PT, PT, RZ, R15, RZ, P1, !PT ;  /* 0x0000000fff007210 */ /* 0x000fc60000ffe4ff */
[----:B------:R-:W-:Y:S01]  /*17b0*/  IMAD.MOV R7, RZ, RZ, -R7 ;  /* 0x000000ffff077224 */ /* 0x000fe200078e0a07 */
[----:B0-----:R-:W-:-:S04]  /*17c0*/  LEA R2, P2, R3, UR4, 0x2 ;  /* 0x0000000403027c11 */ /* 0x001fc8000f8410ff */
[----:B------:R-:W-:Y:S02]  /*17d0*/  IADD3 R2, P1, PT, R2, 0x2000, RZ ;  /* 0x0000200002027810 */ /* 0x000fe40007f3e0ff */
[----:B------:R-:W-:Y:S02]  /*17e0*/  LEA.HI.X R3, R3, UR5, R0, 0x2, P2 ;  /* 0x0000000503037c11 */ /* 0x000fe400090f1400 */
[----:B------:R-:W-:Y:S02]  /*17f0*/  MOV R0, R5 ;  /* 0x0000000500007202 */ /* 0x000fe40000000f00 */
[----:B------:R-:W-:-:S07]  /*1800*/  IADD3.X R3, PT, PT, RZ, R3, RZ, P1, !PT ;  /* 0x00000003ff037210 */ /* 0x000fce0000ffe4ff */
.L_x_109:
        /* <DEDUP_REMOVED lines=16> */
[----:B------:R-:W-:Y:S01]  /*1910*/  IADD3 R7, PT, PT, R7, 0x10, RZ ;  /* 0x0000001007077810 */ /* 0x000fe20007ffe0ff */
[----:B------:R-:W-:-:S03]  /*1920*/  VIADD R0, R0, 0x1000 ;  /* 0x0000100000007836 */ /* 0x000fc60000000000 */
        /* <DEDUP_REMOVED lines=20> */
.L_x_108:
[----:B------:R-:W-:Y:S05]  /*1a70*/  BSYNC.RECONVERGENT B2 ;  /* 0x0000000000027941 */ /* 0x000fea0003800200 */
.L_x_107:
[----:B------:R-:W-:Y:S05]  /*1a80*/  @!P0 BRA `(.L_x_106) ;  /* 0x0000000400008947 */ /* 0x000fea0003800000 */
[----:B------:R-:W-:Y:S01]  /*1a90*/  ISETP.GE.U32.AND P0, PT, R22, 0x8, PT ;  /* 0x000000081600780c */ /* 0x000fe20003f06070 */
[----:B------:R-:W-:Y:S01]  /*1aa0*/  BSSY.RECONVERGENT B2, `(.L_x_110) ;  /* 0x000001a000027945 */ /* 0x000fe20003800200 */
[----:B------:R-:W-:-:S04]  /*1ab0*/  LOP3.LUT R9, R4, 0x7, RZ, 0xc0, !PT ;  /* 0x0000000704097812 */ /* 0x000fc800078ec0ff */
[----:B------:R-:W-:-:S07]  /*1ac0*/  ISETP.NE.AND P1, PT, R9, RZ, PT ;  /* 0x000000ff0900720c */ /* 0x000fce0003f25270 */
[----:B------:R-:W-:Y:S06]  /*1ad0*/  @!P0 BRA `(.L_x_111) ;  /* 0x0000000000588947 */ /* 0x000fec0003800000 */
[----:B------:R-:W0:Y:S01]  /*1ae0*/  LDCU.64 UR4, c[0x0][0x380] ;  /* 0x00007000ff0477ac */ /* 0x000e220008000a00 */
[----:B------:R-:W-:-:S04]  /*1af0*/  IADD3 R3, P0, PT, R0, R13, RZ ;  /* 0x0000000d00037210 */ /* 0x000fc80007f1e0ff */
[----:B------:R-:W-:Y:S02]  /*1b00*/  IADD3.X R6, PT, PT, RZ, R15, RZ, P0, !PT ;  /* 0x0000000fff067210 */ /* 0x000fe400007fe4ff */
        /* <DEDUP_REMOVED lines=10> */
[----:B------:R-:W-:Y:S01]  /*1bb0*/  IADD3 R0, PT, PT, R0, 0x800, RZ ;  /* 0x0000080000007810 */ /* 0x000fe20007ffe0ff */
        /* <DEDUP_REMOVED lines=8> */
.L_x_111:
[----:B------:R-:W-:Y:S05]  /*1c40*/  BSYNC.RECONVERGENT B2 ;  /* 0x0000000000027941 */ /* 0x000fea0003800200 */
.L_x_110:
        /* <DEDUP_REMOVED lines=14> */
[----:B------:R-:W5:Y:S01]  /*1d30*/  LDG.E R12, desc[UR6][R2.64+0xc00] ;  /* 0x000c0006020c7981 */ /* 0x000f62000c1e1900 */
[----:B------:R-:W-:-:S02]  /*1d40*/  VIADD R0, R0, 0x400 ;  /* 0x0000040000007836 */ /* 0x000fc40000000000 */
[----:B--2---:R-:W-:-:S04]  /*1d50*/  FFMA R7, R7, R7, R10 ;  /* 0x0000000707077223 */ /* 0x004fc8000000000a */
[----:B---3--:R-:W-:-:S04]  /*1d60*/  FFMA R7, R4, R4, R7 ;  /* 0x0000000404077223 */ /* 0x008fc80000000007 */
[----:B----4-:R-:W-:-:S04]  /*1d70*/  FFMA R7, R8, R8, R7 ;  /* 0x0000000808077223 */ /* 0x010fc80000000007 */
[----:B-----5:R-:W-:-:S07]  /*1d80*/  FFMA R10, R12, R12, R7 ;  /* 0x0000000c0c0a7223 */ /* 0x020fce0000000007 */
.L_x_113:
[----:B------:R-:W-:Y:S05]  /*1d90*/  BSYNC.RECONVERGENT B2 ;  /* 0x0000000000027941 */ /* 0x000fea0003800200 */
.L_x_112:
[----:B------:R-:W-:Y:S05]  /*1da0*/  @!P1 BRA `(.L_x_106) ;  /* 0x0000000000389947 */ /* 0x000fea0003800000 */
[----:B------:R-:W0:Y:S01]  /*1db0*/  LDCU.64 UR4, c[0x0][0x380] ;  /* 0x00007000ff0477ac */ /* 0x000e220008000a00 */
[----:B------:R-:W-:Y:S02]  /*1dc0*/  IADD3 R7, P0, PT, R0, R13, RZ ;  /* 0x0000000d00077210 */ /* 0x000fe40007f1e0ff */
[----:B------:R-:W-:Y:S02]  /*1dd0*/  IADD3 R0, PT, PT, -R6, RZ, RZ ;  /* 0x000000ff06007210 */ /* 0x000fe40007ffe1ff */
[----:B------:R-:W-:Y:S02]  /*1de0*/  IADD3.X R4, PT, PT, RZ, R15, RZ, P0, !PT ;  /* 0x0000000fff047210 */ /* 0x000fe400007fe4ff */
[----:B0-----:R-:W-:-:S04]  /*1df0*/  LEA R2, P1, R7, UR4, 0x2 ;  /* 0x0000000407027c11 */ /* 0x001fc8000f8210ff */
[----:B------:R-:W-:-:S09]  /*1e00*/  LEA.HI.X R7, R7, UR5, R4, 0x2, P1 ;  /* 0x0000000507077c11 */ /* 0x000fd200088f1404 */
.L_x_114:
[----:B------:R-:W-:-:S06]  /*1e10*/  MOV R3, R7 ;  /* 0x0000000700037202 */ /* 0x000fcc0000000f00 */
[----:B------:R0:W2:Y:S01]  /*1e20*/  LDG.E R3, desc[UR6][R2.64] ;  /* 0x0000000602037981 */ /* 0x0000a2000c1e1900 */
[----:B------:R-:W-:-:S05]  /*1e30*/  VIADD R0, R0, 0x1 ;  /* 0x0000000100007836 */ /* 0x000fca0000000000 */
[----:B------:R-:W-:Y:S02]  /*1e40*/  ISETP.NE.AND P0, PT, R0, RZ, PT ;  /* 0x000000ff0000720c */ /* 0x000fe40003f05270 */
[----:B0-----:R-:W-:-:S04]  /*1e50*/  IADD3 R2, P1, PT, R2, 0x400, RZ ;  /* 0x0000040002027810 */ /* 0x001fc80007f3e0ff */
[----:B------:R-:W-:Y:S01]  /*1e60*/  IADD3.X R7, PT, PT, RZ, R7, RZ, P1, !PT ;  /* 0x00000007ff077210 */ /* 0x000fe20000ffe4ff */
[----:B--2---:R-:W-:-:S06]  /*1e70*/  FFMA R10, R3, R3, R10 ;  /* 0x00000003030a7223 */ /* 0x004fcc000000000a */
[----:B------:R-:W-:Y:S05]  /*1e80*/  @P0 BRA `(.L_x_114) ;  /* 0xfffffffc00e00947 */ /* 0x000fea000383ffff */
.L_x_106:
[----:B------:R-:W-:Y:S05]  /*1e90*/  BSYNC.RECONVERGENT B1 ;  /* 0x0000000000017941 */ /* 0x000fea0003800200 */
.L_x_104:
[----:B------:R-:W0:Y:S01]  /*1ea0*/  S2R R6, SR_LANEID ;  /* 0x0000000000067919 */ /* 0x000e220000000000 */
[----:B------:R-:W-:Y:S02]  /*1eb0*/  MOV R3, R10 ;  /* 0x0000000a00037202 */ /* 0x000fe40000000f00 */
[----:B------:R-:W-:-:S03]  /*1ec0*/  ISETP.NE.AND P5, PT, R5, RZ, PT ;  /* 0x000000ff0500720c */ /* 0x000fc60003fa5270 */
        /* <DEDUP_REMOVED lines=29> */
[----:B------:R-:W0:Y:S04]  /*20a0*/  LDS R3, [UR4+0xc] ;  /* 0x00000c04ff037984 */ /* 0x000e280008000800 */
[----:B--2---:R-:W1:Y:S04]  /*20b0*/  LDS.128 R4, [UR4+0x10] ;  /* 0x00001004ff047984 */ /* 0x004e680008000c00 */
        /* <DEDUP_REMOVED lines=8> */
.L_x_102:
[----:B------:R-:W-:Y:S05]  /*2140*/  BSYNC.RECONVERGENT B0 ;  /* 0x0000000000007941 */ /* 0x000fea0003800200 */
.L_x_87:
[----:B------:R-:W-:Y:S05]  /*2150*/  @P5 EXIT ;  /* 0x000000000000594d */ /* 0x000fea0003800000 */
[----:B01----:R-:W0:Y:S01]  /*2160*/  LDC.64 R2, c[0x0][0x388] ;  /* 0x0000e200ff027b82 */ /* 0x003e220000000a00 */
[----:B------:R-:W1:Y:S02]  /*2170*/  LDCU UR4, c[0x0][0x39c] ;  /* 0x00007380ff0477ac */ /* 0x000e640008000800 */
[----:B-1----:R-:W-:-:S05]  /*2180*/  FADD R5, R8, UR4 ;  /* 0x0000000408057e21 */ /* 0x002fca0008000000 */
[----:B0-----:R-:W-:Y:S01]  /*2190*/  STG.E desc[UR6][R2.64], R5 ;  /* 0x0000000502007986 */ /* 0x001fe2000c101906 */
[----:B------:R-:W-:Y:S05]  /*21a0*/  EXIT ;  /* 0x000000000000794d */ /* 0x000fea0003800000 */
.L_x_115:
        /* <DEDUP_REMOVED lines=13> */
.L_x_253:


//--------------------- .text._ZN3cub18CUB_300001_SM_10006detail6reduce28DeviceReduceSingleTileKernelINS2_10policy_hubIfjN4cuda3std3__44plusIfEEE10Policy1000EPfSC_iS9_ffNS7_10__identityEEEvT0_T1_T2_T3_T4_T6_ --------------------------
	.section	.text._ZN3cub18CUB_300001_SM_10006detail6reduce28DeviceReduceSingleTileKernelINS2_10policy_hubIfjN4cuda3std3__44plusIfEEE10Policy1000EPfSC_iS9_ffNS7_10__identityEEEvT0_T1_T2_T3_T4_T6_,"ax",@progbits
	.align	128
        .global         _ZN3cub18CUB_300001_SM_10006detail6reduce28DeviceReduceSingleTileKernelINS2_10policy_hubIfjN4cuda3std3__44plusIfEEE10Policy1000EPfSC_iS9_ffNS7_10__identityEEEvT0_T1_T2_T3_T4_T6_
        .type           _ZN3cub18CUB_300001_SM_10006detail6reduce28DeviceReduceSingleTileKernelINS2_10policy_hubIfjN4cuda3std3__44plusIfEEE10Policy1000EPfSC_iS9_ffNS7_10__identityEEEvT0_T1_T2_T3_T4_T6_,@function
        .size           _ZN3cub18CUB_300001_SM_10006detail6reduce28DeviceReduceSingleTileKernelINS2_10policy_hubIfjN4cuda3std3__44plusIfEEE10Policy1000EPfSC_iS9_ffNS7_10__identityEEEvT0_T1_T2_T3_T4_T6_,(.L_x_254 - _ZN3cub18CUB_300001_SM_10006detail6reduce28DeviceReduceSingleTileKernelINS2_10policy_hubIfjN4cuda3std3__44plusIfEEE10Policy1000EPfSC_iS9_ffNS7_10__identityEEEvT0_T1_T2_T3_T4_T6_)
        .other          _ZN3cub18CUB_300001_SM_10006detail6reduce28DeviceReduceSingleTileKernelINS2_10policy_hubIfjN4cuda3std3__44plusIfEEE10Policy1000EPfSC_iS9_ffNS7_10__identityEEEvT0_T1_T2_T3_T4_T6_,@"STO_CUDA_ENTRY STV_DEFAULT"
_ZN3cub18CUB_300001_SM_10006detail6reduce28DeviceReduceSingleTileKernelINS2_10policy_hubIfjN4cuda3std3__44plusIfEEE10Policy1000EPfSC_iS9_ffNS7_10__identityEEEvT0_T1_T2_T3_T4_T6_:
.text._ZN3cub18CUB_300001_SM_10006detail6reduce28DeviceReduceSingleTileKernelINS2_10policy_hubIfjN4cuda3std3__44plusIfEEE10Policy1000EPfSC_iS9_ffNS7_10__identityEEEvT0_T1_T2_T3_T4_T6_:
        /* <DEDUP_REMOVED lines=13> */
.L_x_116:
        /* <DEDUP_REMOVED lines=16> */
.L_x_121:
[----:B------:R-:W-:Y:S05]  /*01d0*/  BSYNC.RECONVERGENT B1 ;  /* 0x0000000000017941 */ /* 0x000fea0003800200 */
.L_x_120:
        /* <DEDUP_REMOVED lines=16> */
.L_x_126:
        /* <DEDUP_REMOVED lines=9> */
.L_x_125:
[----:B------:R-:W-:Y:S05]  /*0370*/  BSYNC.RECONVERGENT B2 ;  /* 0x0000000000027941 */ /* 0x000fea0003800200 */
.L_x_124:
        /* <DEDUP_REMOVED lines=8> */
.L_x_129:
        /* <DEDUP_REMOVED lines=43> */
.L_x_128:
[----:B------:R-:W-:Y:S05]  /*06b0*/  BSYNC.RECONVERGENT B2 ;  /* 0x0000000000027941 */ /* 0x000fea0003800200 */
.L_x_127:
        /* <DEDUP_REMOVED lines=26> */
.L_x_131:
[----:B------:R-:W-:Y:S05]  /*0860*/  BSYNC.RECONVERGENT B2 ;  /* 0x0000000000027941 */ /* 0x000fea0003800200 */
.L_x_130:
        /* <DEDUP_REMOVED lines=12> */
.L_x_123:
[----:B------:R-:W-:Y:S05]  /*0930*/  BSYNC.RECONVERGENT B1 ;  /* 0x0000000000017941 */ /* 0x000fea0003800200 */
.L_x_122:
        /* <DEDUP_REMOVED lines=10> */
[----:B------:R-:W1:Y:S06]  /*09e0*/  SHFL.DOWN PT, R3, R0, 0x2, 0x1f ;  /* 0x08401f0000037f89 */ /* 0x000e6c00000e0000 */
[----:B------:R-:W2:Y:S01]  /*09f0*/  @!P1 S2R R6, SR_CgaCtaId ;  /* 0x0000000000069919 */ /* 0x000ea20000008800 */
[----:B0-----:R-:W-:Y:S02]  /*0a00*/  @!P1 MOV R5, 0x400 ;  /* 0x0000040000059802 */ /* 0x001fe40000000f00 */
[----:B------:R-:W-:-:S04]  /*0a10*/  @!P1 SHF.R.U32.HI R4, RZ, 0x3, R2 ;  /* 0x00000003ff049819 */ /* 0x000fc80000011602 */
[----:B------:R-:W-:Y:S01]  /*0a20*/  @!P1 LOP3.LUT R4, R4, 0x7c, RZ, 0xc0, !PT ;  /* 0x0000007c04049812 */ /* 0x000fe200078ec0ff */
[----:B-1----:R-:W-:Y:S01]  /*0a30*/  @!P0 FADD R0, R0, R3 ;  /* 0x0000000300008221 */ /* 0x002fe20000000000 */
[----:B------:R-:W-:-:S04]  /*0a40*/  ISETP.GT.AND P0, PT, R8, 0x1b, PT ;  /* 0x0000001b0800780c */ /* 0x000fc80003f04270 */
[----:B------:R-:W0:Y:S01]  /*0a50*/  SHFL.DOWN PT, R3, R0, 0x4, 0x1f ;  /* 0x08801f0000037f89 */ /* 0x000e2200000e0000 */
[----:B--2---:R-:W-:-:S04]  /*0a60*/  @!P1 LEA R5, R6, R5, 0x18 ;  /* 0x0000000506059211 */ /* 0x004fc800078ec0ff */
        /* <DEDUP_REMOVED lines=16> */
[----:B0-----:R-:W0:Y:S04]  /*0b70*/  LDS.128 R4, [UR4+0x10] ;  /* 0x00001004ff047984 */ /* 0x001e280008000c00 */
[----:B------:R-:W1:Y:S04]  /*0b80*/  LDS.128 R12, [UR4+0x20] ;  /* 0x00002004ff0c7984 */ /* 0x000e680008000c00 */
[----:B------:R-:W2:Y:S04]  /*0b90*/  LDS.128 R8, [UR4+0x30] ;  /* 0x00003004ff087984 */ /* 0x000ea80008000c00 */
[----:B------:R-:W3:Y:S01]  /*0ba0*/  LDS.128 R16, [UR4+0x40] ;  /* 0x00004004ff107984 */ /* 0x000ee20008000c00 */
[----:B0-----:R-:W-:-:S04]  /*0bb0*/  FADD R5, R0, R5 ;  /* 0x0000000500057221 */ /* 0x001fc80000000000 */
[----:B------:R-:W-:-:S04]  /*0bc0*/  FADD R6, R5, R6 ;  /* 0x0000000605067221 */ /* 0x000fc80000000000 */
[----:B------:R-:W-:-:S04]  /*0bd0*/  FADD R7, R6, R7 ;  /* 0x0000000706077221 */ /* 0x000fc80000000000 */
[----:B-1----:R-:W-:-:S04]  /*0be0*/  FADD R12, R7, R12 ;  /* 0x0000000c070c7221 */ /* 0x002fc80000000000 */
[----:B------:R-:W-:-:S04]  /*0bf0*/  FADD R13, R12, R13 ;  /* 0x0000000d0c0d7221 */ /* 0x000fc80000000000 */
[----:B------:R-:W-:-:S04]  /*0c00*/  FADD R14, R13, R14 ;  /* 0x0000000e0d0e7221 */ /* 0x000fc80000000000 */
[----:B------:R-:W-:-:S04]  /*0c10*/  FADD R15, R14, R15 ;  /* 0x0000000f0e0f7221 */ /* 0x000fc80000000000 */
[----:B--2---:R-:W-:-:S04]  /*0c20*/  FADD R8, R15, R8 ;  /* 0x000000080f087221 */ /* 0x004fc80000000000 */
[----:B------:R-:W-:-:S04]  /*0c30*/  FADD R9, R8, R9 ;  /* 0x0000000908097221 */ /* 0x000fc80000000000 */
[----:B------:R-:W-:-:S04]  /*0c40*/  FADD R10, R9, R10 ;  /* 0x0000000a090a7221 */ /* 0x000fc80000000000 */
[----:B------:R-:W-:-:S04]  /*0c50*/  FADD R11, R10, R11 ;  /* 0x0000000b0a0b7221 */ /* 0x000fc80000000000 */
[----:B---3--:R-:W-:-:S04]  /*0c60*/  FADD R16, R11, R16 ;  /* 0x000000100b107221 */ /* 0x008fc80000000000 */
[----:B------:R-:W-:-:S04]  /*0c70*/  FADD R17, R16, R17 ;  /* 0x0000001110117221 */ /* 0x000fc80000000000 */
[----:B------:R-:W-:-:S04]  /*0c80*/  FADD R18, R17, R18 ;  /* 0x0000001211127221 */ /* 0x000fc80000000000 */
[----:B------:R-:W-:Y:S01]  /*0c90*/  FADD R0, R18, R19 ;  /* 0x0000001312007221 */ /* 0x000fe20000000000 */
[----:B------:R-:W-:Y:S06]  /*0ca0*/  BRA `(.L_x_133) ;  /* 0x0000003400707947 */ /* 0x000fec0003800000 */
.L_x_132:
        /* <DEDUP_REMOVED lines=23> */
[-C--:B------:R-:W-:Y:S02]  /*0e20*/  ISETP.GT.AND P0, PT, R5, R4.reuse, PT ;  /* 0x000000040500720c */ /* 0x080fe40003f04270 */
[----:B------:R-:W-:Y:S02]  /*0e30*/  IADD3 R5, PT, PT, R9, 0x10, RZ ;  /* 0x0000001009057810 */ /* 0x000fe40007ffe0ff */
        /* <DEDUP_REMOVED lines=20> */
[----:B------:R-:W0:Y:S04]  /*0f80*/  LDS.128 R16, [UR4+0x10] ;  /* 0x00001004ff107984 */ /* 0x000e280008000c00 */
[----:B----4-:R-:W1:Y:S04]  /*0f90*/  LDS.128 R4, [UR4+0x20] ;  /* 0x00002004ff047984 */ /* 0x010e680008000c00 */
[----:B------:R-:W2:Y:S04]  /*0fa0*/  LDS.128 R8, [UR4+0x30] ;  /* 0x00003004ff087984 */ /* 0x000ea80008000c00 */
[----:B------:R-:W3:Y:S01]  /*0fb0*/  LDS.128 R12, [UR4+0x40] ;  /* 0x00004004ff0c7984 */ /* 0x000ee20008000c00 */
[----:B0-----:R-:W-:Y:S01]  /*0fc0*/  @P2 FADD R0, R0, R17 ;  /* 0x0000001100002221 */ /* 0x001fe20000000000 */
[----:B------:R-:W-:-:S03]  /*0fd0*/  ISETP.GT.AND P2, PT, R3, 0x80, PT ;  /* 0x000000800300780c */ /* 0x000fc60003f44270 */
[----:B------:R-:W-:Y:S01]  /*0fe0*/  @P3 FADD R0, R0, R18 ;  /* 0x0000001200003221 */ /* 0x000fe20000000000 */
[----:B------:R-:W-:-:S03]  /*0ff0*/  ISETP.GT.AND P3, PT, R3, 0xa0, PT ;  /* 0x000000a00300780c */ /* 0x000fc60003f64270 */
[----:B------:R-:W-:Y:S01]  /*1000*/  @P1 FADD R0, R0, R19 ;  /* 0x0000001300001221 */ /* 0x000fe20000000000 */
[----:B------:R-:W-:-:S05]  /*1010*/  ISETP.GT.AND P1, PT, R3, 0xe0, PT ;  /* 0x000000e00300780c */ /* 0x000fca0003f24270 */
[----:B-1----:R-:W-:Y:S01]  /*1020*/  @P2 FADD R0, R0, R4 ;  /* 0x0000000400002221 */ /* 0x002fe20000000000 */
[----:B------:R-:W-:-:S03]  /*1030*/  ISETP.GT.AND P2, PT, R3, 0x100, PT ;  /* 0x000001000300780c */ /* 0x000fc60003f44270 */
[----:B------:R-:W-:Y:S01]  /*1040*/  @P3 FADD R0, R0, R5 ;  /* 0x0000000500003221 */ /* 0x000fe20000000000 */
[----:B------:R-:W-:-:S03]  /*1050*/  ISETP.GT.AND P3, PT, R3, 0x120, PT ;  /* 0x000001200300780c */ /* 0x000fc60003f64270 */
[----:B------:R-:W-:Y:S01]  /*1060*/  @P4 FADD R0, R0, R6 ;  /* 0x0000000600004221 */ /* 0x000fe20000000000 */
[----:B------:R-:W-:-:S03]  /*1070*/  ISETP.GT.AND P4, PT, R3, 0x140, PT ;  /* 0x000001400300780c */ /* 0x000fc60003f84270 */
[----:B------:R-:W-:Y:S01]  /*1080*/  @P1 FADD R0, R0, R7 ;  /* 0x0000000700001221 */ /* 0x000fe20000000000 */
[----:B------:R-:W-:-:S03]  /*1090*/  ISETP.GT.AND P1, PT, R3, 0x160, PT ;  /* 0x000001600300780c */ /* 0x000fc60003f24270 */
[----:B--2---:R-:W-:Y:S01]  /*10a0*/  @P2 FADD R0, R0, R8 ;  /* 0x0000000800002221 */ /* 0x004fe20000000000 */
[----:B------:R-:W-:-:S03]  /*10b0*/  ISETP.GT.AND P2, PT, R3, 0x180, PT ;  /* 0x000001800300780c */ /* 0x000fc60003f44270 */
[----:B------:R-:W-:Y:S01]  /*10c0*/  @P3 FADD R0, R0, R9 ;  /* 0x0000000900003221 */ /* 0x000fe20000000000 */
[----:B------:R-:W-:-:S03]  /*10d0*/  ISETP.GT.AND P3, PT, R3, 0x1a0, PT ;  /* 0x000001a00300780c */ /* 0x000fc60003f64270 */
[----:B------:R-:W-:Y:S01]  /*10e0*/  @P4 FADD R0, R0, R10 ;  /* 0x0000000a00004221 */ /* 0x000fe20000000000 */
[----:B------:R-:W-:-:S03]  /*10f0*/  ISETP.GT.AND P4, PT, R3, 0x1c0, PT ;  /* 0x000001c00300780c */ /* 0x000fc60003f84270 */
[----:B------:R-:W-:Y:S01]  /*1100*/  @P1 FADD R0, R0, R11 ;  /* 0x0000000b00001221 */ /* 0x000fe20000000000 */
[----:B------:R-:W-:-:S03]  /*1110*/  ISETP.GT.AND P1, PT, R3, 0x1e0, PT ;  /* 0x000001e00300780c */ /* 0x000fc60003f24270 */
[----:B---3--:R-:W-:-:S04]  /*1120*/  @P2 FADD R0, R0, R12 ;  /* 0x0000000c00002221 */ /* 0x008fc80000000000 */
[----:B------:R-:W-:-:S04]  /*1130*/  @P3 FADD R0, R0, R13 ;  /* 0x0000000d00003221 */ /* 0x000fc80000000000 */
[----:B------:R-:W-:-:S04]  /*1140*/  @P4 FADD R0, R0, R14 ;  /* 0x0000000e00004221 */ /* 0x000fc80000000000 */
[----:B------:R-:W-:Y:S01]  /*1150*/  @P1 FADD R0, R0, R15 ;  /* 0x0000000f00001221 */ /* 0x000fe20000000000 */
[----:B------:R-:W-:Y:S06]  /*1160*/  BRA `(.L_x_133) ;  /* 0x0000003000407947 */ /* 0x000fec0003800000 */
.L_x_119:
[----:B------:R-:W0:Y:S01]  /*1170*/  S2R R2, SR_TID.X ;  /* 0x0000000000027919 */ /* 0x000e220000002100 */
[----:B------:R-:W1:Y:S01]  /*1180*/  LDC.64 R4, c[0x0][0x380] ;  /* 0x0000e000ff047b82 */ /* 0x000e620000000a00 */
[----:B0-----:R-:W-:-:S05]  /*1190*/  SHF.L.U32 R7, R2, 0x1, RZ ;  /* 0x0000000102077819 */ /* 0x001fca00000006ff */
[----:B-1----:R-:W-:-:S05]  /*11a0*/  IMAD.WIDE.U32 R4, R7, 0x4, R4 ;  /* 0x0000000407047825 */ /* 0x002fca00078e0004 */
[----:B------:R-:W2:Y:S04]  /*11b0*/  LDG.E.64.CONSTANT R14, desc[UR6][R4.64] ;  /* 0x00000006040e7981 */ /* 0x000ea8000c1e9b00 */
[----:B------:R-:W3:Y:S04]  /*11c0*/  LDG.E.64.CONSTANT R16, desc[UR6][R4.64+0x1000] ;  /* 0x0010000604107981 */ /* 0x000ee8000c1e9b00 */
[----:B------:R-:W4:Y:S04]  /*11d0*/  LDG.E.64.CONSTANT R18, desc[UR6][R4.64+0x2000] ;  /* 0x0020000604127981 */ /* 0x000f28000c1e9b00 */
[----:B------:R-:W5:Y:S04]  /*11e0*/  LDG.E.64.CONSTANT R20, desc[UR6][R4.64+0x3000] ;  /* 0x0030000604147981 */ /* 0x000f68000c1e9b00 */
[----:B------:R-:W5:Y:S04]  /*11f0*/  LDG.E.64.CONSTANT R12, desc[UR6][R4.64+0x4000] ;  /* 0x00400006040c7981 */ /* 0x000f68000c1e9b00 */
[----:B------:R-:W5:Y:S04]  /*1200*/  LDG.E.64.CONSTANT R10, desc[UR6][R4.64+0x5000] ;  /* 0x00500006040a7981 */ /* 0x000f68000c1e9b00 */
[----:B------:R-:W5:Y:S04]  /*1210*/  LDG.E.64.CONSTANT R6, desc[UR6][R4.64+0x6000] ;  /* 0x0060000604067981 */ /* 0x000f68000c1e9b00 */
[----:B------:R-:W5:Y:S01]  /*1220*/  LDG.E.64.CONSTANT R8, desc[UR6][R4.64+0x7000] ;  /* 0x0070000604087981 */ /* 0x000f62000c1e9b00 */
[----:B------:R-:W-:Y:S01]  /*1230*/  ISETP.GE.U32.AND P0, PT, R3, 0x4000, PT ;  /* 0x000040000300780c */ /* 0x000fe20003f06070 */
[----:B--2---:R-:W-:Y:S01]  /*1240*/  FADD R14, R14, R15 ;  /* 0x0000000f0e0e7221 */ /* 0x004fe20000000000 */
[----:B---3--:R-:W-:Y:S01]  /*1250*/  FADD R17, R16, R17 ;  /* 0x0000001110117221 */ /* 0x008fe20000000000 */
[----:B----4-:R-:W-:-:S03]  /*1260*/  FADD R18, R18, R19 ;  /* 0x0000001312127221 */ /* 0x010fc60000000000 */
[----:B------:R-:W-:Y:S01]  /*1270*/  FADD R14, R14, R17 ;  /* 0x000000110e0e7221 */ /* 0x000fe20000000000 */
[----:B-----5:R-:W-:Y:S01]  /*1280*/  FADD R21, R20, R21 ;  /* 0x0000001514157221 */ /* 0x020fe20000000000 */
[----:B------:R-:W-:Y:S02]  /*1290*/  HFMA2 R20, -RZ, RZ, 0, 0.0078125 ;  /* 0x00002000ff147431 */ /* 0x000fe400000001ff */
[----:B------:R-:W-:Y:S01]  /*12a0*/  FADD R12, R12, R13 ;  /* 0x0000000d0c0c7221 */ /* 0x000fe20000000000 */
[----:B------:R-:W-:Y:S01]  /*12b0*/  FADD R21, R18, R21 ;  /* 0x0000001512157221 */ /* 0x000fe20000000000 */
[----:B------:R-:W-:-:S03]  /*12c0*/  FADD R11, R10, R11 ;  /* 0x0000000b0a0b7221 */ /* 0x000fc60000000000 */
[----:B------:R-:W-:Y:S01]  /*12d0*/  FADD R14, R14, R21 ;  /* 0x000000150e0e7221 */ /* 0x000fe20000000000 */
[----:B------:R-:W-:Y:S01]  /*12e0*/  FADD R6, R6, R7 ;  /* 0x0000000706067221 */ /* 0x000fe20000000000 */
[----:B------:R-:W-:Y:S01]  /*12f0*/  FADD R11, R12, R11 ;  /* 0x0000000b0c0b7221 */ /* 0x000fe20000000000 */
[----:B------:R-:W-:-:S04]  /*1300*/  FADD R9, R8, R9 ;  /* 0x0000000908097221 */ /* 0x000fc80000000000 */
[----:B------:R-:W-:-:S04]  /*1310*/  FADD R6, R6, R9 ;  /* 0x0000000906067221 */ /* 0x000fc80000000000 */
[----:B------:R-:W-:-:S04]  /*1320*/  FADD R11, R11, R6 ;  /* 0x000000060b0b7221 */ /* 0x000fc80000000000 */
[----:B------:R-:W-:Y:S01]  /*1330*/  FADD R0, R14, R11 ;  /* 0x0000000b0e007221 */ /* 0x000fe20000000000 */
[----:B------:R-:W-:Y:S06]  /*1340*/  @!P0 BRA `(.L_x_134) ;  /* 0x00000000008c8947 */ /* 0x000fec0003800000 */
[----:B------:R-:W0:Y:S01]  /*1350*/  LDC R24, c[0x0][0x390] ;  /* 0x0000e400ff187b82 */ /* 0x000e220000000800 */
[----:B------:R-:W-:Y:S02]  /*1360*/  IADD3 R21, PT, PT, R3, -0x2000, RZ ;  /* 0xffffe00003157810 */ /* 0x000fe40007ffe0ff */
[----:B------:R-:W-:-:S07]  /*1370*/  MOV R20, 0x2000 ;  /* 0x0000200000147802 */ /* 0x000fce0000000f00 */
.L_x_136:
[----:B------:R-:W-:-:S05]  /*1380*/  IMAD.WIDE R26, R20, 0x4, R4 ;  /* 0x00000004141a7825 */ /* 0x000fca00078e0204 */
[----:B------:R-:W2:Y:S04]  /*1390*/  LDG.E.64.CONSTANT R14, desc[UR6][R26.64+0x6000] ;  /* 0x006000061a0e7981 */ /* 0x000ea8000c1e9b00 */
[----:B------:R-:W2:Y:S04]  /*13a0*/  LDG.E.64.CONSTANT R6, desc[UR6][R26.64+0x7000] ;  /* 0x007000061a067981 */ /* 0x000ea8000c1e9b00 */
[----:B------:R-:W3:Y:S04]  /*13b0*/  LDG.E.64.CONSTANT R22, desc[UR6][R26.64] ;  /* 0x000000061a167981 */ /* 0x000ee8000c1e9b00 */
[----:B------:R-:W4:Y:S04]  /*13c0*/  LDG.E.64.CONSTANT R18, desc[UR6][R26.64+0x1000] ;  /* 0x001000061a127981 */ /* 0x000f28000c1e9b00 */
[----:B------:R-:W5:Y:S04]  /*13d0*/  LDG.E.64.CONSTANT R16, desc[UR6][R26.64+0x2000] ;  /* 0x002000061a107981 */ /* 0x000f68000c1e9b00 */
[----:B------:R-:W5:Y:S04]  /*13e0*/  LDG.E.64.CONSTANT R12, desc[UR6][R26.64+0x3000] ;  /* 0x003000061a0c7981 */ /* 0x000f68000c1e9b00 */
[----:B------:R-:W5:Y:S04]  /*13f0*/  LDG.E.64.CONSTANT R10, desc[UR6][R26.64+0x4000] ;  /* 0x004000061a0a7981 */ /* 0x000f68000c1e9b00 */
[----:B------:R-:W5:Y:S01]  /*1400*/  LDG.E.64.CONSTANT R8, desc[UR6][R26.64+0x5000] ;  /* 0x005000061a087981 */ /* 0x000f62000c1e9b00 */
[----:B0-----:R-:W-:Y:S01]  /*1410*/  MOV R3, R24 ;  /* 0x0000001800037202 */ /* 0x001fe20000000f00 */
[----:B--2---:R-:W-:-:S03]  /*1420*/  FADD R15, R15, R6 ;  /* 0x000000060f0f7221 */ /* 0x004fc60000000000 */
[----:B------:R-:W-:Y:S01]  /*1430*/  IADD3 R6, PT, PT, -R20, R3, RZ ;  /* 0x0000000314067210 */ /* 0x000fe20007ffe1ff */
[----:B---3--:R-:W-:-:S03]  /*1440*/  FADD R0, R22, R0 ;  /* 0x0000000016007221 */ /* 0x008fc60000000000 */
[----:B------:R-:W-:Y:S01]  /*1450*/  ISETP.GE.AND P0, PT, R6, 0x2000, PT ;  /* 0x000020000600780c */ /* 0x000fe20003f06270 */
[----:B----4-:R-:W-:Y:S01]  /*1460*/  FADD R23, R23, R18 ;  /* 0x0000001217177221 */ /* 0x010fe20000000000 */
[----:B-----5:R-:W-:Y:S01]  /*1470*/  FADD R18, R19, R16 ;  /* 0x0000001013127221 */ /* 0x020fe20000000000 */
[----:B------:R-:W-:Y:S01]  /*1480*/  FADD R17, R17, R12 ;  /* 0x0000000c11117221 */ /* 0x000fe20000000000 */
[----:B------:R-:W-:Y:S01]  /*1490*/  FADD R12, R13, R10 ;  /* 0x0000000a0d0c7221 */ /* 0x000fe20000000000 */
[----:B------:R-:W-:Y:S01]  /*14a0*/  FADD R11, R11, R8 ;  /* 0x000000080b0b7221 */ /* 0x000fe20000000000 */
[----:B------:R-:W-:Y:S01]  /*14b0*/  FADD R8, R9, R14 ;  /* 0x0000000e09087221 */ /* 0x000fe20000000000 */
[----:B------:R-:W-:Y:S01]  /*14c0*/  FADD R0, R0, R23 ;  /* 0x0000001700007221 */ /* 0x000fe20000000000 */
[----:B------:R-:W-:Y:S01]  /*14d0*/  FADD R17, R18, R17 ;  /* 0x0000001112117221 */ /* 0x000fe20000000000 */
[----:B------:R-:W-:Y:S01]  /*14e0*/  FADD R11, R12, R11 ;  /* 0x0000000b0c0b7221 */ /* 0x000fe20000000000 */
[----:B------:R-:W-:-:S02]  /*14f0*/  FADD R8, R8, R15 ;  /* 0x0000000f08087221 */ /* 0x000fc40000000000 */
[----:B------:R-:W-:Y:S02]  /*1500*/  FADD R0, R0, R17 ;  /* 0x0000001100007221 */ /* 0x000fe40000000000 */
[----:B------:R-:W-:-:S04]  /*1510*/  FADD R11, R11, R8 ;  /* 0x000000080b0b7221 */ /* 0x000fc80000000000 */
[----:B------:R-:W-:-:S04]  /*1520*/  FADD R11, R0, R11 ;  /* 0x0000000b000b7221 */ /* 0x000fc80000000000 */
[----:B------:R-:W-:Y:S01]  /*1530*/  FADD R0, R7, R11 ;  /* 0x0000000b07007221 */ /* 0x000fe20000000000 */
[----:B------:R-:W-:Y:S06]  /*1540*/  @!P0 BRA `(.L_x_135) ;  /* 0x0000000800308947 */ /* 0x000fec0003800000 */
[----:B------:R-:W-:-:S04]  /*1550*/  IADD3 R20, PT, PT, R20, 0x2000, RZ ;  /* 0x0000200014147810 */ /* 0x000fc80007ffe0ff */
[----:B------:R-:W-:-:S13]  /*1560*/  ISETP.GT.AND P0, PT, R20, R21, PT ;  /* 0x000000151400720c */ /* 0x000fda0003f04270 */
[----:B------:R-:W-:Y:S05]  /*1570*/  @!P0 BRA `(.L_x_136) ;  /* 0xfffffffc00808947 */ /* 0x000fea000383ffff */
.L_x_134:
        /* <DEDUP_REMOVED lines=20> */
.L_x_140:
        /* <DEDUP_REMOVED lines=8> */
.L_x_139:
[----:B------:R-:W-:Y:S05]  /*1740*/  BSYNC.RECONVERGENT B2 ;  /* 0x0000000000027941 */ /* 0x000fea0003800200 */
.L_x_138:
[----:B------:R-:W-:Y:S05]  /*1750*/  @!P1 BRA `(.L_x_137) ;  /* 0x0000000400a89947 */ /* 0x000fea0003800000 */
[----:B------:R-:W0:Y:S01]  /*1760*/  LDCU.64 UR4, c[0x0][0x380] ;  /* 0x00007000ff0477ac */ /* 0x000e220008000a00 */
[----:B------:R-:W-:Y:S01]  /*1770*/  IADD3 R5, PT, PT, R11, -R10, RZ ;  /* 0x8000000a0b057210 */ /* 0x000fe20007ffe0ff */
[----:B------:R-:W-:Y:S01]  /*1780*/  BSSY.RECONVERGENT B2, `(.L_x_141) ;  /* 0x000003b000027945 */ /* 0x000fe20003800200 */
[----:B------:R-:W-:Y:S02]  /*1790*/  IADD3 R3, P0, PT, R10, R20, RZ ;  /* 0x000000140a037210 */ /* 0x000fe40007f1e0ff */
[----:B------:R-:W-:Y:S02]  /*17a0*/  ISETP.GT.AND P1, PT, R5, 0x1800, PT ;  /* 0x000018000500780c */ /* 0x000fe40003f24270 */
[----:B------:R-:W-:Y:S02]  /*17b0*/  IADD3.X R6, PT, PT, RZ, RZ, RZ, P0, !PT ;  /* 0x000000ffff067210 */ /* 0x000fe400007fe4ff */
[----:B0-----:R-:W-:-:S04]  /*17c0*/  LEA R4, P0, R3, UR4, 0x2 ;  /* 0x0000000403047c11 */ /* 0x001fc8000f8010ff */
[----:B------:R-:W-:Y:S02]  /*17d0*/  LEA.HI.X R3, R3, UR5, R6, 0x2, P0 ;  /* 0x0000000503037c11 */ /* 0x000fe400080f1406 */
[----:B------:R-:W-:-:S04]  /*17e0*/  IADD3 R4, P0, PT, R4, 0x1000, RZ ;  /* 0x0000100004047810 */ /* 0x000fc80007f1e0ff */
[----:B------:R-:W-:Y:S02]  /*17f0*/  IADD3.X R5, PT, PT, RZ, R3, RZ, P0, !PT ;  /* 0x00000003ff057210 */ /* 0x000fe400007fe4ff */
[----:B------:R-:W-:Y:S02]  /*1800*/  PLOP3.LUT P0, PT, PT, PT, PT, 0x80, 0x8 ;  /* 0x000000000008781c */ /* 0x000fe40003f0f070 */
[----:B------:R-:W-:Y:S01]  /*1810*/  IADD3 R3, PT, PT, R10, R20, RZ ;  /* 0x000000140a037210 */ /* 0x000fe20007ffe0ff */
[----:B------:R-:W-:Y:S10]  /*1820*/  @!P1 BRA `(.L_x_142) ;  /* 0x0000000000c09947 */ /* 0x000ff40003800000 */
[----:B------:R-:W-:Y:S02]  /*1830*/  PLOP3.LUT P0, PT, PT, PT, PT, 0x8, 0x80 ;  /* 0x000000000080781c */ /* 0x000fe40003f0e170 */
[----:B------:R-:W-:-:S11]  /*1840*/  IADD3 R13, PT, PT, R11, -0x1800, RZ ;  /* 0xffffe8000b0d7810 */ /* 0x000fd60007ffe0ff */
.L_x_143:
        /* <DEDUP_REMOVED lines=46> */
.L_x_142:
[----:B------:R-:W-:Y:S05]  /*1b30*/  BSYNC.RECONVERGENT B2 ;  /* 0x0000000000027941 */ /* 0x000fea0003800200 */
.L_x_141:
        /* <DEDUP_REMOVED lines=31> */
.L_x_145:
[----:B------:R-:W-:Y:S05]  /*1d30*/  BSYNC.RECONVERGENT B2 ;  /* 0x0000000000027941 */ /* 0x000fea0003800200 */
.L_x_144:
        /* <DEDUP_REMOVED lines=9> */
[----:B----4-:R-:W-:-:S04]  /*1dd0*/  FADD R0, R0, R3 ;  /* 0x0000000300007221 */ /* 0x010fc80000000000 */
[----:B--2---:R-:W-:-:S04]  /*1de0*/  FADD R0, R0, R9 ;  /* 0x0000000900007221 */ /* 0x004fc80000000000 */
[----:B---3--:R-:W-:-:S07]  /*1df0*/  FADD R0, R0, R11 ;  /* 0x0000000b00007221 */ /* 0x008fce0000000000 */
.L_x_137:
[----:B------:R-:W-:Y:S05]  /*1e00*/  BSYNC.RECONVERGENT B1 ;  /* 0x0000000000017941 */ /* 0x000fea0003800200 */
.L_x_135:
        /* <DEDUP_REMOVED lines=32> */
[----:B---3--:R-:W0:Y:S04]  /*2010*/  LDS.128 R4, [UR4+0x10] ;  /* 0x00001004ff047984 */ /* 0x008e280008000c00 */
        /* <DEDUP_REMOVED lines=19> */
.L_x_118:
        /* <DEDUP_REMOVED lines=12> */
.L_x_148:
[----:B------:R-:W-:Y:S05]  /*2210*/  BSYNC.RECONVERGENT B1 ;  /* 0x0000000000017941 */ /* 0x000fea0003800200 */
.L_x_147:
        /* <DEDUP_REMOVED lines=16> */
.L_x_153:
        /* <DEDUP_REMOVED lines=9> */
.L_x_152:
[----:B------:R-:W-:Y:S05]  /*23b0*/  BSYNC.RECONVERGENT B2 ;  /* 0x0000000000027941 */ /* 0x000fea0003800200 */
.L_x_151:
        /* <DEDUP_REMOVED lines=8> */
.L_x_156:
        /* <DEDUP_REMOVED lines=43> */
.L_x_155:
[----:B------:R-:W-:Y:S05]  /*26f0*/  BSYNC.RECONVERGENT B2 ;  /* 0x0000000000027941 */ /* 0x000fea0003800200 */
.L_x_154:
        /* <DEDUP_REMOVED lines=26> */
.L_x_158:
[----:B------:R-:W-:Y:S05]  /*28a0*/  BSYNC.RECONVERGENT B2 ;  /* 0x0000000000027941 */ /* 0x000fea0003800200 */
.L_x_157:
        /* <DEDUP_REMOVED lines=12> */
.L_x_150:
[----:B------:R-:W-:Y:S05]  /*2970*/  BSYNC.RECONVERGENT B1 ;  /* 0x0000000000017941 */ /* 0x000fea0003800200 */
.L_x_149:
[----:B------:R-:W-:Y:S02]  /*2980*/  ISETP.GE.AND P0, PT, R3, 0x200, PT ;  /* 0x000002000300780c */ /* 0x000fe40003f06270 */
[----:B0----5:R-:W-:-:S11]  /*2990*/  MOV R5, R0 ;  /* 0x0000000000057202 */ /* 0x021fd60000000f00 */
[----:B------:R-:W-:Y:S05]  /*29a0*/  @!P0 BRA `(.L_x_159) ;  /* 0x0000000000d08947 */ /* 0x000fea0003800000 */
[----:B------:R-:W0:Y:S01]  /*29b0*/  S2R R7, SR_LANEID ;  /* 0x0000000000077919 */ /* 0x000e220000000000 */
[----:B------:R-:W1:Y:S02]  /*29c0*/  SHFL.DOWN PT, R0, R5, 0x1, 0x1f ;  /* 0x08201f0005007f89 */ /* 0x000e6400000e0000 */
[----:B-1----:R-:W-:Y:S01]  /*29d0*/  FADD R0, R0, R5 ;  /* 0x0000000500007221 */ /* 0x002fe20000000000 */
[C---:B0-----:R-:W-:Y:S02]  /*29e0*/  ISETP.GT.AND P0, PT, R7.reuse, 0x1e, PT ;  /* 0x0000001e0700780c */ /* 0x041fe40003f04270 */
[----:B------:R-:W-:Y:S02]  /*29f0*/  ISETP.NE.AND P1, PT, R7, RZ, PT ;  /* 0x000000ff0700720c */ /* 0x000fe40003f25270 */
        /* <DEDUP_REMOVED lines=27> */
[----:B--2---:R-:W0:Y:S04]  /*2bb0*/  LDS.128 R4, [UR4+0x10] ;  /* 0x00001004ff047984 */ /* 0x004e280008000c00 */
        /* <DEDUP_REMOVED lines=19> */
.L_x_159:
[----:B------:R-:W0:Y:S01]  /*2cf0*/  S2R R4, SR_LANEID ;  /* 0x0000000000047919 */ /* 0x000e220000000000 */
[----:B------:R-:W-:-:S04]  /*2d00*/  LOP3.LUT R0, R2, 0x3e0, RZ, 0xc0, !PT ;  /* 0x000003e002007812 */ /* 0x000fc800078ec0ff */
[----:B------:R-:W-:Y:S02]  /*2d10*/  IADD3 R6, PT, PT, R0, 0x20, RZ ;  /* 0x0000002000067810 */ /* 0x000fe40007ffe0ff */
[----:B------:R-:W-:Y:S02]  /*2d20*/  LOP3.LUT R0, RZ, R0, RZ, 0x33, !PT ;  /* 0x00000000ff007212 */ /* 0x000fe400078e33ff */
[-C--:B------:R-:W-:Y:S02]  /*2d30*/  ISETP.GT.AND P0, PT, R6, R3.reuse, PT ;  /* 0x000000030600720c */ /* 0x080fe40003f04270 */
[----:B------:R-:W-:-:S04]  /*2d40*/  IADD3 R0, PT, PT, R0, R3, RZ ;  /* 0x0000000300007210 */ /* 0x000fc80007ffe0ff */
[----:B------:R-:W-:-:S05]  /*2d50*/  SEL R6, R0, 0x1f, P0 ;  /* 0x0000001f00067807 */ /* 0x000fca0000000000 */
[----:B------:R-:W1:Y:S01]  /*2d60*/  SHFL.DOWN PT, R0, R5, 0x1, R6 ;  /* 0x0820000005007989 */ /* 0x000e6200000e0006 */
[C---:B0-----:R-:W-:Y:S02]  /*2d70*/  ISETP.GE.AND P0, PT, R4.reuse, R6, PT ;  /* 0x000000060400720c */ /* 0x041fe40003f06270 */
[C---:B------:R-:W-:Y:S02]  /*2d80*/  IADD3 R7, PT, PT, R4.reuse, 0x2, RZ ;  /* 0x0000000204077810 */ /* 0x040fe40007ffe0ff */
[----:B------:R-:W-:-:S09]  /*2d90*/  ISETP.NE.AND P1, PT, R4, RZ, PT ;  /* 0x000000ff0400720c */ /* 0x000fd20003f25270 */
[----:B-1----:R-:W-:Y:S01]  /*2da0*/  @!P0 FADD R5, R0, R5 ;  /* 0x0000000500058221 */ /* 0x002fe20000000000 */
[-C--:B------:R-:W-:Y:S02]  /*2db0*/  ISETP.GT.AND P0, PT, R7, R6.reuse, PT ;  /* 0x000000060700720c */ /* 0x080fe40003f04270 */
[----:B------:R-:W-:Y:S01]  /*2dc0*/  IADD3 R7, PT, PT, R4, 0x4, RZ ;  /* 0x0000000404077810 */ /* 0x000fe20007ffe0ff */
[----:B------:R-:W0:Y:S01]  /*2dd0*/  @!P1 S2R R8, SR_CgaCtaId ;  /* 0x0000000000089919 */ /* 0x000e220000008800 */
        /* <DEDUP_REMOVED lines=31> */
[----:B-1----:R-:W1:Y:S04]  /*2fd0*/  LDS.128 R4, [UR4+0x20] ;  /* 0x00002004ff047984 */ /* 0x002e680008000c00 */
        /* <DEDUP_REMOVED lines=29> */
.L_x_146:
        /* <DEDUP_REMOVED lines=28> */
[----:B------:R-:W-:Y:S02]  /*3370*/  HFMA2 R11, -RZ, RZ, 0, 0.0078125 ;  /* 0x00002000ff0b7431 */ /* 0x000fe400000001ff */
[----:B------:R-:W-:-:S04]  /*3380*/  FADD R15, R14, R15 ;  /* 0x0000000f0e0f7221 */ /* 0x000fc80000000000 */
        /* <DEDUP_REMOVED lines=10> */
.L_x_162:
[----:B------:R-:W-:-:S05]  /*3430*/  IMAD.WIDE R2, R11, 0x4, R4 ;  /* 0x000000040b027825 */ /* 0x000fca00078e0204 */
        /* <DEDUP_REMOVED lines=15> */
[----:B------:R0:W5:Y:S02]  /*3530*/  LDG.E.CONSTANT R18, desc[UR6][R2.64+0x7800] ;  /* 0x0078000602127981 */ /* 0x000164000c1e9900 */
[----:B0-----:R-:W-:-:S04]  /*3540*/  MOV R3, R7 ;  /* 0x0000000700037202 */ /* 0x001fc80000000f00 */
[----:B------:R-:W-:-:S04]  /*3550*/  IADD3 R2, PT, PT, -R11, R3, RZ ;  /* 0x000000030b027210 */ /* 0x000fc80007ffe1ff */
[----:B------:R-:W-:Y:S01]  /*3560*/  ISETP.GE.AND P0, PT, R2, 0x2000, PT ;  /* 0x000020000200780c */ /* 0x000fe20003f06270 */
        /* <DEDUP_REMOVED lines=13> */
[----:B------:R-:W-:-:S04]  /*3640*/  FADD R15, R15, R12 ;  /* 0x0000000c0f0f7221 */ /* 0x000fc80000000000 */
[----:B------:R-:W-:-:S04]  /*3650*/  FADD R15, R0, R15 ;  /* 0x0000000f000f7221 */ /* 0x000fc80000000000 */
[----:B------:R-:W-:Y:S01]  /*3660*/  FADD R0, R18, R15 ;  /* 0x0000000f12007221 */ /* 0x000fe20000000000 */
[----:B------:R-:W-:Y:S06]  /*3670*/  @!P0 BRA `(.L_x_161) ;  /* 0x0000000800308947 */ /* 0x000fec0003800000 */
[----:B------:R-:W-:-:S04]  /*3680*/  IADD3 R11, PT, PT, R11, 0x2000, RZ ;  /* 0x000020000b0b7810 */ /* 0x000fc80007ffe0ff */
[----:B------:R-:W-:-:S13]  /*3690*/  ISETP.GT.AND P0, PT, R11, R6, PT ;  /* 0x000000060b00720c */ /* 0x000fda0003f04270 */
[----:B------:R-:W-:Y:S05]  /*36a0*/  @!P0 BRA `(.L_x_162) ;  /* 0xfffffffc00608947 */ /* 0x000fea000383ffff */
.L_x_160:
        /* <DEDUP_REMOVED lines=20> */
.L_x_166:
        /* <DEDUP_REMOVED lines=8> */
.L_x_165:
[----:B------:R-:W-:Y:S05]  /*3870*/  BSYNC.RECONVERGENT B2 ;  /* 0x0000000000027941 */ /* 0x000fea0003800200 */
.L_x_164:
        /* <DEDUP_REMOVED lines=16> */
.L_x_169:
        /* <DEDUP_REMOVED lines=46> */
.L_x_168:
[----:B------:R-:W-:Y:S05]  /*3c60*/  BSYNC.RECONVERGENT B2 ;  /* 0x0000000000027941 */ /* 0x000fea0003800200 */
.L_x_167:
        /* <DEDUP_REMOVED lines=31> */
.L_x_171:
[----:B------:R-:W-:Y:S05]  /*3e60*/  BSYNC.RECONVERGENT B2 ;  /* 0x0000000000027941 */ /* 0x000fea0003800200 */
.L_x_170:
        /* <DEDUP_REMOVED lines=12> */
.L_x_163:
[----:B------:R-:W-:Y:S05]  /*3f30*/  BSYNC.RECONVERGENT B1 ;  /* 0x0000000000017941 */ /* 0x000fea0003800200 */
.L_x_161:
        /* <DEDUP_REMOVED lines=50> */
[----:B------:R-:W-:-:S07]  /*4260*/  FADD R0, R18, R19 ;  /* 0x0000001312007221 */ /* 0x000fce0000000000 */
.L_x_133:
[----:B------:R-:W-:Y:S05]  /*4270*/  BSYNC.RECONVERGENT B0 ;  /* 0x0000000000007941 */ /* 0x000fea0003800200 */
.L_x_117:
[----:B------:R-:W-:Y:S05]  /*4280*/  @P0 EXIT ;  /* 0x000000000000094d */ /* 0x000fea0003800000 */
[----:B0-23--:R-:W0:Y:S01]  /*4290*/  LDC.64 R2, c[0x0][0x388] ;  /* 0x0000e200ff027b82 */ /* 0x00de220000000a00 */
[----:B------:R-:W4:Y:S02]  /*42a0*/  LDCU UR4, c[0x0][0x398] ;  /* 0x00007300ff0477ac */ /* 0x000f240008000800 */
[----:B----4-:R-:W-:-:S05]  /*42b0*/  FADD R5, R0, UR4 ;  /* 0x0000000400057e21 */ /* 0x010fca0008000000 */
[----:B0-----:R-:W-:Y:S01]  /*42c0*/  STG.E desc[UR6][R2.64], R5 ;  /* 0x0000000502007986 */ /* 0x001fe2000c101906 */
[----:B------:R-:W-:Y:S05]  /*42d0*/  EXIT ;  /* 0x000000000000794d */ /* 0x000fea0003800000 */
.L_x_172:
        /* <DEDUP_REMOVED lines=10> */
.L_x_254:


//--------------------- .text._ZN3cub18CUB_300001_SM_10006detail6reduce18DeviceReduceKernelINS2_10policy_hubIfjN4cuda3std3__44plusIfEEE10Policy1000EN6thrust24THRUST_300001_SM_1000_NS10device_ptrIKfEEjS9_f9square_opEEvT0_PT3_T1_NS0_13GridEvenShareISL_EET2_T4_ --------------------------
	.section	.text._ZN3cub18CUB_300001_SM_10006detail6reduce18DeviceReduceKernelINS2_10policy_hubIfjN4cuda3std3__44plusIfEEE10Policy1000EN6thrust24THRUST_300001_SM_1000_NS10device_ptrIKfEEjS9_f9square_opEEvT0_PT3_T1_NS0_13GridEvenShareISL_EET2_T4_,"ax",@progbits
	.align	128
        .global         _ZN3cub18CUB_300001_SM_10006detail6reduce18DeviceReduceKernelINS2_10policy_hubIfjN4cuda3std3__44plusIfEEE10Policy1000EN6thrust24THRUST_300001_SM_1000_NS10device_ptrIKfEEjS9_f9square_opEEvT0_PT3_T1_NS0_13GridEvenShareISL_EET2_T4_
        .type           _ZN3cub18CUB_300001_SM_10006detail6reduce18DeviceReduceKernelINS2_10policy_hubIfjN4cuda3std3__44plusIfEEE10Policy1000EN6thrust24THRUST_300001_SM_1000_NS10device_ptrIKfEEjS9_f9square_opEEvT0_PT3_T1_NS0_13GridEvenShareISL_EET2_T4_,@function
        .size           _ZN3cub18CUB_300001_SM_10006detail6reduce18DeviceReduceKernelINS2_10policy_hubIfjN4cuda3std3__44plusIfEEE10Policy1000EN6thrust24THRUST_300001_SM_1000_NS10device_ptrIKfEEjS9_f9square_opEEvT0_PT3_T1_NS0_13GridEvenShareISL_EET2_T4_,(.L_x_255 - _ZN3cub18CUB_300001_SM_10006detail6reduce18DeviceReduceKernelINS2_10policy_hubIfjN4cuda3std3__44plusIfEEE10Policy1000EN6thrust24THRUST_300001_SM_1000_NS10device_ptrIKfEEjS9_f9square_opEEvT0_PT3_T1_NS0_13GridEvenShareISL_EET2_T4_)
        .other          _ZN3cub18CUB_300001_SM_10006detail6reduce18DeviceReduceKernelINS2_10policy_hubIfjN4cuda3std3__44plusIfEEE10Policy1000EN6thrust24THRUST_300001_SM_1000_NS10device_ptrIKfEEjS9_f9square_opEEvT0_PT3_T1_NS0_13GridEvenShareISL_EET2_T4_,@"STO_CUDA_ENTRY STV_DEFAULT"
_ZN3cub18CUB_300001_SM_10006detail6reduce18DeviceReduceKernelINS2_10policy_hubIfjN4cuda3std3__44plusIfEEE10Policy1000EN6thrust24THRUST_300001_SM_1000_NS10device_ptrIKfEEjS9_f9square_opEEvT0_PT3_T1_NS0_13GridEvenShareISL_EET2_T4_:
.text._ZN3cub18CUB_300001_SM_10006detail6reduce18DeviceReduceKernelINS2_10policy_hubIfjN4cuda3std3__44plusIfEEE10Policy1000EN6thrust24THRUST_300001_SM_1000_NS10device_ptrIKfEEjS9_f9square_opEEvT0_PT3_T1_NS0_13GridEvenShareISL_EET2_T4_:
[----:B------:R-:W-:Y:S01]  /*0000*/  LDC R1, c[0x0][0x37c] ;  /* 0x0000df00ff017b82 */ /* 0x000fe20000000800 */
[----:B------:R-:W0:Y:S07]  /*0010*/  S2R R3, SR_CTAID.X ;  /* 0x0000000000037919 */ /* 0x000e2e0000002500 */
[----:B------:R-:W1:Y:S01]  /*0020*/  LDC.64 R8, c[0x0][0x3a8] ;  /* 0x0000ea00ff087b82 */ /* 0x000e620000000a00 */
[----:B------:R-:W2:Y:S01]  /*0030*/  LDCU.64 UR6, c[0x0][0x358] ;  /* 0x00006b00ff0677ac */ /* 0x000ea20008000a00 */
[----:B------:R-:W-:Y:S01]  /*0040*/  BSSY.RECONVERGENT B0, `(.L_x_173) ;  /* 0x000028b000007945 */ /* 0x000fe20003800200 */
[----:B-1----:R-:W-:Y:S01]  /*0050*/  SHF.L.U32 R11, R9, 0xd, RZ ;  /* 0x0000000d090b7819 */ /* 0x002fe200000006ff */
[----:B0-----:R-:W-:-:S05]  /*0060*/  IMAD R0, R3, -0x2000, R8 ;  /* 0xffffe00003007824 */ /* 0x001fca00078e0208 */
[----:B------:R-:W-:-:S13]  /*0070*/  ISETP.GT.U32.AND P0, PT, R0, 0x1fff, PT ;  /* 0x00001fff0000780c */ /* 0x000fda0003f04070 */
[----:B--2---:R-:W-:Y:S05]  /*0080*/  @P0 BRA `(.L_x_174) ;  /* 0x0000001000d80947 */ /* 0x004fea0003800000 */
[----:B------:R-:W0:Y:S01]  /*0090*/  S2R R2, SR_TID.X ;  /* 0x0000000000027919 */ /* 0x000e220000002100 */
[----:B------:R-:W-:Y:S01]  /*00a0*/  BSSY.RECONVERGENT B1, `(.L_x_175) ;  /* 0x000000b000017945 */ /* 0x000fe20003800200 */
[----:B------:R-:W-:Y:S01]  /*00b0*/  HFMA2 R14, -RZ, RZ, 0, 0 ;  /* 0x00000000ff0e7431 */ /* 0x000fe200000001ff */
[----:B0-----:R-:W-:Y:S02]  /*00c0*/  ISETP.GE.U32.AND P0, PT, R2, R0, PT ;  /* 0x000000000200720c */ /* 0x001fe40003f06070 */
[----:B------:R-:W-:-:S11]  /*00d0*/  MOV R4, R2 ;  /* 0x0000000200047202 */ /* 0x000fd60000000f00 */
[----:B------:R-:W-:Y:S05]  /*00e0*/  @P0 BRA `(.L_x_176) ;  /* 0x0000000000180947 */ /* 0x000fea0003800000 */
[----:B------:R-:W0:Y:S01]  /*00f0*/  LDC.64 R6, c[0x0][0x380] ;  /* 0x0000e000ff067b82 */ /* 0x000e220000000a00 */
[----:B------:R-:W-:-:S05]  /*0100*/  LEA R5, R3, R2, 0xd ;  /* 0x0000000203057211 */ /* 0x000fca00078e68ff */
[----:B0-----:R-:W-:-:S06]  /*0110*/  IMAD.WIDE.U32 R6, R5, 0x4, R6 ;  /* 0x0000000405067825 */ /* 0x001fcc00078e0006 */
[----:B------:R-:W2:Y:S01]  /*0120*/  LDG.E R6, desc[UR6][R6.64] ;  /* 0x0000000606067981 */ /* 0x000ea2000c1e1900 */
[----:B------:R-:W-:Y:S01]  /*0130*/  IADD3 R4, PT, PT, R2, 0x200, RZ ;  /* 0x0000020002047810 */ /* 0x000fe20007ffe0ff */
[----:B--2---:R-:W-:-:S07]  /*0140*/  FMUL R14, R6, R6 ;  /* 0x00000006060e7220 */ /* 0x004fce0000400000 */
.L_x_176:
[----:B------:R-:W-:Y:S05]  /*0150*/  BSYNC.RECONVERGENT B1 ;  /* 0x0000000000017941 */ /* 0x000fea0003800200 */
.L_x_175:
[----:B------:R-:W-:Y:S01]  /*0160*/  ISETP.GE.U32.AND P0, PT, R4, R0, PT ;  /* 0x000000000400720c */ /* 0x000fe20003f06070 */
[----:B------:R-:W-:-:S12]  /*0170*/  BSSY.RECONVERGENT B1, `(.L_x_177) ;  /* 0x00000a5000017945 */ /* 0x000fd80003800200 */
[----:B------:R-:W-:Y:S05]  /*0180*/  @P0 BRA `(.L_x_178) ;  /* 0x00000008008c0947 */ /* 0x000fea0003800000 */
[----:B------:R-:W-:Y:S01]  /*0190*/  LOP3.LUT R5, RZ, R4, RZ, 0x33, !PT ;  /* 0x00000004ff057212 */ /* 0x000fe200078e33ff */
[----:B------:R-:W-:Y:S03]  /*01a0*/  BSSY.RECONVERGENT B2, `(.L_x_179) ;  /* 0x0000053000027945 */ /* 0x000fe60003800200 */
[----:B------:R-:W-:-:S05]  /*01b0*/  IADD3 R8, PT, PT, R5, R8, RZ ;  /* 0x0000000805087210 */ /* 0x000fca0007ffe0ff */
[----:B------:R-:W-:-:S05]  /*01c0*/  IMAD R8, R3, -0x2000, R8 ;  /* 0xffffe00003087824 */ /* 0x000fca00078e0208 */
[C---:B------:R-:W-:Y:S02]  /*01d0*/  ISETP.GE.U32.AND P0, PT, R8.reuse, 0x1e00, PT ;  /* 0x00001e000800780c */ /* 0x040fe40003f06070 */
[----:B------:R-:W-:-:S04]  /*01e0*/  LEA.HI R5, R8, 0x1, RZ, 0x17 ;  /* 0x0000000108057811 */ /* 0x000fc800078fb8ff */
[----:B------:R-:W-:-:S07]  /*01f0*/  LOP3.LUT R6, R5, 0xf, RZ, 0xc0, !PT ;  /* 0x0000000f05067812 */ /* 0x000fce00078ec0ff */
[----:B------:R-:W-:Y:S05]  /*0200*/  @!P0 BRA `(.L_x_180) ;  /* 0x0000000400308947 */ /* 0x000fea0003800000 */
[----:B------:R-:W-:Y:S01]  /*0210*/  LOP3.LUT R8, R5, 0xfffff0, RZ, 0xc0, !PT ;  /* 0x00fffff005087812 */ /* 0x000fe200078ec0ff */
[----:B------:R-:W-:Y:S01]  /*0220*/  BSSY.RECONVERGENT B3, `(.L_x_181) ;  /* 0x0000049000037945 */ /* 0x000fe20003800200 */
[----:B------:R-:W-:Y:S02]  /*0230*/  LOP3.LUT R7, R4, 0x1000, RZ, 0xfc, !PT ;  /* 0x0000100004077812 */ /* 0x000fe400078efcff */
[----:B------:R-:W-:Y:S02]  /*0240*/  LEA R4, R3, R4, 0xd ;  /* 0x0000000403047211 */ /* 0x000fe400078e68ff */
[----:B------:R-:W-:-:S07]  /*0250*/  IADD3 R8, PT, PT, -R8, RZ, RZ ;  /* 0x000000ff08087210 */ /* 0x000fce0007ffe1ff */
.L_x_182:
[----:B------:R-:W0:Y:S02]  /*0260*/  LDC.64 R12, c[0x0][0x380] ;  /* 0x0000e000ff0c7b82 */ /* 0x000e240000000a00 */
[----:B0-----:R-:W-:-:S05]  /*0270*/  IMAD.WIDE.U32 R22, R4, 0x4, R12 ;  /* 0x0000000404167825 */ /* 0x001fca00078e000c */
[----:B------:R0:W2:Y:S01]  /*0280*/  LDG.E R9, desc[UR6][R22.64] ;  /* 0x0000000616097981 */ /* 0x0000a2000c1e1900 */
[C---:B------:R-:W-:Y:S02]  /*0290*/  IADD3 R11, PT, PT, R4.reuse, 0x200, RZ ;  /* 0x00000200040b7810 */ /* 0x040fe40007ffe0ff */
[C---:B------:R-:W-:Y:S02]  /*02a0*/  IADD3 R21, PT, PT, R4.reuse, 0x400, RZ ;  /* 0x0000040004157810 */ /* 0x040fe40007ffe0ff */
[C---:B------:R-:W-:Y:S01]  /*02b0*/  IADD3 R17, PT, PT, R4.reuse, 0x600, RZ ;  /* 0x0000060004117810 */ /* 0x040fe20007ffe0ff */
[----:B------:R-:W-:Y:S01]  /*02c0*/  IMAD.WIDE.U32 R10, R11, 0x4, R12 ;  /* 0x000000040b0a7825 */ /* 0x000fe200078e000c */
[----:B------:R-:W-:-:S03]  /*02d0*/  IADD3 R19, PT, PT, R4, 0x800, RZ ;  /* 0x0000080004137810 */ /* 0x000fc60007ffe0ff */
[--C-:B------:R-:W-:Y:S02]  /*02e0*/  IMAD.WIDE.U32 R20, R21, 0x4, R12.reuse ;  /* 0x0000000415147825 */ /* 0x100fe400078e000c */
[----:B------:R1:W3:Y:S01]  /*02f0*/  LDG.E R10, desc[UR6][R10.64] ;  /* 0x000000060a0a7981 */ /* 0x0002e2000c1e1900 */
[C---:B------:R-:W-:Y:S01]  /*0300*/  IADD3 R15, PT, PT, R4.reuse, 0xa00, RZ ;  /* 0x00000a00040f7810 */ /* 0x040fe20007ffe0ff */
[--C-:B------:R-:W-:Y:S01]  /*0310*/  IMAD.WIDE.U32 R16, R17, 0x4, R12.reuse ;  /* 0x0000000411107825 */ /* 0x100fe200078e000c */
[----:B------:R-:W-:Y:S01]  /*0320*/  IADD3 R25, PT, PT, R4, 0xc00, RZ ;  /* 0x00000c0004197810 */ /* 0x000fe20007ffe0ff */
[----:B------:R4:W5:Y:S02]  /*0330*/  LDG.E R29, desc[UR6][R20.64] ;  /* 0x00000006141d7981 */ /* 0x000964000c1e1900 */
[--C-:B------:R-:W-:Y:S02]  /*0340*/  IMAD.WIDE.U32 R18, R19, 0x4, R12.reuse ;  /* 0x0000000413127825 */ /* 0x100fe400078e000c */
[----:B------:R4:W5:Y:S02]  /*0350*/  LDG.E R28, desc[UR6][R16.64] ;  /* 0x00000006101c7981 */ /* 0x000964000c1e1900 */
[----:B0-----:R-:W-:-:S02]  /*0360*/  IMAD.WIDE.U32 R22, R15, 0x4, R12 ;  /* 0x000000040f167825 */ /* 0x001fc400078e000c */
[----:B------:R-:W5:Y:S01]  /*0370*/  LDG.E R27, desc[UR6][R18.64] ;  /* 0x00000006121b7981 */ /* 0x000f62000c1e1900 */
[C---:B-1----:R-:W-:Y:S01]  /*0380*/  IADD3 R11, PT, PT, R4.reuse, 0xe00, RZ ;  /* 0x00000e00040b7810 */ /* 0x042fe20007ffe0ff */
[--C-:B----4-:R-:W-:Y:S02]  /*0390*/  IMAD.WIDE.U32 R20, R25, 0x4, R12.reuse ;  /* 0x0000000419147825 */ /* 0x110fe400078e000c */
[----:B------:R0:W4:Y:S01]  /*03a0*/  LDG.E R26, desc[UR6][R22.64] ;  /* 0x00000006161a7981 */ /* 0x000122000c1e1900 */
[C---:B------:R-:W-:Y:S01]  /*03b0*/  IADD3 R15, PT, PT, R4.reuse, 0x1000, RZ ;  /* 0x00001000040f7810 */ /* 0x040fe20007ffe0ff */
[----:B------:R-:W-:Y:S01]  /*03c0*/  IMAD.WIDE.U32 R16, R11, 0x4, R12 ;  /* 0x000000040b107825 */ /* 0x000fe200078e000c */
[C---:B------:R-:W-:Y:S01]  /*03d0*/  IADD3 R24, PT, PT, R4.reuse, 0x1200, RZ ;  /* 0x0000120004187810 */ /* 0x040fe20007ffe0ff */
[----:B------:R1:W4:Y:S01]  /*03e0*/  LDG.E R25, desc[UR6][R20.64] ;  /* 0x0000000614197981 */ /* 0x000322000c1e1900 */
[----:B------:R-:W-:-:S03]  /*03f0*/  IADD3 R11, PT, PT, R4, 0x1400, RZ ;  /* 0x00001400040b7810 */ /* 0x000fc60007ffe0ff */
[--C-:B0-----:R-:W-:Y:S02]  /*0400*/  IMAD.WIDE.U32 R22, R24, 0x4, R12.reuse ;  /* 0x0000000418167825 */ /* 0x101fe400078e000c */
[----:B------:R0:W4:Y:S02]  /*0410*/  LDG.E R24, desc[UR6][R16.64] ;  /* 0x0000000610187981 */ /* 0x000124000c1e1900 */
[--C-:B-1----:R-:W-:Y:S01]  /*0420*/  IMAD.WIDE.U32 R20, R15, 0x4, R12.reuse ;  /* 0x000000040f147825 */ /* 0x102fe200078e000c */
[C---:B------:R-:W-:Y:S01]  /*0430*/  IADD3 R15, PT, PT, R4.reuse, 0x1600, RZ ;  /* 0x00001600040f7810 */ /* 0x040fe20007ffe0ff */
[----:B------:R1:W4:Y:S04]  /*0440*/  LDG.E R18, desc[UR6][R22.64] ;  /* 0x0000000616127981 */ /* 0x000328000c1e1900 */
[----:B------:R1:W4:Y:S01]  /*0450*/  LDG.E R19, desc[UR6][R20.64] ;  /* 0x0000000614137981 */ /* 0x000322000c1e1900 */
[----:B0-----:R-:W-:Y:S01]  /*0460*/  IMAD.WIDE.U32 R16, R11, 0x4, R12 ;  /* 0x000000040b107825 */ /* 0x001fe200078e000c */
[----:B-1----:R-:W-:-:S04]  /*0470*/  IADD3 R23, PT, PT, R4, 0x1800, RZ ;  /* 0x0000180004177810 */ /* 0x002fc80007ffe0ff */
[----:B------:R0:W4:Y:S01]  /*0480*/  LDG.E R11, desc[UR6][R16.64] ;  /* 0x00000006100b7981 */ /* 0x000122000c1e1900 */
[C---:B------:R-:W-:Y:S01]  /*0490*/  IADD3 R21, PT, PT, R4.reuse, 0x1a00, RZ ;  /* 0x00001a0004157810 */ /* 0x040fe20007ffe0ff */
[----:B0-----:R-:W-:Y:S01]  /*04a0*/  IMAD.WIDE.U32 R16, R23, 0x4, R12 ;  /* 0x0000000417107825 */ /* 0x001fe200078e000c */
[----:B------:R-:W-:-:S03]  /*04b0*/  IADD3 R23, PT, PT, R4, 0x1c00, RZ ;  /* 0x00001c0004177810 */ /* 0x000fc60007ffe0ff */
[--C-:B------:R-:W-:Y:S02]  /*04c0*/  IMAD.WIDE.U32 R20, R21, 0x4, R12.reuse ;  /* 0x0000000415147825 */ /* 0x100fe400078e000c */
[----:B------:R-:W4:Y:S02]  /*04d0*/  LDG.E R16, desc[UR6][R16.64] ;  /* 0x0000000610107981 */ /* 0x000f24000c1e1900 */
[----:B------:R-:W-:Y:S02]  /*04e0*/  IMAD.WIDE.U32 R22, R23, 0x4, R12 ;  /* 0x0000000417167825 */ /* 0x000fe400078e000c */
[----:B------:R-:W4:Y:S04]  /*04f0*/  LDG.E R20, desc[UR6][R20.64] ;  /* 0x0000000614147981 */ /* 0x000f28000c1e1900 */
[----:B------:R-:W4:Y:S01]  /*0500*/  LDG.E R22, desc[UR6][R22.64] ;  /* 0x0000000616167981 */ /* 0x000f22000c1e1900 */
[----:B--2---:R-:W-:Y:S01]  /*0510*/  FFMA R9, R9, R9, R14 ;  /* 0x0000000909097223 */ /* 0x004fe2000000000e */
[----:B------:R-:W-:-:S06]  /*0520*/  IMAD.WIDE.U32 R14, R15, 0x4, R12 ;  /* 0x000000040f0e7825 */ /* 0x000fcc00078e000c */
[----:B------:R0:W2:Y:S02]  /*0530*/  LDG.E R14, desc[UR6][R14.64] ;  /* 0x000000060e0e7981 */ /* 0x0000a4000c1e1900 */
[----:B0-----:R-:W-:-:S05]  /*0540*/  IADD3 R15, PT, PT, R4, 0x1e00, RZ ;  /* 0x00001e00040f7810 */ /* 0x001fca0007ffe0ff */
[----:B------:R-:W-:-:S06]  /*0550*/  IMAD.WIDE.U32 R12, R15, 0x4, R12 ;  /* 0x000000040f0c7825 */ /* 0x000fcc00078e000c */
[----:B------:R-:W2:Y:S01]  /*0560*/  LDG.E R12, desc[UR6][R12.64] ;  /* 0x000000060c0c7981 */ /* 0x000ea2000c1e1900 */
[----:B---3--:R-:W-:-:S04]  /*0570*/  FFMA R10, R10, R10, R9 ;  /* 0x0000000a0a0a7223 */ /* 0x008fc80000000009 */
[----:B-----5:R-:W-:-:S04]  /*0580*/  FFMA R29, R29, R29, R10 ;  /* 0x0000001d1d1d7223 */ /* 0x020fc8000000000a */
[----:B------:R-:W-:-:S04]  /*0590*/  FFMA R28, R28, R28, R29 ;  /* 0x0000001c1c1c7223 */ /* 0x000fc8000000001d */
[----:B------:R-:W-:-:S04]  /*05a0*/  FFMA R27, R27, R27, R28 ;  /* 0x0000001b1b1b7223 */ /* 0x000fc8000000001c */
[----:B----4-:R-:W-:-:S04]  /*05b0*/  FFMA R26, R26, R26, R27 ;  /* 0x0000001a1a1a7223 */ /* 0x010fc8000000001b */
[----:B------:R-:W-:-:S04]  /*05c0*/  FFMA R25, R25, R25, R26 ;  /* 0x0000001919197223 */ /* 0x000fc8000000001a */
[----:B------:R-:W-:-:S04]  /*05d0*/  FFMA R24, R24, R24, R25 ;  /* 0x0000001818187223 */ /* 0x000fc80000000019 */
[----:B------:R-:W-:-:S04]  /*05e0*/  FFMA R19, R19, R19, R24 ;  /* 0x0000001313137223 */ /* 0x000fc80000000018 */
[----:B------:R-:W-:Y:S01]  /*05f0*/  FFMA R18, R18, R18, R19 ;  /* 0x0000001212127223 */ /* 0x000fe20000000013 */
[----:B------:R-:W-:-:S03]  /*0600*/  IADD3 R8, PT, PT, R8, 0x10, RZ ;  /* 0x0000001008087810 */ /* 0x000fc60007ffe0ff */
[----:B------:R-:W-:Y:S01]  /*0610*/  FFMA R11, R11, R11, R18 ;  /* 0x0000000b0b0b7223 */ /* 0x000fe20000000012 */
[----:B------:R-:W-:Y:S02]  /*0620*/  ISETP.NE.AND P0, PT, R8, RZ, PT ;  /* 0x000000ff0800720c */ /* 0x000fe40003f05270 */
[----:B------:R-:W-:Y:S02]  /*0630*/  IADD3 R7, PT, PT, R7, 0x2000, RZ ;  /* 0x0000200007077810 */ /* 0x000fe40007ffe0ff */
[----:B------:R-:W-:Y:S01]  /*0640*/  IADD3 R4, PT, PT, R4, 0x2000, RZ ;  /* 0x0000200004047810 */ /* 0x000fe20007ffe0ff */
[----:B--2---:R-:W-:-:S04]  /*0650*/  FFMA R11, R14, R14, R11 ;  /* 0x0000000e0e0b7223 */ /* 0x004fc8000000000b */
[----:B------:R-:W-:-:S04]  /*0660*/  FFMA R11, R16, R16, R11 ;  /* 0x00000010100b7223 */ /* 0x000fc8000000000b */
[----:B------:R-:W-:-:S04]  /*0670*/  FFMA R11, R20, R20, R11 ;  /* 0x00000014140b7223 */ /* 0x000fc8000000000b */
[----:B------:R-:W-:-:S04]  /*0680*/  FFMA R11, R22, R22, R11 ;  /* 0x00000016160b7223 */ /* 0x000fc8000000000b */
[----:B------:R-:W-:Y:S01]  /*0690*/  FFMA R14, R12, R12, R11 ;  /* 0x0000000c0c0e7223 */ /* 0x000fe2000000000b */
[----:B------:R-:W-:Y:S06]  /*06a0*/  @P0 BRA `(.L_x_182) ;  /* 0xfffffff800ec0947 */ /* 0x000fec000383ffff */
[----:B------:R-:W-:Y:S05]  /*06b0*/  BSYNC.RECONVERGENT B3 ;  /* 0x0000000000037941 */ /* 0x000fea0003800200 */
.L_x_181:
[----:B------:R-:W-:-:S07]  /*06c0*/  IADD3 R4, PT, PT, R7, -0x1000, RZ ;  /* 0xfffff00007047810 */ /* 0x000fce0007ffe0ff */
.L_x_180:
[----:B------:R-:W-:Y:S05]  /*06d0*/  BSYNC.RECONVERGENT B2 ;  /* 0x0000000000027941 */ /* 0x000fea0003800200 */
.L_x_179:
[----:B------:R-:W-:-:S13]  /*06e0*/  ISETP.NE.AND P0, PT, R6, RZ, PT ;  /* 0x000000ff0600720c */ /* 0x000fda0003f05270 */
[----:B------:R-:W-:Y:S05]  /*06f0*/  @!P0 BRA `(.L_x_178) ;  /* 0x0000000400308947 */ /* 0x000fea0003800000 */
[----:B------:R-:W-:Y:S01]  /*0700*/  ISETP.GE.U32.AND P0, PT, R6, 0x8, PT ;  /* 0x000000080600780c */ /* 0x000fe20003f06070 */
[----:B------:R-:W-:Y:S01]  /*0710*/  BSSY.RECONVERGENT B2, `(.L_x_183) ;  /* 0x0000026000027945 */ /* 0x000fe20003800200 */
[----:B------:R-:W-:-:S04]  /*0720*/  LOP3.LUT R22, R5, 0x7, RZ, 0xc0, !PT ;  /* 0x0000000705167812 */ /* 0x000fc800078ec0ff */
[----:B------:R-:W-:-:S07]  /*0730*/  ISETP.NE.AND P1, PT, R22, RZ, PT ;  /* 0x000000ff1600720c */ /* 0x000fce0003f25270 */
[----:B------:R-:W-:Y:S06]  /*0740*/  @!P0 BRA `(.L_x_184) ;  /* 0x0000000000888947 */ /* 0x000fec0003800000 */
[----:B------:R-:W0:Y:S01]  /*0750*/  LDC.64 R6, c[0x0][0x380] ;  /* 0x0000e000ff067b82 */ /* 0x000e220000000a00 */
[----:B------:R-:W-:-:S04]  /*0760*/  LEA R19, R3, R4, 0xd ;  /* 0x0000000403137211 */ /* 0x000fc800078e68ff */
[C---:B------:R-:W-:Y:S02]  /*0770*/  IADD3 R17, PT, PT, R19.reuse, 0x200, RZ ;  /* 0x0000020013117810 */ /* 0x040fe40007ffe0ff */
[C---:B------:R-:W-:Y:S02]  /*0780*/  IADD3 R21, PT, PT, R19.reuse, 0x400, RZ ;  /* 0x0000040013157810 */ /* 0x040fe40007ffe0ff */
[C---:B------:R-:W-:Y:S02]  /*0790*/  IADD3 R13, PT, PT, R19.reuse, 0x600, RZ ;  /* 0x00000600130d7810 */ /* 0x040fe40007ffe0ff */
[C---:B------:R-:W-:Y:S01]  /*07a0*/  IADD3 R9, PT, PT, R19.reuse, 0x800, RZ ;  /* 0x0000080013097810 */ /* 0x040fe20007ffe0ff */
[----:B0-----:R-:W-:-:S04]  /*07b0*/  IMAD.WIDE.U32 R10, R19, 0x4, R6 ;  /* 0x00000004130a7825 */ /* 0x001fc800078e0006 */
[--C-:B------:R-:W-:Y:S01]  /*07c0*/  IMAD.WIDE.U32 R16, R17, 0x4, R6.reuse ;  /* 0x0000000411107825 */ /* 0x100fe200078e0006 */
[----:B------:R0:W2:Y:S03]  /*07d0*/  LDG.E R15, desc[UR6][R10.64] ;  /* 0x000000060a0f7981 */ /* 0x0000a6000c1e1900 */
[--C-:B------:R-:W-:Y:S01]  /*07e0*/  IMAD.WIDE.U32 R20, R21, 0x4, R6.reuse ;  /* 0x0000000415147825 */ /* 0x100fe200078e0006 */
[----:B------:R1:W3:Y:S03]  /*07f0*/  LDG.E R18, desc[UR6][R16.64] ;  /* 0x0000000610127981 */ /* 0x0002e6000c1e1900 */
[--C-:B------:R-:W-:Y:S01]  /*0800*/  IMAD.WIDE.U32 R12, R13, 0x4, R6.reuse ;  /* 0x000000040d0c7825 */ /* 0x100fe200078e0006 */
[----:B------:R-:W-:Y:S01]  /*0810*/  IADD3 R23, PT, PT, R19, 0xa00, RZ ;  /* 0x00000a0013177810 */ /* 0x000fe20007ffe0ff */
[----:B------:R-:W4:Y:S02]  /*0820*/  LDG.E R20, desc[UR6][R20.64] ;  /* 0x0000000614147981 */ /* 0x000f24000c1e1900 */
[--C-:B------:R-:W-:Y:S01]  /*0830*/  IMAD.WIDE.U32 R8, R9, 0x4, R6.reuse ;  /* 0x0000000409087825 */ /* 0x100fe200078e0006 */
[----:B------:R-:W-:Y:S01]  /*0840*/  IADD3 R25, PT, PT, R19, 0xc00, RZ ;  /* 0x00000c0013197810 */ /* 0x000fe20007ffe0ff */
[----:B------:R-:W5:Y:S02]  /*0850*/  LDG.E R12, desc[UR6][R12.64] ;  /* 0x000000060c0c7981 */ /* 0x000f64000c1e1900 */
[--C-:B0-----:R-:W-:Y:S01]  /*0860*/  IMAD.WIDE.U32 R10, R23, 0x4, R6.reuse ;  /* 0x00000004170a7825 */ /* 0x101fe200078e0006 */
[----:B------:R-:W-:Y:S01]  /*0870*/  IADD3 R19, PT, PT, R19, 0xe00, RZ ;  /* 0x00000e0013137810 */ /* 0x000fe20007ffe0ff */
[----:B------:R-:W5:Y:S02]  /*0880*/  LDG.E R8, desc[UR6][R8.64] ;  /* 0x0000000608087981 */ /* 0x000f64000c1e1900 */
[----:B-1----:R-:W-:-:S02]  /*0890*/  IMAD.WIDE.U32 R16, R25, 0x4, R6 ;  /* 0x0000000419107825 */ /* 0x002fc400078e0006 */
[----:B------:R-:W5:Y:S02]  /*08a0*/  LDG.E R10, desc[UR6][R10.64] ;  /* 0x000000060a0a7981 */ /* 0x000f64000c1e1900 */
[----:B------:R-:W-:Y:S02]  /*08b0*/  IMAD.WIDE.U32 R6, R19, 0x4, R6 ;  /* 0x0000000413067825 */ /* 0x000fe400078e0006 */
        /* <DEDUP_REMOVED lines=11> */
.L_x_184:
[----:B------:R-:W-:Y:S05]  /*0970*/  BSYNC.RECONVERGENT B2 ;  /* 0x0000000000027941 */ /* 0x000fea0003800200 */
.L_x_183:
        /* <DEDUP_REMOVED lines=10> */
[C---:B------:R-:W-:Y:S01]  /*0a20*/  IADD3 R17, PT, PT, R13.reuse, 0x600, RZ ;  /* 0x000006000d117810 */ /* 0x040fe20007ffe0ff */
[----:B0-----:R-:W-:-:S04]  /*0a30*/  IMAD.WIDE.U32 R8, R13, 0x4, R6 ;  /* 0x000000040d087825 */ /* 0x001fc800078e0006 */
[--C-:B------:R-:W-:Y:S02]  /*0a40*/  IMAD.WIDE.U32 R10, R11, 0x4, R6.reuse ;  /* 0x000000040b0a7825 */ /* 0x100fe400078e0006 */
[----:B------:R-:W2:Y:S02]  /*0a50*/  LDG.E R9, desc[UR6][R8.64] ;  /* 0x0000000608097981 */ /* 0x000ea4000c1e1900 */
[--C-:B------:R-:W-:Y:S02]  /*0a60*/  IMAD.WIDE.U32 R12, R15, 0x4, R6.reuse ;  /* 0x000000040f0c7825 */ /* 0x100fe400078e0006 */
[----:B------:R-:W3:Y:S02]  /*0a70*/  LDG.E R11, desc[UR6][R10.64] ;  /* 0x000000060a0b7981 */ /* 0x000ee4000c1e1900 */
[----:B------:R-:W-:Y:S02]  /*0a80*/  IMAD.WIDE.U32 R6, R17, 0x4, R6 ;  /* 0x0000000411067825 */ /* 0x000fe400078e0006 */
[----:B------:R-:W4:Y:S04]  /*0a90*/  LDG.E R13, desc[UR6][R12.64] ;  /* 0x000000060c0d7981 */ /* 0x000f28000c1e1900 */
[----:B------:R-:W5:Y:S01]  /*0aa0*/  LDG.E R7, desc[UR6][R6.64] ;  /* 0x0000000606077981 */ /* 0x000f62000c1e1900 */
[----:B------:R-:W-:Y:S01]  /*0ab0*/  IADD3 R4, PT, PT, R4, 0x800, RZ ;  /* 0x0000080004047810 */ /* 0x000fe20007ffe0ff */
[----:B--2---:R-:W-:-:S04]  /*0ac0*/  FFMA R14, R9, R9, R14 ;  /* 0x00000009090e7223 */ /* 0x004fc8000000000e */
[----:B---3--:R-:W-:-:S04]  /*0ad0*/  FFMA R14, R11, R11, R14 ;  /* 0x0000000b0b0e7223 */ /* 0x008fc8000000000e */
[----:B----4-:R-:W-:-:S04]  /*0ae0*/  FFMA R14, R13, R13, R14 ;  /* 0x0000000d0d0e7223 */ /* 0x010fc8000000000e */
[----:B-----5:R-:W-:-:S07]  /*0af0*/  FFMA R14, R7, R7, R14 ;  /* 0x00000007070e7223 */ /* 0x020fce000000000e */
.L_x_186:
[----:B------:R-:W-:Y:S05]  /*0b00*/  BSYNC.RECONVERGENT B2 ;  /* 0x0000000000027941 */ /* 0x000fea0003800200 */
.L_x_185:
[----:B------:R-:W-:Y:S05]  /*0b10*/  @!P1 BRA `(.L_x_178) ;  /* 0x0000000000289947 */ /* 0x000fea0003800000 */
[----:B------:R-:W0:Y:S01]  /*0b20*/  LDC.64 R6, c[0x0][0x380] ;  /* 0x0000e000ff067b82 */ /* 0x000e220000000a00 */
[----:B------:R-:W-:Y:S02]  /*0b30*/  LEA R9, R3, R4, 0xd ;  /* 0x0000000403097211 */ /* 0x000fe400078e68ff */
[----:B------:R-:W-:-:S07]  /*0b40*/  IADD3 R8, PT, PT, -R5, RZ, RZ ;  /* 0x000000ff05087210 */ /* 0x000fce0007ffe1ff */
.L_x_187:
[----:B0-----:R-:W-:-:S06]  /*0b50*/  IMAD.WIDE.U32 R4, R9, 0x4, R6 ;  /* 0x0000000409047825 */ /* 0x001fcc00078e0006 */
[----:B------:R-:W2:Y:S01]  /*0b60*/  LDG.E R5, desc[UR6][R4.64] ;  /* 0x0000000604057981 */ /* 0x000ea2000c1e1900 */
[----:B------:R-:W-:Y:S02]  /*0b70*/  IADD3 R8, PT, PT, R8, 0x1, RZ ;  /* 0x0000000108087810 */ /* 0x000fe40007ffe0ff */
[----:B------:R-:W-:Y:S02]  /*0b80*/  IADD3 R9, PT, PT, R9, 0x200, RZ ;  /* 0x0000020009097810 */ /* 0x000fe40007ffe0ff */
[----:B------:R-:W-:Y:S01]  /*0b90*/  ISETP.NE.AND P0, PT, R8, RZ, PT ;  /* 0x000000ff0800720c */ /* 0x000fe20003f05270 */
[----:B--2---:R-:W-:-:S12]  /*0ba0*/  FFMA R14, R5, R5, R14 ;  /* 0x00000005050e7223 */ /* 0x004fd8000000000e */
[----:B------:R-:W-:Y:S05]  /*0bb0*/  @P0 BRA `(.L_x_187) ;  /* 0xfffffffc00e40947 */ /* 0x000fea000383ffff */
.L_x_178:
[----:B------:R-:W-:Y:S05]  /*0bc0*/  BSYNC.RECONVERGENT B1 ;  /* 0x0000000000017941 */ /* 0x000fea0003800200 */
.L_x_177:
[----:B------:R-:W-:-:S13]  /*0bd0*/  ISETP.GE.U32.AND P0, PT, R0, 0x200, PT ;  /* 0x000002000000780c */ /* 0x000fda0003f06070 */
        /* <DEDUP_REMOVED lines=33> */
[----:B------:R-:W0:Y:S04]  /*0df0*/  LDS.128 R12, [UR4+0x10] ;  /* 0x00001004ff0c7984 */ /* 0x000e280008000c00 */
[----:B------:R-:W2:Y:S04]  /*0e00*/  LDS.128 R8, [UR4+0x20] ;  /* 0x00002004ff087984 */ /* 0x000ea80008000c00 */
[----:B-1----:R-:W1:Y:S04]  /*0e10*/  LDS.128 R4, [UR4+0x30] ;  /* 0x00003004ff047984 */ /* 0x002e680008000c00 */
[----:B------:R-:W3:Y:S01]  /*0e20*/  LDS.128 R16, [UR4+0x40] ;  /* 0x00004004ff107984 */ /* 0x000ee20008000c00 */
[----:B0-----:R-:W-:-:S04]  /*0e30*/  FADD R13, R20, R13 ;  /* 0x0000000d140d7221 */ /* 0x001fc80000000000 */
[----:B------:R-:W-:-:S04]  /*0e40*/  FADD R14, R13, R14 ;  /* 0x0000000e0d0e7221 */ /* 0x000fc80000000000 */
[----:B------:R-:W-:-:S04]  /*0e50*/  FADD R15, R14, R15 ;  /* 0x0000000f0e0f7221 */ /* 0x000fc80000000000 */
[----:B--2---:R-:W-:-:S04]  /*0e60*/  FADD R8, R15, R8 ;  /* 0x000000080f087221 */ /* 0x004fc80000000000 */
[----:B------:R-:W-:-:S04]  /*0e70*/  FADD R9, R8, R9 ;  /* 0x0000000908097221 */ /* 0x000fc80000000000 */
[----:B------:R-:W-:-:S04]  /*0e80*/  FADD R10, R9, R10 ;  /* 0x0000000a090a7221 */ /* 0x000fc80000000000 */
[----:B------:R-:W-:-:S04]  /*0e90*/  FADD R11, R10, R11 ;  /* 0x0000000b0a0b7221 */ /* 0x000fc80000000000 */
[----:B-1----:R-:W-:-:S04]  /*0ea0*/  FADD R4, R11, R4 ;  /* 0x000000040b047221 */ /* 0x002fc80000000000 */
        /* <DEDUP_REMOVED lines=8> */
.L_x_188:
[----:B------:R-:W0:Y:S01]  /*0f30*/  S2R R8, SR_LANEID ;  /* 0x0000000000087919 */ /* 0x000e220000000000 */
[----:B------:R-:W-:-:S04]  /*0f40*/  LOP3.LUT R4, R2, 0x3e0, RZ, 0xc0, !PT ;  /* 0x000003e002047812 */ /* 0x000fc800078ec0ff */
[----:B------:R-:W-:Y:S02]  /*0f50*/  IADD3 R5, PT, PT, R4, 0x20, RZ ;  /* 0x0000002004057810 */ /* 0x000fe40007ffe0ff */
[----:B------:R-:W-:Y:S02]  /*0f60*/  LOP3.LUT R7, RZ, R4, RZ, 0x33, !PT ;  /* 0x00000004ff077212 */ /* 0x000fe400078e33ff */
[----:B------:R-:W-:Y:S02]  /*0f70*/  ISETP.GT.U32.AND P0, PT, R5, R0, PT ;  /* 0x000000000500720c */ /* 0x000fe40003f04070 */
[----:B------:R-:W-:-:S04]  /*0f80*/  IADD3 R7, PT, PT, R0, R7, RZ ;  /* 0x0000000700077210 */ /* 0x000fc80007ffe0ff */
[----:B------:R-:W-:-:S05]  /*0f90*/  SEL R7, R7, 0x1f, P0 ;  /* 0x0000001f07077807 */ /* 0x000fca0000000000 */
[----:B------:R-:W1:Y:S01]  /*0fa0*/  SHFL.DOWN PT, R4, R14, 0x1, R7 ;  /* 0x082000000e047989 */ /* 0x000e6200000e0007 */
[C---:B0-----:R-:W-:Y:S02]  /*0fb0*/  ISETP.GE.AND P0, PT, R8.reuse, R7, PT ;  /* 0x000000070800720c */ /* 0x041fe40003f06270 */
[C---:B------:R-:W-:Y:S02]  /*0fc0*/  IADD3 R6, PT, PT, R8.reuse, 0x2, RZ ;  /* 0x0000000208067810 */ /* 0x040fe40007ffe0ff */
[----:B------:R-:W-:-:S09]  /*0fd0*/  ISETP.NE.AND P1, PT, R8, RZ, PT ;  /* 0x000000ff0800720c */ /* 0x000fd20003f25270 */
[----:B-1----:R-:W-:Y:S01]  /*0fe0*/  @!P0 FADD R14, R4, R14 ;  /* 0x0000000e040e8221 */ /* 0x002fe20000000000 */
[----:B------:R-:W-:Y:S02]  /*0ff0*/  ISETP.GT.AND P0, PT, R6, R7, PT ;  /* 0x000000070600720c */ /* 0x000fe40003f04270 */
[----:B------:R-:W-:Y:S01]  /*1000*/  IADD3 R6, PT, PT, R8, 0x4, RZ ;  /* 0x0000000408067810 */ /* 0x000fe20007ffe0ff */
[----:B------:R-:W0:Y:S01]  /*1010*/  @!P1 S2R R9, SR_CgaCtaId ;  /* 0x0000000000099919 */ /* 0x000e220000008800 */
        /* <DEDUP_REMOVED lines=23> */
[----:B------:R-:W1:Y:S01]  /*1190*/  S2UR UR5, SR_CgaCtaId ;  /* 0x00000000000579c3 */ /* 0x000e620000008800 */
[----:B------:R-:W-:Y:S01]  /*11a0*/  UMOV UR4, 0x400 ;  /* 0x0000040000047882 */ /* 0x000fe20000000000 */
[C---:B------:R-:W-:Y:S02]  /*11b0*/  ISETP.GT.U32.AND P2, PT, R0.reuse, 0x20, PT ;  /* 0x000000200000780c */ /* 0x040fe40003f44070 */
[C---:B------:R-:W-:Y:S02]  /*11c0*/  ISETP.GT.U32.AND P3, PT, R0.reuse, 0x40, PT ;  /* 0x000000400000780c */ /* 0x040fe40003f64070 */
[C---:B------:R-:W-:Y:S02]  /*11d0*/  ISETP.GT.U32.AND P1, PT, R0.reuse, 0x60, PT ;  /* 0x000000600000780c */ /* 0x040fe40003f24070 */
[----:B------:R-:W-:Y:S01]  /*11e0*/  ISETP.GT.U32.AND P4, PT, R0, 0xc0, PT ;  /* 0x000000c00000780c */ /* 0x000fe20003f84070 */
[----:B-1----:R-:W-:-:S09]  /*11f0*/  ULEA UR4, UR5, UR4, 0x18 ;  /* 0x0000000405047291 */ /* 0x002fd2000f8ec0ff */
[----:B0-----:R-:W0:Y:S04]  /*1200*/  LDS.128 R4, [UR4+0x10] ;  /* 0x00001004ff047984 */ /* 0x001e280008000c00 */
[----:B------:R-:W1:Y:S04]  /*1210*/  LDS.128 R8, [UR4+0x20] ;  /* 0x00002004ff087984 */ /* 0x000e680008000c00 */
[----:B------:R-:W2:Y:S04]  /*1220*/  LDS.128 R12, [UR4+0x30] ;  /* 0x00003004ff0c7984 */ /* 0x000ea80008000c00 */
[----:B------:R-:W3:Y:S01]  /*1230*/  LDS.128 R16, [UR4+0x40] ;  /* 0x00004004ff107984 */ /* 0x000ee20008000c00 */
[----:B0-----:R-:W-:Y:S01]  /*1240*/  @P2 FADD R20, R20, R5 ;  /* 0x0000000514142221 */ /* 0x001fe20000000000 */
[----:B------:R-:W-:-:S03]  /*1250*/  ISETP.GT.U32.AND P2, PT, R0, 0x80, PT ;  /* 0x000000800000780c */ /* 0x000fc60003f44070 */
[----:B------:R-:W-:Y:S01]  /*1260*/  @P3 FADD R20, R20, R6 ;  /* 0x0000000614143221 */ /* 0x000fe20000000000 */
[----:B------:R-:W-:-:S03]  /*1270*/  ISETP.GT.U32.AND P3, PT, R0, 0xa0, PT ;  /* 0x000000a00000780c */ /* 0x000fc60003f64070 */
[----:B------:R-:W-:Y:S01]  /*1280*/  @P1 FADD R20, R20, R7 ;  /* 0x0000000714141221 */ /* 0x000fe20000000000 */
[----:B------:R-:W-:-:S05]  /*1290*/  ISETP.GT.U32.AND P1, PT, R0, 0xe0, PT ;  /* 0x000000e00000780c */ /* 0x000fca0003f24070 */
[----:B-1----:R-:W-:Y:S01]  /*12a0*/  @P2 FADD R20, R20, R8 ;  /* 0x0000000814142221 */ /* 0x002fe20000000000 */
[----:B------:R-:W-:-:S03]  /*12b0*/  ISETP.GT.U32.AND P2, PT, R0, 0x100, PT ;  /* 0x000001000000780c */ /* 0x000fc60003f44070 */
[----:B------:R-:W-:Y:S01]  /*12c0*/  @P3 FADD R20, R20, R9 ;  /* 0x0000000914143221 */ /* 0x000fe20000000000 */
[----:B------:R-:W-:-:S03]  /*12d0*/  ISETP.GT.U32.AND P3, PT, R0, 0x120, PT ;  /* 0x000001200000780c */ /* 0x000fc60003f64070 */
[----:B------:R-:W-:Y:S01]  /*12e0*/  @P4 FADD R20, R20, R10 ;  /* 0x0000000a14144221 */ /* 0x000fe20000000000 */
[----:B------:R-:W-:-:S03]  /*12f0*/  ISETP.GT.U32.AND P4, PT, R0, 0x140, PT ;  /* 0x000001400000780c */ /* 0x000fc60003f84070 */
[----:B------:R-:W-:Y:S01]  /*1300*/  @P1 FADD R20, R20, R11 ;  /* 0x0000000b14141221 */ /* 0x000fe20000000000 */
[----:B------:R-:W-:-:S03]  /*1310*/  ISETP.GT.U32.AND P1, PT, R0, 0x160, PT ;  /* 0x000001600000780c */ /* 0x000fc60003f24070 */
[----:B--2---:R-:W-:Y:S01]  /*1320*/  @P2 FADD R20, R20, R12 ;  /* 0x0000000c14142221 */ /* 0x004fe20000000000 */
[----:B------:R-:W-:-:S03]  /*1330*/  ISETP.GT.U32.AND P2, PT, R0, 0x180, PT ;  /* 0x000001800000780c */ /* 0x000fc60003f44070 */
[----:B------:R-:W-:Y:S01]  /*1340*/  @P3 FADD R20, R20, R13 ;  /* 0x0000000d14143221 */ /* 0x000fe20000000000 */
[----:B------:R-:W-:-:S03]  /*1350*/  ISETP.GT.U32.AND P3, PT, R0, 0x1a0, PT ;  /* 0x000001a00000780c */ /* 0x000fc60003f64070 */
[----:B------:R-:W-:Y:S01]  /*1360*/  @P4 FADD R20, R20, R14 ;  /* 0x0000000e14144221 */ /* 0x000fe20000000000 */
[----:B------:R-:W-:-:S03]  /*1370*/  ISETP.GT.U32.AND P4, PT, R0, 0x1c0, PT ;  /* 0x000001c00000780c */ /* 0x000fc60003f84070 */
[----:B------:R-:W-:Y:S01]  /*1380*/  @P1 FADD R20, R20, R15 ;  /* 0x0000000f14141221 */ /* 0x000fe20000000000 */
[----:B------:R-:W-:-:S03]  /*1390*/  ISETP.GT.U32.AND P1, PT, R0, 0x1e0, PT ;  /* 0x000001e00000780c */ /* 0x000fc60003f24070 */
[----:B---3--:R-:W-:-:S04]  /*13a0*/  @P2 FADD R20, R20, R16 ;  /* 0x0000001014142221 */ /* 0x008fc80000000000 */
[----:B------:R-:W-:-:S04]  /*13b0*/  @P3 FADD R20, R20, R17 ;  /* 0x0000001114143221 */ /* 0x000fc80000000000 */
[----:B------:R-:W-:-:S04]  /*13c0*/  @P4 FADD R20, R20, R18 ;  /* 0x0000001214144221 */ /* 0x000fc80000000000 */
[----:B------:R-:W-:Y:S01]  /*13d0*/  @P1 FADD R20, R20, R19 ;  /* 0x0000001314141221 */ /* 0x000fe20000000000 */
[----:B------:R-:W-:Y:S06]  /*13e0*/  BRA `(.L_x_189) ;  /* 0x0000001400407947 */ /* 0x000fec0003800000 */
.L_x_174:
[----:B------:R-:W0:Y:S01]  /*13f0*/  S2R R2, SR_TID.X ;  /* 0x0000000000027919 */ /* 0x000e220000002100 */
[----:B------:R-:W1:Y:S02]  /*1400*/  LDCU.64 UR4, c[0x0][0x380] ;  /* 0x00007000ff0477ac */ /* 0x000e640008000a00 */
[----:B-1----:R-:W-:Y:S02]  /*1410*/  MOV R4, UR4 ;  /* 0x0000000400047c02 */ /* 0x002fe40008000f00 */
[----:B------:R-:W-:Y:S02]  /*1420*/  MOV R5, UR5 ;  /* 0x0000000500057c02 */ /* 0x000fe40008000f00 */
[----:B0-----:R-:W-:-:S05]  /*1430*/  LEA R7, R3, R2, 0xd ;  /* 0x0000000203077211 */ /* 0x001fca00078e68ff */
[----:B------:R-:W-:-:S05]  /*1440*/  IMAD.WIDE.U32 R6, R7, 0x4, R4 ;  /* 0x0000000407067825 */ /* 0x000fca00078e0004 */
        /* <DEDUP_REMOVED lines=16> */
[----:B------:R-:W-:Y:S01]  /*1550*/  ISETP.GE.U32.AND P0, PT, R0, R11, PT ;  /* 0x0000000b0000720c */ /* 0x000fe20003f06070 */
[----:B--2---:R-:W-:Y:S01]  /*1560*/  FMUL R22, R22, R22 ;  /* 0x0000001616167220 */ /* 0x004fe20000400000 */
[----:B---3--:R-:W-:Y:S01]  /*1570*/  FMUL R23, R23, R23 ;  /* 0x0000001717177220 */ /* 0x008fe20000400000 */
[----:B----4-:R-:W-:Y:S01]  /*1580*/  FMUL R25, R24, R24 ;  /* 0x0000001818197220 */ /* 0x010fe20000400000 */
[----:B-----5:R-:W-:Y:S01]  /*1590*/  FMUL R26, R26, R26 ;  /* 0x0000001a1a1a7220 */ /* 0x020fe20000400000 */
[----:B------:R-:W-:Y:S01]  /*15a0*/  FMUL R9, R9, R9 ;  /* 0x0000000909097220 */ /* 0x000fe20000400000 */
[----:B------:R-:W-:Y:S01]  /*15b0*/  FMUL R12, R12, R12 ;  /* 0x0000000c0c0c7220 */ /* 0x000fe20000400000 */
[----:B------:R-:W-:Y:S01]  /*15c0*/  FMUL R13, R13, R13 ;  /* 0x0000000d0d0d7220 */ /* 0x000fe20000400000 */
        /* <DEDUP_REMOVED lines=17> */
[----:B------:R-:W-:Y:S01]  /*16e0*/  LEA R9, R3, R11, 0xd ;  /* 0x0000000b03097211 */ /* 0x000fe200078e68ff */
[----:B------:R-:W-:Y:S01]  /*16f0*/  UMOV UR4, URZ ;  /* 0x000000ff00047c82 */ /* 0x000fe20008000000 */
[----:B------:R-:W-:Y:S02]  /*1700*/  IADD3 R0, PT, PT, R8, -0x2000, RZ ;  /* 0xffffe00008007810 */ /* 0x000fe40007ffe0ff */
[----:B------:R-:W-:Y:S02]  /*1710*/  LOP3.LUT R6, RZ, R2, RZ, 0x33, !PT ;  /* 0x00000002ff067212 */ /* 0x000fe400078e33ff */
[----:B------:R-:W-:Y:S02]  /*1720*/  ISETP.GT.U32.AND P0, PT, R9, R0, PT ;  /* 0x000000000900720c */ /* 0x000fe40003f04070 */
[----:B------:R-:W-:Y:S02]  /*1730*/  IADD3 R6, PT, PT, -R11, R8, R6 ;  /* 0x000000080b067210 */ /* 0x000fe40007ffe106 */
[----:B------:R-:W-:-:S02]  /*1740*/  IADD3 R7, PT, PT, R9, 0x1000, R2 ;  /* 0x0000100009077810 */ /* 0x000fc40007ffe002 */
[----:B------:R-:W-:Y:S01]  /*1750*/  MOV R2, R9 ;  /* 0x0000000900027202 */ /* 0x000fe20000000f00 */
[----:B------:R-:W-:-:S06]  /*1760*/  IMAD R6, R3, -0x2000, R6 ;  /* 0xffffe00003067824 */ /* 0x000fcc00078e0206 */
[----:B------:R-:W-:Y:S05]  /*1770*/  @P0 BRA `(.L_x_191) ;  /* 0x0000000000d80947 */ /* 0x000fea0003800000 */
[----:B------:R-:W0:Y:S08]  /*1780*/  LDC R8, c[0x0][0x3a8] ;  /* 0x0000ea00ff087b82 */ /* 0x000e300000000800 */
[----:B------:R-:W1:Y:S02]  /*1790*/  LDC.64 R4, c[0x0][0x380] ;  /* 0x0000e000ff047b82 */ /* 0x000e640000000a00 */
.L_x_192:
[----:B------:R-:W2:Y:S02]  /*17a0*/  S2R R10, SR_TID.X ;  /* 0x00000000000a7919 */ /* 0x000ea40000002100 */
[----:B--2---:R-:W-:-:S05]  /*17b0*/  IADD3 R13, PT, PT, R10, R9, RZ ;  /* 0x000000090a0d7210 */ /* 0x004fca0007ffe0ff */
        /* <DEDUP_REMOVED lines=13> */
[----:B--2---:R-:W-:-:S04]  /*1890*/  FMUL R15, R15, R15 ;  /* 0x0000000f0f0f7220 */ /* 0x004fc80000400000 */
[----:B---3--:R-:W-:Y:S02]  /*18a0*/  FFMA R15, R14, R14, R15 ;  /* 0x0000000e0e0f7223 */ /* 0x008fe4000000000f */
[----:B------:R-:W2:Y:S01]  /*18b0*/  LDG.E R14, desc[UR6][R12.64+0x7000] ;  /* 0x007000060c0e7981 */ /* 0x000ea2000c1e1900 */
[----:B----4-:R-:W-:-:S03]  /*18c0*/  FFMA R10, R10, R10, R23 ;  /* 0x0000000a0a0a7223 */ /* 0x010fc60000000017 */
[----:B------:R-:W3:Y:S01]  /*18d0*/  LDG.E R23, desc[UR6][R12.64+0x7800] ;  /* 0x007800060c177981 */ /* 0x000ee2000c1e1900 */
[----:B-----5:R-:W-:Y:S01]  /*18e0*/  FMUL R17, R17, R17 ;  /* 0x0000001111117220 */ /* 0x020fe20000400000 */
[----:B------:R-:W-:Y:S02]  /*18f0*/  FADD R10, R10, R15 ;  /* 0x0000000f0a0a7221 */ /* 0x000fe40000000000 */
[----:B------:R-:W4:Y:S01]  /*1900*/  LDG.E R15, desc[UR6][R12.64+0x6000] ;  /* 0x006000060c0f7981 */ /* 0x000f22000c1e1900 */
[----:B------:R-:W-:-:S03]  /*1910*/  FFMA R16, R16, R16, R17 ;  /* 0x0000001010107223 */ /* 0x000fc60000000011 */
[----:B------:R0:W5:Y:S01]  /*1920*/  LDG.E R17, desc[UR6][R12.64+0x6800] ;  /* 0x006800060c117981 */ /* 0x000162000c1e1900 */
[----:B------:R-:W-:-:S04]  /*1930*/  FMUL R22, R22, R22 ;  /* 0x0000001616167220 */ /* 0x000fc80000400000 */
[----:B------:R-:W-:Y:S01]  /*1940*/  FFMA R25, R25, R25, R22 ;  /* 0x0000001919197223 */ /* 0x000fe20000000016 */
[----:B------:R-:W-:Y:S01]  /*1950*/  FMUL R27, R24, R24 ;  /* 0x00000018181b7220 */ /* 0x000fe20000400000 */
[----:B0-----:R-:W-:Y:S01]  /*1960*/  IADD3 R12, PT, PT, -R9, R8, RZ ;  /* 0x00000008090c7210 */ /* 0x001fe20007ffe1ff */
[----:B------:R-:W-:-:S03]  /*1970*/  FMUL R22, R21, R21 ;  /* 0x0000001515167220 */ /* 0x000fc60000400000 */
[----:B------:R-:W-:Y:S01]  /*1980*/  ISETP.GE.U32.AND P0, PT, R12, R11, PT ;  /* 0x0000000b0c00720c */ /* 0x000fe20003f06070 */
[----:B------:R-:W-:Y:S01]  /*1990*/  FFMA R27, R20, R20, R27 ;  /* 0x00000014141b7223 */ /* 0x000fe2000000001b */
[----:B------:R-:W-:Y:S01]  /*19a0*/  FFMA R22, R19, R19, R22 ;  /* 0x0000001313167223 */ /* 0x000fe20000000016 */
[----:B------:R-:W-:-:S03]  /*19b0*/  FADD R25, R16, R25 ;  /* 0x0000001910197221 */ /* 0x000fc60000000000 */
[----:B------:R-:W-:Y:S01]  /*19c0*/  FADD R22, R27, R22 ;  /* 0x000000161b167221 */ /* 0x000fe20000000000 */
[----:B------:R-:W-:Y:S01]  /*19d0*/  FADD R10, R10, R25 ;  /* 0x000000190a0a7221 */ /* 0x000fe20000000000 */
[----:B--2---:R-:W-:Y:S01]  /*19e0*/  FMUL R14, R14, R14 ;  /* 0x0000000e0e0e7220 */ /* 0x004fe20000400000 */
[----:B----4-:R-:W-:-:S04]  /*19f0*/  FMUL R15, R15, R15 ;  /* 0x0000000f0f0f7220 */ /* 0x010fc80000400000 */
[----:B------:R-:W-:Y:S01]  /*1a00*/  FFMA R15, R18, R18, R15 ;  /* 0x00000012120f7223 */ /* 0x000fe2000000000f */
[----:B-----5:R-:W-:-:S04]  /*1a10*/  FFMA R14, R17, R17, R14 ;  /* 0x00000011110e7223 */ /* 0x020fc8000000000e */
[----:B------:R-:W-:-:S04]  /*1a20*/  FADD R15, R15, R14 ;  /* 0x0000000e0f0f7221 */ /* 0x000fc80000000000 */
[----:B------:R-:W-:-:S04]  /*1a30*/  FADD R15, R22, R15 ;  /* 0x0000000f160f7221 */ /* 0x000fc80000000000 */
[----:B------:R-:W-:-:S04]  /*1a40*/  FADD R10, R10, R15 ;  /* 0x0000000f0a0a7221 */ /* 0x000fc80000000000 */
[----:B---3--:R-:W-:Y:S01]  /*1a50*/  FFMA R23, R23, R23, R10 ;  /* 0x0000001717177223 */ /* 0x008fe2000000000a */
[----:B------:R-:W-:Y:S06]  /*1a60*/  @!P0 BRA `(.L_x_190) ;  /* 0x0000000800d48947 */ /* 0x000fec0003800000 */
[C---:B------:R-:W-:Y:S01]  /*1a70*/  IADD3 R9, PT, PT, R11.reuse, R9, RZ ;  /* 0x000000090b097210 */ /* 0x040fe20007ffe0ff */
[----:B------:R-:W-:Y:S01]  /*1a80*/  UIADD3 UR4, UPT, UPT, UR4, 0x1, URZ ;  /* 0x0000000104047890 */ /* 0x000fe2000fffe0ff */
[----:B------:R-:W-:Y:S02]  /*1a90*/  IADD3 R2, PT, PT, R11, R2, RZ ;  /* 0x000000020b027210 */ /* 0x000fe40007ffe0ff */
[----:B------:R-:W-:Y:S02]  /*1aa0*/  ISETP.GT.U32.AND P0, PT, R9, R0, PT ;  /* 0x000000000900720c */ /* 0x000fe40003f04070 */
[C---:B------:R-:W-:Y:S02]  /*1ab0*/  IADD3 R6, PT, PT, -R11.reuse, R6, RZ ;  /* 0x000000060b067210 */ /* 0x040fe40007ffe1ff */
[----:B------:R-:W-:-:S09]  /*1ac0*/  IADD3 R7, PT, PT, R11, R7, RZ ;  /* 0x000000070b077210 */ /* 0x000fd20007ffe0ff */
[----:B------:R-:W-:Y:S05]  /*1ad0*/  @!P0 BRA `(.L_x_192) ;  /* 0xfffffffc00308947 */ /* 0x000fea000383ffff */
.L_x_191:
[----:B------:R-:W0:Y:S01]  /*1ae0*/  S2R R13, SR_TID.X ;  /* 0x00000000000d7919 */ /* 0x000e220000002100 */
[----:B------:R-:W-:Y:S01]  /*1af0*/  IADD3 R0, PT, PT, -R9, R8, RZ ;  /* 0x0000000809007210 */ /* 0x000fe20007ffe1ff */
[----:B------:R-:W-:Y:S03]  /*1b00*/  BSSY.RECONVERGENT B1, `(.L_x_190) ;  /* 0x00000ab000017945 */ /* 0x000fe60003800200 */
[----:B0-----:R-:W-:-:S04]  /*1b10*/  ISETP.GE.AND P0, PT, R13, R0, PT ;  /* 0x000000000d00720c */ /* 0x001fc80003f06270 */
[----:B------:R-:W-:-:S13]  /*1b20*/  ISETP.GE.U32.OR P0, PT, R9, R8, P0 ;  /* 0x000000080900720c */ /* 0x000fda0000706470 */
[----:B------:R-:W-:Y:S05]  /*1b30*/  @P0 BRA `(.L_x_193) ;  /* 0x00000008009c0947 */ /* 0x000fea0003800000 */
[----:B------:R-:W0:Y:S01]  /*1b40*/  LDC R0, c[0x0][0x3ac] ;  /* 0x0000eb00ff007b82 */ /* 0x000e220000000800 */
[----:B------:R-:W-:Y:S01]  /*1b50*/  LOP3.LUT R10, RZ, R13, RZ, 0x33, !PT ;  /* 0x0000000dff0a7212 */ /* 0x000fe200078e33ff */
[----:B------:R-:W-:Y:S06]  /*1b60*/  BSSY.RECONVERGENT B2, `(.L_x_194) ;  /* 0x0000057000027945 */ /* 0x000fec0003800200 */
[----:B------:R-:W1:Y:S01]  /*1b70*/  LDC R11, c[0x0][0x3ac] ;  /* 0x0000eb00ff0b7b82 */ /* 0x000e620000000800 */
[----:B0-----:R-:W-:-:S04]  /*1b80*/  SHF.L.U32 R0, R0, 0xd, RZ ;  /* 0x0000000d00007819 */ /* 0x001fc800000006ff */
[----:B------:R-:W-:Y:S02]  /*1b90*/  LEA R15, R3, R0, 0xd ;  /* 0x00000000030f7211 */ /* 0x000fe400078e68ff */
[----:B------:R-:W-:Y:S02]  /*1ba0*/  MOV R0, R13 ;  /* 0x0000000d00007202 */ /* 0x000fe40000000f00 */
[----:B------:R-:W-:Y:S01]  /*1bb0*/  IADD3 R8, PT, PT, -R15, R8, R10 ;  /* 0x000000080f087210 */ /* 0x000fe20007ffe10a */
[----:B-1----:R-:W-:-:S04]  /*1bc0*/  IMAD R11, R11, UR4, RZ ;  /* 0x000000040b0b7c24 */ /* 0x002fc8000f8e02ff */
[----:B------:R-:W-:-:S05]  /*1bd0*/  IMAD R8, R11, -0x2000, R8 ;  /* 0xffffe0000b087824 */ /* 0x000fca00078e0208 */
[C---:B------:R-:W-:Y:S02]  /*1be0*/  ISETP.GE.U32.AND P0, PT, R8.reuse, 0x1e00, PT ;  /* 0x00001e000800780c */ /* 0x040fe40003f06070 */
[----:B------:R-:W-:-:S04]  /*1bf0*/  LEA.HI R8, R8, 0x1, RZ, 0x17 ;  /* 0x0000000108087811 */ /* 0x000fc800078fb8ff */
[----:B------:R-:W-:-:S07]  /*1c00*/  LOP3.LUT R10, R8, 0xf, RZ, 0xc0, !PT ;  /* 0x0000000f080a7812 */ /* 0x000fce00078ec0ff */
[----:B------:R-:W-:Y:S05]  /*1c10*/  @!P0 BRA `(.L_x_195) ;  /* 0x00000004002c8947 */ /* 0x000fea0003800000 */
[----:B------:R-:W-:Y:S01]  /*1c20*/  LEA.HI R0, R6, 0x1, RZ, 0x17 ;  /* 0x0000000106007811 */ /* 0x000fe200078fb8ff */
[----:B------:R-:W-:Y:S01]  /*1c30*/  BSSY.RECONVERGENT B3, `(.L_x_196) ;  /* 0x0000048000037945 */ /* 0x000fe20003800200 */
[----:B------:R-:W-:Y:S02]  /*1c40*/  LOP3.LUT R11, R13, 0x1000, RZ, 0xfc, !PT ;  /* 0x000010000d0b7812 */ /* 0x000fe400078efcff */
[----:B------:R-:W-:-:S04]  /*1c50*/  LOP3.LUT R0, R0, 0xfffff0, RZ, 0xc0, !PT ;  /* 0x00fffff000007812 */ /* 0x000fc800078ec0ff */
[----:B------:R-:W-:-:S07]  /*1c60*/  IADD3 R0, PT, PT, -R0, RZ, RZ ;  /* 0x000000ff00007210 */ /* 0x000fce0007ffe1ff */
.L_x_197:
[C---:B------:R-:W-:Y:S02]  /*1c70*/  IADD3 R19, PT, PT, R7.reuse, -0x1000, RZ ;  /* 0xfffff00007137810 */ /* 0x040fe40007ffe0ff */
[----:B------:R-:W-:-:S03]  /*1c80*/  IADD3 R21, PT, PT, R7, -0xe00, RZ ;  /* 0xfffff20007157810 */ /* 0x000fc60007ffe0ff */
[----:B------:R-:W-:Y:S01]  /*1c90*/  IMAD.WIDE.U32 R18, R19, 0x4, R4 ;  /* 0x0000000413127825 */ /* 0x000fe200078e0004 */
[----:B------:R-:W-:-:S04]  /*1ca0*/  IADD3 R15, PT, PT, R7, -0xc00, RZ ;  /* 0xfffff400070f7810 */ /* 0x000fc80007ffe0ff */
[----:B------:R0:W2:Y:S01]  /*1cb0*/  LDG.E R22, desc[UR6][R18.64] ;  /* 0x0000000612167981 */ /* 0x0000a2000c1e1900 */
[----:B------:R-:W-:-:S04]  /*1cc0*/  IMAD.WIDE.U32 R20, R21, 0x4, R4 ;  /* 0x0000000415147825 */ /* 0x000fc800078e0004 */
[--C-:B------:R-:W-:Y:S01]  /*1cd0*/  IMAD.WIDE.U32 R14, R15, 0x4, R4.reuse ;  /* 0x000000040f0e7825 */ /* 0x100fe200078e0004 */
[----:B------:R1:W3:Y:S04]  /*1ce0*/  LDG.E R17, desc[UR6][R20.64] ;  /* 0x0000000614117981 */ /* 0x0002e8000c1e1900 */
[----:B------:R4:W5:Y:S01]  /*1cf0*/  LDG.E R16, desc[UR6][R14.64] ;  /* 0x000000060e107981 */ /* 0x000962000c1e1900 */
[C---:B------:R-:W-:Y:S02]  /*1d00*/  IADD3 R13, PT, PT, R7.reuse, -0xa00, RZ ;  /* 0xfffff600070d7810 */ /* 0x040fe40007ffe0ff */
[C---:B------:R-:W-:Y:S02]  /*1d10*/  IADD3 R29, PT, PT, R7.reuse, -0x800, RZ ;  /* 0xfffff800071d7810 */ /* 0x040fe40007ffe0ff */
[----:B------:R-:W-:Y:S01]  /*1d20*/  IADD3 R25, PT, PT, R7, -0x600, RZ ;  /* 0xfffffa0007197810 */ /* 0x000fe20007ffe0ff */
[----:B------:R-:W-:Y:S01]  /*1d30*/  IMAD.WIDE.U32 R12, R13, 0x4, R4 ;  /* 0x000000040d0c7825 */ /* 0x000fe200078e0004 */
[----:B------:R-:W-:-:S03]  /*1d40*/  IADD3 R27, PT, PT, R7, -0x400, RZ ;  /* 0xfffffc00071b7810 */ /* 0x000fc60007ffe0ff */
[--C-:B------:R-:W-:Y:S02]  /*1d50*/  IMAD.WIDE.U32 R28, R29, 0x4, R4.reuse ;  /* 0x000000041d1c7825 */ /* 0x100fe400078e0004 */
[----:B------:R-:W5:Y:S02]  /*1d60*/  LDG.E R12, desc[UR6][R12.64] ;  /* 0x000000060c0c7981 */ /* 0x000f64000c1e1900 */
[----:B0-----:R-:W-:Y:S01]  /*1d70*/  IMAD.WIDE.U32 R18, R25, 0x4, R4 ;  /* 0x0000000419127825 */ /* 0x001fe200078e0004 */
[----:B------:R-:W-:-:S03]  /*1d80*/  IADD3 R26, PT, PT, R7, -0x200, RZ ;  /* 0xfffffe00071a7810 */ /* 0x000fc60007ffe0ff */
[--C-:B-1----:R-:W-:Y:S02]  /*1d90*/  IMAD.WIDE.U32 R20, R27, 0x4, R4.reuse ;  /* 0x000000041b147825 */ /* 0x102fe400078e0004 */
[----:B------:R-:W5:Y:S04]  /*1da0*/  LDG.E R18, desc[UR6][R18.64] ;  /* 0x0000000612127981 */ /* 0x000f68000c1e1900 */
[----:B------:R0:W5:Y:S01]  /*1db0*/  LDG.E R13, desc[UR6][R28.64] ;  /* 0x000000061c0d7981 */ /* 0x000162000c1e1900 */
[----:B----4-:R-:W-:-:S03]  /*1dc0*/  IMAD.WIDE.U32 R14, R26, 0x4, R4 ;  /* 0x000000041a0e7825 */ /* 0x010fc600078e0004 */
[----:B------:R1:W4:Y:S01]  /*1dd0*/  LDG.E R27, desc[UR6][R20.64] ;  /* 0x00000006141b7981 */ /* 0x000322000c1e1900 */
[----:B------:R-:W-:-:S03]  /*1de0*/  IMAD.WIDE.U32 R24, R7, 0x4, R4 ;  /* 0x0000000407187825 */ /* 0x000fc600078e0004 */
[----:B------:R1:W4:Y:S01]  /*1df0*/  LDG.E R26, desc[UR6][R14.64] ;  /* 0x000000060e1a7981 */ /* 0x000322000c1e1900 */
[----:B0-----:R-:W-:-:S03]  /*1e00*/  IADD3 R29, PT, PT, R7, 0x200, RZ ;  /* 0x00000200071d7810 */ /* 0x001fc60007ffe0ff */
[----:B------:R0:W4:Y:S01]  /*1e10*/  LDG.E R19, desc[UR6][R24.64] ;  /* 0x0000000618137981 */ /* 0x000122000c1e1900 */
[----:B-1----:R-:W-:Y:S01]  /*1e20*/  IADD3 R21, PT, PT, R7, 0x400, RZ ;  /* 0x0000040007157810 */ /* 0x002fe20007ffe0ff */
[----:B------:R-:W-:Y:S01]  /*1e30*/  IMAD.WIDE.U32 R28, R29, 0x4, R4 ;  /* 0x000000041d1c7825 */ /* 0x000fe200078e0004 */
[----:B------:R-:W-:-:S05]  /*1e40*/  IADD3 R15, PT, PT, R7, 0x800, RZ ;  /* 0x00000800070f7810 */ /* 0x000fca0007ffe0ff */
[----:B------:R-:W4:Y:S01]  /*1e50*/  LDG.E R28, desc[UR6][R28.64] ;  /* 0x000000061c1c7981 */ /* 0x000f22000c1e1900 */
[----:B0-----:R-:W-:Y:S01]  /*1e60*/  IADD3 R25, PT, PT, R7, 0xa00, RZ ;  /* 0x00000a0007197810 */ /* 0x001fe20007ffe0ff */
[----:B--2---:R-:W-:Y:S01]  /*1e70*/  FFMA R14, R22, R22, R23 ;  /* 0x00000016160e7223 */ /* 0x004fe20000000017 */
[----:B------:R-:W-:Y:S01]  /*1e80*/  IMAD.WIDE.U32 R22, R21, 0x4, R4 ;  /* 0x0000000415167825 */ /* 0x000fe200078e0004 */
[----:B------:R-:W-:-:S03]  /*1e90*/  IADD3 R21, PT, PT, R7, 0x600, RZ ;  /* 0x0000060007157810 */ /* 0x000fc60007ffe0ff */
[----:B---3--:R-:W-:Y:S02]  /*1ea0*/  FFMA R17, R17, R17, R14 ;  /* 0x0000001111117223 */ /* 0x008fe4000000000e */
[--C-:B------:R-:W-:Y:S01]  /*1eb0*/  IMAD.WIDE.U32 R20, R21, 0x4, R4.reuse ;  /* 0x0000000415147825 */ /* 0x100fe200078e0004 */
[----:B------:R-:W2:Y:S03]  /*1ec0*/  LDG.E R29, desc[UR6][R22.64] ;  /* 0x00000006161d7981 */ /* 0x000ea6000c1e1900 */
[----:B------:R-:W-:Y:S02]  /*1ed0*/  IMAD.WIDE.U32 R14, R15, 0x4, R4 ;  /* 0x000000040f0e7825 */ /* 0x000fe400078e0004 */
[----:B------:R5:W3:Y:S04]  /*1ee0*/  LDG.E R20, desc[UR6][R20.64] ;  /* 0x0000000614147981 */ /* 0x000ae8000c1e1900 */
[----:B------:R-:W3:Y:S01]  /*1ef0*/  LDG.E R14, desc[UR6][R14.64] ;  /* 0x000000060e0e7981 */ /* 0x000ee2000c1e1900 */
[----:B-----5:R-:W-:Y:S01]  /*1f00*/  FFMA R21, R16, R16, R17 ;  /* 0x0000001010157223 */ /* 0x020fe20000000011 */
[----:B------:R-:W-:Y:S01]  /*1f10*/  IMAD.WIDE.U32 R16, R25, 0x4, R4 ;  /* 0x0000000419107825 */ /* 0x000fe200078e0004 */
[----:B------:R-:W-:-:S05]  /*1f20*/  IADD3 R25, PT, PT, R7, 0xc00, RZ ;  /* 0x00000c0007197810 */ /* 0x000fca0007ffe0ff */
[--C-:B------:R-:W-:Y:S01]  /*1f30*/  IMAD.WIDE.U32 R22, R25, 0x4, R4.reuse ;  /* 0x0000000419167825 */ /* 0x100fe200078e0004 */
[----:B------:R-:W-:Y:S01]  /*1f40*/  IADD3 R25, PT, PT, R7, 0xe00, RZ ;  /* 0x00000e0007197810 */ /* 0x000fe20007ffe0ff */
[----:B------:R-:W5:Y:S04]  /*1f50*/  LDG.E R16, desc[UR6][R16.64] ;  /* 0x0000000610107981 */ /* 0x000f68000c1e1900 */
[----:B------:R-:W-:Y:S01]  /*1f60*/  IMAD.WIDE.U32 R24, R25, 0x4, R4 ;  /* 0x0000000419187825 */ /* 0x000fe200078e0004 */
[----:B------:R-:W5:Y:S05]  /*1f70*/  LDG.E R22, desc[UR6][R22.64] ;  /* 0x0000000616167981 */ /* 0x000f6a000c1e1900 */
[----:B------:R-:W5:Y:S01]  /*1f80*/  LDG.E R24, desc[UR6][R24.64] ;  /* 0x0000000618187981 */ /* 0x000f62000c1e1900 */
[----:B------:R-:W-:-:S04]  /*1f90*/  FFMA R12, R12, R12, R21 ;  /* 0x0000000c0c0c7223 */ /* 0x000fc80000000015 */
[----:B------:R-:W-:-:S04]  /*1fa0*/  FFMA R13, R13, R13, R12 ;  /* 0x0000000d0d0d7223 */ /* 0x000fc8000000000c */
[----:B------:R-:W-:-:S04]  /*1fb0*/  FFMA R18, R18, R18, R13 ;  /* 0x0000001212127223 */ /* 0x000fc8000000000d */
[----:B----4-:R-:W-:-:S04]  /*1fc0*/  FFMA R27, R27, R27, R18 ;  /* 0x0000001b1b1b7223 */ /* 0x010fc80000000012 */
[----:B------:R-:W-:-:S04]  /*1fd0*/  FFMA R26, R26, R26, R27 ;  /* 0x0000001a1a1a7223 */ /* 0x000fc8000000001b */
[----:B------:R-:W-:-:S04]  /*1fe0*/  FFMA R19, R19, R19, R26 ;  /* 0x0000001313137223 */ /* 0x000fc8000000001a */
[----:B------:R-:W-:Y:S01]  /*1ff0*/  FFMA R28, R28, R28, R19 ;  /* 0x0000001c1c1c7223 */ /* 0x000fe20000000013 */
[----:B------:R-:W-:-:S04]  /*2000*/  IADD3 R0, PT, PT, R0, 0x10, RZ ;  /* 0x0000001000007810 */ /* 0x000fc80007ffe0ff */
[----:B------:R-:W-:Y:S02]  /*2010*/  ISETP.NE.AND P0, PT, R0, RZ, PT ;  /* 0x000000ff0000720c */ /* 0x000fe40003f05270 */
[----:B------:R-:W-:Y:S02]  /*2020*/  IADD3 R11, PT, PT, R11, 0x2000, RZ ;  /* 0x000020000b0b7810 */ /* 0x000fe40007ffe0ff */
[----:B------:R-:W-:Y:S01]  /*2030*/  IADD3 R7, PT, PT, R7, 0x2000, RZ ;  /* 0x0000200007077810 */ /* 0x000fe20007ffe0ff */
[----:B--2---:R-:W-:-:S04]  /*2040*/  FFMA R29, R29, R29, R28 ;  /* 0x0000001d1d1d7223 */ /* 0x004fc8000000001c */
[----:B---3--:R-:W-:-:S04]  /*2050*/  FFMA R29, R20, R20, R29 ;  /* 0x00000014141d7223 */ /* 0x008fc8000000001d */
[----:B------:R-:W-:-:S04]  /*2060*/  FFMA R29, R14, R14, R29 ;  /* 0x0000000e0e1d7223 */ /* 0x000fc8000000001d */
[----:B-----5:R-:W-:-:S04]  /*2070*/  FFMA R29, R16, R16, R29 ;  /* 0x00000010101d7223 */ /* 0x020fc8000000001d */
[----:B------:R-:W-:-:S04]  /*2080*/  FFMA R29, R22, R22, R29 ;  /* 0x00000016161d7223 */ /* 0x000fc8000000001d */
[----:B------:R-:W-:Y:S01]  /*2090*/  FFMA R23, R24, R24, R29 ;  /* 0x0000001818177223 */ /* 0x000fe2000000001d */
[----:B------:R-:W-:Y:S06]  /*20a0*/  @P0 BRA `(.L_x_197) ;  /* 0xfffffff800f00947 */ /* 0x000fec000383ffff */
[----:B------:R-:W-:Y:S05]  /*20b0*/  BSYNC.RECONVERGENT B3 ;  /* 0x0000000000037941 */ /* 0x000fea0003800200 */
.L_x_196:
[----:B------:R-:W-:-:S07]  /*20c0*/  IADD3 R0, PT, PT, R11, -0x1000, RZ ;  /* 0xfffff0000b007810 */ /* 0x000fce0007ffe0ff */
.L_x_195:
[----:B------:R-:W-:Y:S05]  /*20d0*/  BSYNC.RECONVERGENT B2 ;  /* 0x0000000000027941 */ /* 0x000fea0003800200 */
.L_x_194:
[----:B------:R-:W-:-:S13]  /*20e0*/  ISETP.NE.AND P0, PT, R10, RZ, PT ;  /* 0x000000ff0a00720c */ /* 0x000fda0003f05270 */
[----:B------:R-:W-:Y:S05]  /*20f0*/  @!P0 BRA `(.L_x_193) ;  /* 0x00000004002c8947 */ /* 0x000fea0003800000 */
[----:B------:R-:W-:Y:S01]  /*2100*/  ISETP.GE.U32.AND P0, PT, R10, 0x8, PT ;  /* 0x000000080a00780c */ /* 0x000fe20003f06070 */
[----:B------:R-:W-:Y:S01]  /*2110*/  BSSY.RECONVERGENT B2, `(.L_x_198) ;  /* 0x0000025000027945 */ /* 0x000fe20003800200 */
[----:B------:R-:W-:-:S04]  /*2120*/  LOP3.LUT R25, R8, 0x7, RZ, 0xc0, !PT ;  /* 0x0000000708197812 */ /* 0x000fc800078ec0ff */
[----:B------:R-:W-:-:S07]  /*2130*/  ISETP.NE.AND P1, PT, R25, RZ, PT ;  /* 0x000000ff1900720c */ /* 0x000fce0003f25270 */
[----:B------:R-:W-:Y:S06]  /*2140*/  @!P0 BRA `(.L_x_199) ;  /* 0x0000000000848947 */ /* 0x000fec0003800000 */
[----:B------:R-:W-:-:S04]  /*2150*/  IADD3 R7, PT, PT, R0, R9, RZ ;  /* 0x0000000900077210 */ /* 0x000fc80007ffe0ff */
[C---:B------:R-:W-:Y:S01]  /*2160*/  IADD3 R19, PT, PT, R7.reuse, 0x200, RZ ;  /* 0x0000020007137810 */ /* 0x040fe20007ffe0ff */
[C---:B------:R-:W-:Y:S01]  /*2170*/  IMAD.WIDE.U32 R14, R7.reuse, 0x4, R4 ;  /* 0x00000004070e7825 */ /* 0x040fe200078e0004 */
[----:B------:R-:W-:-:S03]  /*2180*/  IADD3 R17, PT, PT, R7, 0x400, RZ ;  /* 0x0000040007117810 */ /* 0x000fc60007ffe0ff */
[--C-:B------:R-:W-:Y:S01]  /*2190*/  IMAD.WIDE.U32 R18, R19, 0x4, R4.reuse ;  /* 0x0000000413127825 */ /* 0x100fe200078e0004 */
[----:B------:R0:W2:Y:S01]  /*21a0*/  LDG.E R22, desc[UR6][R14.64] ;  /* 0x000000060e167981 */ /* 0x0000a2000c1e1900 */
[----:B------:R-:W-:Y:S02]  /*21b0*/  IADD3 R11, PT, PT, R7, 0x600, RZ ;  /* 0x00000600070b7810 */ /* 0x000fe40007ffe0ff */
[--C-:B------:R-:W-:Y:S01]  /*21c0*/  IMAD.WIDE.U32 R16, R17, 0x4, R4.reuse ;  /* 0x0000000411107825 */ /* 0x100fe200078e0004 */
[----:B------:R1:W3:Y:S01]  /*21d0*/  LDG.E R24, desc[UR6][R18.64] ;  /* 0x0000000612187981 */ /* 0x0002e2000c1e1900 */
[----:B------:R-:W-:Y:S02]  /*21e0*/  IADD3 R13, PT, PT, R7, 0x800, RZ ;  /* 0x00000800070d7810 */ /* 0x000fe40007ffe0ff */
        /* <DEDUP_REMOVED lines=23> */
.L_x_199:
[----:B------:R-:W-:Y:S05]  /*2360*/  BSYNC.RECONVERGENT B2 ;  /* 0x0000000000027941 */ /* 0x000fea0003800200 */
.L_x_198:
[----:B------:R-:W-:Y:S05]  /*2370*/  @!P1 BRA `(.L_x_193) ;  /* 0x00000000008c9947 */ /* 0x000fea0003800000 */
[----:B------:R-:W-:Y:S01]  /*2380*/  ISETP.GE.U32.AND P0, PT, R25, 0x4, PT ;  /* 0x000000041900780c */ /* 0x000fe20003f06070 */
[----:B------:R-:W-:Y:S01]  /*2390*/  BSSY.RECONVERGENT B2, `(.L_x_200) ;  /* 0x0000014000027945 */ /* 0x000fe20003800200 */
[----:B------:R-:W-:-:S11]  /*23a0*/  LOP3.LUT P1, RZ, R8, 0x3, RZ, 0xc0, !PT ;  /* 0x0000000308ff7812 */ /* 0x000fd6000782c0ff */
[----:B------:R-:W-:Y:S05]  /*23b0*/  @!P0 BRA `(.L_x_201) ;  /* 0x0000000000448947 */ /* 0x000fea0003800000 */
[----:B------:R-:W-:-:S04]  /*23c0*/  IADD3 R7, PT, PT, R0, R9, RZ ;  /* 0x0000000900077210 */ /* 0x000fc80007ffe0ff */
[C---:B------:R-:W-:Y:S01]  /*23d0*/  IADD3 R11, PT, PT, R7.reuse, 0x200, RZ ;  /* 0x00000200070b7810 */ /* 0x040fe20007ffe0ff */
[C---:B------:R-:W-:Y:S01]  /*23e0*/  IMAD.WIDE.U32 R8, R7.reuse, 0x4, R4 ;  /* 0x0000000407087825 */ /* 0x040fe200078e0004 */
[----:B------:R-:W-:-:S03]  /*23f0*/  IADD3 R13, PT, PT, R7, 0x400, RZ ;  /* 0x00000400070d7810 */ /* 0x000fc60007ffe0ff */
[--C-:B------:R-:W-:Y:S01]  /*2400*/  IMAD.WIDE.U32 R10, R11, 0x4, R4.reuse ;  /* 0x000000040b0a7825 */ /* 0x100fe200078e0004 */
[----:B------:R-:W-:Y:S01]  /*2410*/  IADD3 R15, PT, PT, R7, 0x600, RZ ;  /* 0x00000600070f7810 */ /* 0x000fe20007ffe0ff */
        /* <DEDUP_REMOVED lines=11> */
.L_x_201:
[----:B------:R-:W-:Y:S05]  /*24d0*/  BSYNC.RECONVERGENT B2 ;  /* 0x0000000000027941 */ /* 0x000fea0003800200 */
.L_x_200:
[----:B------:R-:W-:Y:S05]  /*24e0*/  @!P1 BRA `(.L_x_193) ;  /* 0x0000000000309947 */ /* 0x000fea0003800000 */
[----:B------:R-:W-:Y:S02]  /*24f0*/  LOP3.LUT R6, R6, 0xffff, RZ, 0xc0, !PT ;  /* 0x0000ffff06067812 */ /* 0x000fe400078ec0ff */
[----:B------:R-:W-:Y:S02]  /*2500*/  IADD3 R9, PT, PT, R0, R2, RZ ;  /* 0x0000000200097210 */ /* 0x000fe40007ffe0ff */
[----:B------:R-:W-:-:S04]  /*2510*/  LEA.HI R6, R6, 0x1, RZ, 0x17 ;  /* 0x0000000106067811 */ /* 0x000fc800078fb8ff */
[----:B------:R-:W-:-:S04]  /*2520*/  LOP3.LUT R6, R6, 0x3, RZ, 0xc0, !PT ;  /* 0x0000000306067812 */ /* 0x000fc800078ec0ff */
[----:B------:R-:W-:-:S07]  /*2530*/  IADD3 R0, PT, PT, -R6, RZ, RZ ;  /* 0x000000ff06007210 */ /* 0x000fce0007ffe1ff */
.L_x_202:
[----:B------:R-:W-:-:S06]  /*2540*/  IMAD.WIDE.U32 R6, R9, 0x4, R4 ;  /* 0x0000000409067825 */ /* 0x000fcc00078e0004 */
[----:B------:R-:W2:Y:S01]  /*2550*/  LDG.E R6, desc[UR6][R6.64] ;  /* 0x0000000606067981 */ /* 0x000ea2000c1e1900 */
[----:B------:R-:W-:Y:S02]  /*2560*/  IADD3 R0, PT, PT, R0, 0x1, RZ ;  /* 0x0000000100007810 */ /* 0x000fe40007ffe0ff */
[----:B------:R-:W-:Y:S02]  /*2570*/  IADD3 R9, PT, PT, R9, 0x200, RZ ;  /* 0x0000020009097810 */ /* 0x000fe40007ffe0ff */
[----:B------:R-:W-:Y:S01]  /*2580*/  ISETP.NE.AND P0, PT, R0, RZ, PT ;  /* 0x000000ff0000720c */ /* 0x000fe20003f05270 */
[----:B--2---:R-:W-:-:S12]  /*2590*/  FFMA R23, R6, R6, R23 ;  /* 0x0000000606177223 */ /* 0x004fd80000000017 */
[----:B------:R-:W-:Y:S05]  /*25a0*/  @P0 BRA `(.L_x_202) ;  /* 0xfffffffc00e40947 */ /* 0x000fea000383ffff */
.L_x_193:
[----:B------:R-:W-:Y:S05]  /*25b0*/  BSYNC.RECONVERGENT B1 ;  /* 0x0000000000017941 */ /* 0x000fea0003800200 */
.L_x_190:
        /* <DEDUP_REMOVED lines=33> */
[----:B------:R-:W1:Y:S04]  /*27d0*/  LDS.128 R8, [UR4+0x20] ;  /* 0x00002004ff087984 */ /* 0x000e680008000c00 */
[----:B--2---:R-:W2:Y:S04]  /*27e0*/  LDS.128 R4, [UR4+0x30] ;  /* 0x00003004ff047984 */ /* 0x004ea80008000c00 */
        /* <DEDUP_REMOVED lines=16> */
.L_x_189:
[----:B------:R-:W-:Y:S05]  /*28f0*/  BSYNC.RECONVERGENT B0 ;  /* 0x0000000000007941 */ /* 0x000fea0003800200 */
.L_x_173:
[----:B------:R-:W-:Y:S05]  /*2900*/  @P0 EXIT ;  /* 0x000000000000094d */ /* 0x000fea0003800000 */
[----:B012---:R-:W0:Y:S02]  /*2910*/  LDC.64 R4, c[0x0][0x388] ;  /* 0x0000e200ff047b82 */ /* 0x007e240000000a00 */
[----:B0-----:R-:W-:-:S05]  /*2920*/  IMAD.WIDE.U32 R2, R3, 0x4, R4 ;  /* 0x0000000403027825 */ /* 0x001fca00078e0004 */
[----:B------:R-:W-:Y:S01]  /*2930*/  STG.E desc[UR6][R2.64], R20 ;  /* 0x0000001402007986 */ /* 0x000fe2000c101906 */
[----:B------:R-:W-:Y:S05]  /*2940*/  EXIT ;  /* 0x000000000000794d */ /* 0x000fea0003800000 */
.L_x_203:
        /* <DEDUP_REMOVED lines=11> */
.L_x_255:


//--------------------- .text._ZN3cub18CUB_300001_SM_10006detail6reduce28DeviceReduceSingleTileKernelINS2_10policy_hubIfjN4cuda3std3__44plusIfEEE10Policy1000EN6thrust24THRUST_300001_SM_1000_NS10device_ptrIKfEEPfjS9_ff9square_opEEvT0_T1_T2_T3_T4_T6_ --------------------------
	.section	.text._ZN3cub18CUB_300001_SM_10006detail6reduce28DeviceReduceSingleTileKernelINS2_10policy_hubIfjN4cuda3std3__44plusIfEEE10Policy1000EN6thrust24THRUST_300001_SM_1000_NS10device_ptrIKfEEPfjS9_ff9square_opEEvT0_T1_T2_T3_T4_T6_,"ax",@progbits
	.align	128
        .global         _ZN3cub18CUB_300001_SM_10006detail6reduce28DeviceReduceSingleTileKernelINS2_10policy_hubIfjN4cuda3std3__44plusIfEEE10Policy1000EN6thrust24THRUST_300001_SM_1000_NS10device_ptrIKfEEPfjS9_ff9square_opEEvT0_T1_T2_T3_T4_T6_
        .type           _ZN3cub18CUB_300001_SM_10006detail6reduce28DeviceReduceSingleTileKernelINS2_10policy_hubIfjN4cuda3std3__44plusIfEEE10Policy1000EN6thrust24THRUST_300001_SM_1000_NS10device_ptrIKfEEPfjS9_ff9square_opEEvT0_T1_T2_T3_T4_T6_,@function
        .size           _ZN3cub18CUB_300001_SM_10006detail6reduce28DeviceReduceSingleTileKernelINS2_10policy_hubIfjN4cuda3std3__44plusIfEEE10Policy1000EN6thrust24THRUST_300001_SM_1000_NS10device_ptrIKfEEPfjS9_ff9square_opEEvT0_T1_T2_T3_T4_T6_,(.L_x_256 - _ZN3cub18CUB_300001_SM_10006detail6reduce28DeviceReduceSingleTileKernelINS2_10policy_hubIfjN4cuda3std3__44plusIfEEE10Policy1000EN6thrust24THRUST_300001_SM_1000_NS10device_ptrIKfEEPfjS9_ff9square_opEEvT0_T1_T2_T3_T4_T6_)
        .other          _ZN3cub18CUB_300001_SM_10006detail6reduce28DeviceReduceSingleTileKernelINS2_10policy_hubIfjN4cuda3std3__44plusIfEEE10Policy1000EN6thrust24THRUST_300001_SM_1000_NS10device_ptrIKfEEPfjS9_ff9square_opEEvT0_T1_T2_T3_T4_T6_,@"STO_CUDA_ENTRY STV_DEFAULT"
_ZN3cub18CUB_300001_SM_10006detail6reduce28DeviceReduceSingleTileKernelINS2_10policy_hubIfjN4cuda3std3__44plusIfEEE10Policy1000EN6thrust24THRUST_300001_SM_1000_NS10device_ptrIKfEEPfjS9_ff9square_opEEvT0_T1_T2_T3_T4_T6_:
.text._ZN3cub18CUB_300001_SM_10006detail6reduce28DeviceReduceSingleTileKernelINS2_10policy_hubIfjN4cuda3std3__44plusIfEEE10Policy1000EN6thrust24THRUST_300001_SM_1000_NS10device_ptrIKfEEPfjS9_ff9square_opEEvT0_T1_T2_T3_T4_T6_:
        /* <DEDUP_REMOVED lines=13> */
.L_x_204:
[----:B------:R-:W-:Y:S01]  /*00d0*/  ISETP.GT.U32.AND P0, PT, R4, 0x1fff, PT ;  /* 0x00001fff0400780c */ /* 0x000fe20003f04070 */
[----:B------:R-:W-:-:S12]  /*00e0*/  BSSY.RECONVERGENT B0, `(.L_x_205) ;  /* 0x000023c000007945 */ /* 0x000fd80003800200 */
[----:B------:R-:W-:Y:S05]  /*00f0*/  @P0 BRA `(.L_x_206) ;  /* 0x0000001000040947 */ /* 0x000fea0003800000 */
[----:B------:R-:W0:Y:S01]  /*0100*/  S2R R5, SR_TID.X ;  /* 0x0000000000057919 */ /* 0x000e220000002100 */
[----:B------:R-:W-:Y:S01]  /*0110*/  BSSY.RECONVERGENT B1, `(.L_x_207) ;  /* 0x000000a000017945 */ /* 0x000fe20003800200 */
[----:B------:R-:W-:Y:S01]  /*0120*/  HFMA2 R0, -RZ, RZ, 0, 0 ;  /* 0x00000000ff007431 */ /* 0x000fe200000001ff */
        /* <DEDUP_REMOVED lines=8> */
.L_x_208:
[----:B------:R-:W-:Y:S05]  /*01b0*/  BSYNC.RECONVERGENT B1 ;  /* 0x0000000000017941 */ /* 0x000fea0003800200 */
.L_x_207:
[----:B------:R-:W-:Y:S01]  /*01c0*/  ISETP.GE.U32.AND P0, PT, R7, R4, PT ;  /* 0x000000040700720c */ /* 0x000fe20003f06070 */
[----:B------:R-:W-:-:S12]  /*01d0*/  BSSY.RECONVERGENT B1, `(.L_x_209) ;  /* 0x0000070000017945 */ /* 0x000fd80003800200 */
[----:B------:R-:W-:Y:S05]  /*01e0*/  @P0 BRA `(.L_x_210) ;  /* 0x0000000400b80947 */ /* 0x000fea0003800000 */
[----:B------:R-:W-:Y:S01]  /*01f0*/  LOP3.LUT R3, RZ, R7, RZ, 0x33, !PT ;  /* 0x00000007ff037212 */ /* 0x000fe200078e33ff */
[----:B------:R-:W-:Y:S03]  /*0200*/  BSSY.RECONVERGENT B2, `(.L_x_211) ;  /* 0x0000033000027945 */ /* 0x000fe60003800200 */
[----:B------:R-:W-:-:S04]  /*0210*/  IADD3 R3, PT, PT, R3, R4, RZ ;  /* 0x0000000403037210 */ /* 0x000fc80007ffe0ff */
        /* <DEDUP_REMOVED lines=11> */
.L_x_213:
        /* <DEDUP_REMOVED lines=38> */
.L_x_212:
[----:B------:R-:W-:Y:S05]  /*0530*/  BSYNC.RECONVERGENT B2 ;  /* 0x0000000000027941 */ /* 0x000fea0003800200 */
.L_x_211:
[----:B------:R-:W-:Y:S05]  /*0540*/  @!P1 BRA `(.L_x_210) ;  /* 0x0000000000e09947 */ /* 0x000fea0003800000 */
[----:B------:R-:W-:Y:S01]  /*0550*/  ISETP.GE.U32.AND P0, PT, R20, 0x8, PT ;  /* 0x000000081400780c */ /* 0x000fe20003f06070 */
[----:B------:R-:W-:Y:S01]  /*0560*/  BSSY.RECONVERGENT B2, `(.L_x_214) ;  /* 0x0000017000027945 */ /* 0x000fe20003800200 */
[----:B------:R-:W-:-:S04]  /*0570*/  LOP3.LUT R8, R6, 0x7, RZ, 0xc0, !PT ;  /* 0x0000000706087812 */ /* 0x000fc800078ec0ff */
[----:B------:R-:W-:-:S07]  /*0580*/  ISETP.NE.AND P1, PT, R8, RZ, PT ;  /* 0x000000ff0800720c */ /* 0x000fce0003f25270 */
[----:B------:R-:W-:Y:S06]  /*0590*/  @!P0 BRA `(.L_x_215) ;  /* 0x00000000004c8947 */ /* 0x000fec0003800000 */
        /* <DEDUP_REMOVED lines=19> */
.L_x_215:
[----:B------:R-:W-:Y:S05]  /*06d0*/  BSYNC.RECONVERGENT B2 ;  /* 0x0000000000027941 */ /* 0x000fea0003800200 */
.L_x_214:
        /* <DEDUP_REMOVED lines=17> */
.L_x_217:
[----:B------:R-:W-:Y:S05]  /*07f0*/  BSYNC.RECONVERGENT B2 ;  /* 0x0000000000027941 */ /* 0x000fea0003800200 */
.L_x_216:
[----:B------:R-:W-:Y:S05]  /*0800*/  @!P1 BRA `(.L_x_210) ;  /* 0x0000000000309947 */ /* 0x000fea0003800000 */
[----:B------:R-:W0:Y:S01]  /*0810*/  LDC.64 R2, c[0x0][0x380] ;  /* 0x0000e000ff027b82 */ /* 0x000e220000000a00 */
[----:B------:R-:W-:Y:S01]  /*0820*/  IADD3 R6, PT, PT, -R6, RZ, RZ ;  /* 0x000000ff06067210 */ /* 0x000fe20007ffe1ff */
[----:B0-----:R-:W-:-:S05]  /*0830*/  IMAD.WIDE.U32 R2, R7, 0x4, R2 ;  /* 0x0000000407027825 */ /* 0x001fca00078e0002 */
[----:B------:R-:W-:-:S07]  /*0840*/  MOV R7, R3 ;  /* 0x0000000300077202 */ /* 0x000fce0000000f00 */
.L_x_218:
[----:B------:R-:W-:-:S06]  /*0850*/  MOV R3, R7 ;  /* 0x0000000700037202 */ /* 0x000fcc0000000f00 */
[----:B------:R0:W2:Y:S01]  /*0860*/  LDG.E R3, desc[UR6][R2.64] ;  /* 0x0000000602037981 */ /* 0x0000a2000c1e1900 */
[----:B------:R-:W-:-:S04]  /*0870*/  IADD3 R6, PT, PT, R6, 0x1, RZ ;  /* 0x0000000106067810 */ /* 0x000fc80007ffe0ff */
[----:B------:R-:W-:Y:S02]  /*0880*/  ISETP.NE.AND P0, PT, R6, RZ, PT ;  /* 0x000000ff0600720c */ /* 0x000fe40003f05270 */
[----:B0-----:R-:W-:-:S04]  /*0890*/  IADD3 R2, P1, PT, R2, 0x800, RZ ;  /* 0x0000080002027810 */ /* 0x001fc80007f3e0ff */
[----:B------:R-:W-:Y:S01]  /*08a0*/  IADD3.X R7, PT, PT, RZ, R7, RZ, P1, !PT ;  /* 0x00000007ff077210 */ /* 0x000fe20000ffe4ff */
[----:B--2---:R-:W-:-:S06]  /*08b0*/  FFMA R0, R3, R3, R0 ;  /* 0x0000000303007223 */ /* 0x004fcc0000000000 */
[----:B------:R-:W-:Y:S05]  /*08c0*/  @P0 BRA `(.L_x_218) ;  /* 0xfffffffc00e00947 */ /* 0x000fea000383ffff */
.L_x_210:
[----:B------:R-:W-:Y:S05]  /*08d0*/  BSYNC.RECONVERGENT B1 ;  /* 0x0000000000017941 */ /* 0x000fea0003800200 */
.L_x_209:
[----:B------:R-:W-:Y:S02]  /*08e0*/  ISETP.GE.U32.AND P0, PT, R4, 0x200, PT ;  /* 0x000002000400780c */ /* 0x000fe40003f06070 */
[----:B------:R-:W-:-:S11]  /*08f0*/  MOV R9, R0 ;  /* 0x0000000000097202 */ /* 0x000fd60000000f00 */
        /* <DEDUP_REMOVED lines=35> */
[----:B------:R-:W3:Y:S04]  /*0b30*/  LDS.128 R8, [UR4+0x30] ;  /* 0x00003004ff087984 */ /* 0x000ee80008000c00 */
[----:B------:R-:W4:Y:S01]  /*0b40*/  LDS.128 R16, [UR4+0x40] ;  /* 0x00004004ff107984 */ /* 0x000f220008000c00 */
[----:B0-----:R-:W-:-:S04]  /*0b50*/  FADD R5, R0, R5 ;  /* 0x0000000500057221 */ /* 0x001fc80000000000 */
        /* <DEDUP_REMOVED lines=9> */
[----:B------:R-:W-:-:S04]  /*0bf0*/  FADD R11, R10, R11 ;  /* 0x0000000b0a0b7221 */ /* 0x000fc80000000000 */
[----:B----4-:R-:W-:-:S04]  /*0c00*/  FADD R16, R11, R16 ;  /* 0x000000100b107221 */ /* 0x010fc80000000000 */
[----:B------:R-:W-:-:S04]  /*0c10*/  FADD R17, R16, R17 ;  /* 0x0000001110117221 */ /* 0x000fc80000000000 */
[----:B------:R-:W-:-:S04]  /*0c20*/  FADD R18, R17, R18 ;  /* 0x0000001211127221 */ /* 0x000fc80000000000 */
[----:B------:R-:W-:Y:S01]  /*0c30*/  FADD R0, R18, R19 ;  /* 0x0000001312007221 */ /* 0x000fe20000000000 */
[----:B------:R-:W-:Y:S06]  /*0c40*/  BRA `(.L_x_220) ;  /* 0x0000001800147947 */ /* 0x000fec0003800000 */
.L_x_219:
[----:B------:R-:W0:Y:S01]  /*0c50*/  S2R R6, SR_LANEID ;  /* 0x0000000000067919 */ /* 0x000e220000000000 */
[----:B------:R-:W-:-:S04]  /*0c60*/  LOP3.LUT R0, R5, 0x3e0, RZ, 0xc0, !PT ;  /* 0x000003e005007812 */ /* 0x000fc800078ec0ff */
[----:B------:R-:W-:Y:S02]  /*0c70*/  IADD3 R3, PT, PT, R0, 0x20, RZ ;  /* 0x0000002000037810 */ /* 0x000fe40007ffe0ff */
[----:B------:R-:W-:Y:S02]  /*0c80*/  LOP3.LUT R7, RZ, R0, RZ, 0x33, !PT ;  /* 0x00000000ff077212 */ /* 0x000fe400078e33ff */
[-C--:B------:R-:W-:Y:S02]  /*0c90*/  ISETP.GT.U32.AND P0, PT, R3, R4.reuse, PT ;  /* 0x000000040300720c */ /* 0x080fe40003f04070 */
        /* <DEDUP_REMOVED lines=40> */
[----:B------:R-:W0:Y:S04]  /*0f20*/  LDS.128 R20, [UR4+0x10] ;  /* 0x00001004ff147984 */ /* 0x000e280008000c00 */
        /* <DEDUP_REMOVED lines=30> */
.L_x_206:
[----:B------:R-:W0:Y:S01]  /*1110*/  S2R R0, SR_TID.X ;  /* 0x0000000000007919 */ /* 0x000e220000002100 */
[----:B------:R-:W1:Y:S02]  /*1120*/  LDCU.64 UR4, c[0x0][0x380] ;  /* 0x00007000ff0477ac */ /* 0x000e640008000a00 */
[----:B-1----:R-:W-:Y:S02]  /*1130*/  MOV R12, UR4 ;  /* 0x00000004000c7c02 */ /* 0x002fe40008000f00 */
[----:B------:R-:W-:-:S03]  /*1140*/  MOV R13, UR5 ;  /* 0x00000005000d7c02 */ /* 0x000fc60008000f00 */
        /* <DEDUP_REMOVED lines=17> */
[----:B------:R-:W-:Y:S01]  /*1260*/  UMOV UR4, 0x2000 ;  /* 0x0000200000047882 */ /* 0x000fe20000000000 */
[----:B--2---:R-:W-:-:S04]  /*1270*/  FMUL R21, R21, R21 ;  /* 0x0000001515157220 */ /* 0x004fc80000400000 */
[----:B---3--:R-:W-:Y:S01]  /*1280*/  FFMA R21, R20, R20, R21 ;  /* 0x0000001414157223 */ /* 0x008fe20000000015 */
[----:B------:R-:W-:Y:S01]  /*1290*/  IADD3 R20, PT, PT, R4, -0x2000, RZ ;  /* 0xffffe00004147810 */ /* 0x000fe20007ffe0ff */
[----:B----4-:R-:W-:-:S03]  /*12a0*/  FMUL R17, R17, R17 ;  /* 0x0000001111117220 */ /* 0x010fc60000400000 */
[----:B------:R-:W-:Y:S01]  /*12b0*/  ISETP.GE.U32.AND P0, PT, R20, 0x2000, PT ;  /* 0x000020001400780c */ /* 0x000fe20003f06070 */
[----:B-----5:R-:W-:Y:S01]  /*12c0*/  FMUL R19, R19, R19 ;  /* 0x0000001313137220 */ /* 0x020fe20000400000 */
[----:B------:R-:W-:Y:S01]  /*12d0*/  FMUL R22, R22, R22 ;  /* 0x0000001616167220 */ /* 0x000fe20000400000 */
        /* <DEDUP_REMOVED lines=19> */
[----:B------:R-:W0:Y:S01]  /*1410*/  LDC R4, c[0x0][0x390] ;  /* 0x0000e400ff047b82 */ /* 0x000e220000000800 */
[----:B------:R-:W-:-:S07]  /*1420*/  UMOV UR4, 0x2000 ;  /* 0x0000200000047882 */ /* 0x000fce0000000000 */
[----:B------:R-:W1:Y:S02]  /*1430*/  LDC.64 R12, c[0x0][0x380] ;  /* 0x0000e000ff0c7b82 */ /* 0x000e640000000a00 */
.L_x_223:
[----:B------:R-:W-:-:S05]  /*1440*/  IADD3 R3, PT, PT, R0, UR4, RZ ;  /* 0x0000000400037c10 */ /* 0x000fca000fffe0ff */
        /* <DEDUP_REMOVED lines=17> */
[----:B0-----:R-:W-:-:S04]  /*1560*/  IADD3 R2, PT, PT, R4, -UR4, RZ ;  /* 0x8000000404027c10 */ /* 0x001fc8000fffe0ff */
[----:B------:R-:W-:Y:S01]  /*1570*/  ISETP.GE.U32.AND P0, PT, R2, 0x2000, PT ;  /* 0x000020000200780c */ /* 0x000fe20003f06070 */
[----:B--2---:R-:W-:Y:S01]  /*1580*/  FFMA R7, R22, R22, R7 ;  /* 0x0000001616077223 */ /* 0x004fe20000000007 */
        /* <DEDUP_REMOVED lines=23> */
[----:B------:R-:W-:-:S06]  /*1700*/  UIADD3 UR4, UPT, UPT, UR4, 0x2000, URZ ;  /* 0x0000200004047890 */ /* 0x000fcc000fffe0ff */
[----:B------:R-:W-:-:S13]  /*1710*/  ISETP.LT.U32.AND P0, PT, R20, UR4, PT ;  /* 0x0000000414007c0c */ /* 0x000fda000bf01070 */
[----:B------:R-:W-:Y:S05]  /*1720*/  @!P0 BRA `(.L_x_223) ;  /* 0xfffffffc00448947 */ /* 0x000fea000383ffff */
.L_x_221:
[----:B------:R-:W-:Y:S01]  /*1730*/  IADD3 R3, PT, PT, R4, -UR4, RZ ;  /* 0x8000000404037c10 */ /* 0x000fe2000fffe0ff */
[----:B------:R-:W-:Y:S03]  /*1740*/  BSSY.RECONVERGENT B1, `(.L_x_222) ;  /* 0x00000a3000017945 */ /* 0x000fe60003800200 */
[----:B------:R-:W-:-:S04]  /*1750*/  ISETP.GE.AND P0, PT, R0, R3, PT ;  /* 0x000000030000720c */ /* 0x000fc80003f06270 */
[----:B------:R-:W-:-:S13]  /*1760*/  ISETP.LE.U32.OR P0, PT, R4, UR4, P0 ;  /* 0x0000000404007c0c */ /* 0x000fda0008703470 */
[----:B------:R-:W-:Y:S05]  /*1770*/  @P0 BRA `(.L_x_224) ;  /* 0x00000008007c0947 */ /* 0x000fea0003800000 */
[-C--:B------:R-:W-:Y:S01]  /*1780*/  LOP3.LUT R3, RZ, R0.reuse, RZ, 0x33, !PT ;  /* 0x00000000ff037212 */ /* 0x080fe200078e33ff */
[----:B------:R-:W-:Y:S01]  /*1790*/  BSSY.RECONVERGENT B2, `(.L_x_225) ;  /* 0x0000052000027945 */ /* 0x000fe20003800200 */
[----:B------:R-:W-:Y:S02]  /*17a0*/  MOV R5, R0 ;  /* 0x0000000000057202 */ /* 0x000fe40000000f00 */
[----:B------:R-:W-:-:S04]  /*17b0*/  IADD3 R3, PT, PT, R4, -UR4, R3 ;  /* 0x8000000404037c10 */ /* 0x000fc8000fffe003 */
[C---:B------:R-:W-:Y:S02]  /*17c0*/  ISETP.GE.U32.AND P0, PT, R3.reuse, 0x1e00, PT ;  /* 0x00001e000300780c */ /* 0x040fe40003f06070 */
[----:B------:R-:W-:-:S04]  /*17d0*/  LEA.HI R3, R3, 0x1, RZ, 0x17 ;  /* 0x0000000103037811 */ /* 0x000fc800078fb8ff */
[----:B------:R-:W-:-:S07]  /*17e0*/  LOP3.LUT R4, R3, 0xf, RZ, 0xc0, !PT ;  /* 0x0000000f03047812 */ /* 0x000fce00078ec0ff */
[----:B------:R-:W-:Y:S05]  /*17f0*/  @!P0 BRA `(.L_x_226) ;  /* 0x00000004002c8947 */ /* 0x000fea0003800000 */
[----:B------:R-:W-:Y:S01]  /*1800*/  LOP3.LUT R6, R3, 0xfffff0, RZ, 0xc0, !PT ;  /* 0x00fffff003067812 */ /* 0x000fe200078ec0ff */
[----:B------:R-:W-:Y:S01]  /*1810*/  BSSY.RECONVERGENT B3, `(.L_x_227) ;  /* 0x0000048000037945 */ /* 0x000fe20003800200 */
[C---:B------:R-:W-:Y:S02]  /*1820*/  LOP3.LUT R5, R0.reuse, 0x1000, RZ, 0xfc, !PT ;  /* 0x0000100000057812 */ /* 0x040fe400078efcff */
[----:B------:R-:W-:Y:S02]  /*1830*/  IADD3 R2, PT, PT, R0, UR4, RZ ;  /* 0x0000000400027c10 */ /* 0x000fe4000fffe0ff */
[----:B------:R-:W-:-:S07]  /*1840*/  IADD3 R6, PT, PT, -R6, RZ, RZ ;  /* 0x000000ff06067210 */ /* 0x000fce0007ffe1ff */
.L_x_228:
[C---:B------:R-:W-:Y:S01]  /*1850*/  IADD3 R19, PT, PT, R2.reuse, 0x200, RZ ;  /* 0x0000020002137810 */ /* 0x040fe20007ffe0ff */
[C---:B------:R-:W-:Y:S01]  /*1860*/  IMAD.WIDE.U32 R14, R2.reuse, 0x4, R12 ;  /* 0x00000004020e7825 */ /* 0x040fe200078e000c */
[----:B------:R-:W-:-:S03]  /*1870*/  IADD3 R11, PT, PT, R2, 0x400, RZ ;  /* 0x00000400020b7810 */ /* 0x000fc60007ffe0ff */
[--C-:B------:R-:W-:Y:S01]  /*1880*/  IMAD.WIDE.U32 R18, R19, 0x4, R12.reuse ;  /* 0x0000000413127825 */ /* 0x100fe200078e000c */
[----:B------:R0:W2:Y:S01]  /*1890*/  LDG.E R8, desc[UR6][R14.64] ;  /* 0x000000060e087981 */ /* 0x0000a2000c1e1900 */
[C---:B------:R-:W-:Y:S02]  /*18a0*/  IADD3 R21, PT, PT, R2.reuse, 0x600, RZ ;  /* 0x0000060002157810 */ /* 0x040fe40007ffe0ff */
[--C-:B------:R-:W-:Y:S01]  /*18b0*/  IMAD.WIDE.U32 R10, R11, 0x4, R12.reuse ;  /* 0x000000040b0a7825 */ /* 0x100fe200078e000c */
[----:B------:R1:W3:Y:S01]  /*18c0*/  LDG.E R9, desc[UR6][R18.64] ;  /* 0x0000000612097981 */ /* 0x0002e2000c1e1900 */
[C---:B------:R-:W-:Y:S02]  /*18d0*/  IADD3 R17, PT, PT, R2.reuse, 0x800, RZ ;  /* 0x0000080002117810 */ /* 0x040fe40007ffe0ff */
[--C-:B------:R-:W-:Y:S02]  /*18e0*/  IMAD.WIDE.U32 R20, R21, 0x4, R12.reuse ;  /* 0x0000000415147825 */ /* 0x100fe400078e000c */
[----:B------:R4:W5:Y:S01]  /*18f0*/  LDG.E R10, desc[UR6][R10.64] ;  /* 0x000000060a0a7981 */ /* 0x000962000c1e1900 */
[----:B------:R-:W-:Y:S01]  /*1900*/  IADD3 R29, PT, PT, R2, 0xa00, RZ ;  /* 0x00000a00021d7810 */ /* 0x000fe20007ffe0ff */
[----:B------:R-:W-:-:S02]  /*1910*/  IMAD.WIDE.U32 R16, R17, 0x4, R12 ;  /* 0x0000000411107825 */ /* 0x000fc400078e000c */
[----:B------:R4:W5:Y:S01]  /*1920*/  LDG.E R27, desc[UR6][R20.64] ;  /* 0x00000006141b7981 */ /* 0x000962000c1e1900 */
[C---:B------:R-:W-:Y:S01]  /*1930*/  IADD3 R23, PT, PT, R2.reuse, 0xc00, RZ ;  /* 0x00000c0002177810 */ /* 0x040fe20007ffe0ff */
[--C-:B------:R-:W-:Y:S02]  /*1940*/  IMAD.WIDE.U32 R28, R29, 0x4, R12.reuse ;  /* 0x000000041d1c7825 */ /* 0x100fe400078e000c */
[----:B------:R-:W5:Y:S01]  /*1950*/  LDG.E R26, desc[UR6][R16.64] ;  /* 0x00000006101a7981 */ /* 0x000f62000c1e1900 */
[C---:B------:R-:W-:Y:S01]  /*1960*/  IADD3 R22, PT, PT, R2.reuse, 0xe00, RZ ;  /* 0x00000e0002167810 */ /* 0x040fe20007ffe0ff */
[--C-:B0-----:R-:W-:Y:S02]  /*1970*/  IMAD.WIDE.U32 R14, R23, 0x4, R12.reuse ;  /* 0x00000004170e7825 */ /* 0x101fe400078e000c */
[----:B------:R0:W5:Y:S01]  /*1980*/  LDG.E R25, desc[UR6][R28.64] ;  /* 0x000000061c197981 */ /* 0x000162000c1e1900 */
[----:B------:R-:W-:Y:S01]  /*1990*/  IADD3 R23, PT, PT, R2, 0x1000, RZ ;  /* 0x0000100002177810 */ /* 0x000fe20007ffe0ff */
[----:B-1----:R-:W-:-:S02]  /*19a0*/  IMAD.WIDE.U32 R18, R22, 0x4, R12 ;  /* 0x0000000416127825 */ /* 0x002fc400078e000c */
[----:B------:R1:W5:Y:S01]  /*19b0*/  LDG.E R24, desc[UR6][R14.64] ;  /* 0x000000060e187981 */ /* 0x000362000c1e1900 */
[C---:B----4-:R-:W-:Y:S01]  /*19c0*/  IADD3 R11, PT, PT, R2.reuse, 0x1200, RZ ;  /* 0x00001200020b7810 */ /* 0x050fe20007ffe0ff */
[--C-:B------:R-:W-:Y:S02]  /*19d0*/  IMAD.WIDE.U32 R20, R23, 0x4, R12.reuse ;  /* 0x0000000417147825 */ /* 0x100fe400078e000c */
[----:B------:R4:W5:Y:S01]  /*19e0*/  LDG.E R23, desc[UR6][R18.64] ;  /* 0x0000000612177981 */ /* 0x000962000c1e1900 */
[C---:B0-----:R-:W-:Y:S01]  /*19f0*/  IADD3 R29, PT, PT, R2.reuse, 0x1400, RZ ;  /* 0x00001400021d7810 */ /* 0x041fe20007ffe0ff */
[--C-:B------:R-:W-:Y:S02]  /*1a00*/  IMAD.WIDE.U32 R16, R11, 0x4, R12.reuse ;  /* 0x000000040b107825 */ /* 0x100fe400078e000c */
[----:B------:R-:W5:Y:S01]  /*1a10*/  LDG.E R22, desc[UR6][R20.64] ;  /* 0x0000000614167981 */ /* 0x000f62000c1e1900 */
[----:B-1----:R-:W-:Y:S01]  /*1a20*/  IADD3 R15, PT, PT, R2, 0x1600, RZ ;  /* 0x00001600020f7810 */ /* 0x002fe20007ffe0ff */
[----:B------:R-:W-:-:S02]  /*1a30*/  IMAD.WIDE.U32 R28, R29, 0x4, R12 ;  /* 0x000000041d1c7825 */ /* 0x000fc400078e000c */
[----:B------:R0:W5:Y:S01]  /*1a40*/  LDG.E R11, desc[UR6][R16.64] ;  /* 0x00000006100b7981 */ /* 0x000162000c1e1900 */
[C---:B----4-:R-:W-:Y:S01]  /*1a50*/  IADD3 R19, PT, PT, R2.reuse, 0x1800, RZ ;  /* 0x0000180002137810 */ /* 0x050fe20007ffe0ff */
[--C-:B------:R-:W-:Y:S02]  /*1a60*/  IMAD.WIDE.U32 R14, R15, 0x4, R12.reuse ;  /* 0x000000040f0e7825 */ /* 0x100fe400078e000c */
[----:B------:R-:W4:Y:S02]  /*1a70*/  LDG.E R28, desc[UR6][R28.64] ;  /* 0x000000061c1c7981 */ /* 0x000f24000c1e1900 */
[----:B------:R-:W-:Y:S01]  /*1a80*/  IMAD.WIDE.U32 R18, R19, 0x4, R12 ;  /* 0x0000000413127825 */ /* 0x000fe200078e000c */
[C---:B0-----:R-:W-:Y:S02]  /*1a90*/  IADD3 R17, PT, PT, R2.reuse, 0x1a00, RZ ;  /* 0x00001a0002117810 */ /* 0x041fe40007ffe0ff */
[----:B------:R-:W-:-:S03]  /*1aa0*/  IADD3 R21, PT, PT, R2, 0x1c00, RZ ;  /* 0x00001c0002157810 */ /* 0x000fc60007ffe0ff */
[----:B------:R-:W4:Y:S04]  /*1ab0*/  LDG.E R18, desc[UR6][R18.64] ;  /* 0x0000000612127981 */ /* 0x000f28000c1e1900 */
[----:B------:R0:W4:Y:S01]  /*1ac0*/  LDG.E R29, desc[UR6][R14.64] ;  /* 0x000000060e1d7981 */ /* 0x000122000c1e1900 */
[----:B------:R-:W-:Y:S01]  /*1ad0*/  IADD3 R20, PT, PT, R2, 0x1e00, RZ ;  /* 0x00001e0002147810 */ /* 0x000fe20007ffe0ff */
[----:B0-----:R-:W-:-:S04]  /*1ae0*/  IMAD.WIDE.U32 R14, R17, 0x4, R12 ;  /* 0x00000004110e7825 */ /* 0x001fc800078e000c */
[--C-:B------:R-:W-:Y:S02]  /*1af0*/  IMAD.WIDE.U32 R16, R21, 0x4, R12.reuse ;  /* 0x0000000415107825 */ /* 0x100fe400078e000c */
[----:B------:R-:W4:Y:S02]  /*1b00*/  LDG.E R14, desc[UR6][R14.64] ;  /* 0x000000060e0e7981 */ /* 0x000f24000c1e1900 */
[----:B------:R-:W-:Y:S02]  /*1b10*/  IMAD.WIDE.U32 R20, R20, 0x4, R12 ;  /* 0x0000000414147825 */ /* 0x000fe400078e000c */
[----:B------:R-:W4:Y:S04]  /*1b20*/  LDG.E R16, desc[UR6][R16.64] ;  /* 0x0000000610107981 */ /* 0x000f28000c1e1900 */
[----:B------:R-:W4:Y:S01]  /*1b30*/  LDG.E R20, desc[UR6][R20.64] ;  /* 0x0000000614147981 */ /* 0x000f22000c1e1900 */
[----:B------:R-:W-:-:S04]  /*1b40*/  IADD3 R6, PT, PT, R6, 0x10, RZ ;  /* 0x0000001006067810 */ /* 0x000fc80007ffe0ff */
[----:B------:R-:W-:Y:S02]  /*1b50*/  ISETP.NE.AND P0, PT, R6, RZ, PT ;  /* 0x000000ff0600720c */ /* 0x000fe40003f05270 */
[----:B------:R-:W-:Y:S02]  /*1b60*/  IADD3 R5, PT, PT, R5, 0x2000, RZ ;  /* 0x0000200005057810 */ /* 0x000fe40007ffe0ff */
[----:B------:R-:W-:Y:S01]  /*1b70*/  IADD3 R2, PT, PT, R2, 0x2000, RZ ;  /* 0x0000200002027810 */ /* 0x000fe20007ffe0ff */
[----:B--2---:R-:W-:-:S04]  /*1b80*/  FFMA R8, R8, R8, R7 ;  /* 0x0000000808087223 */ /* 0x004fc80000000007 */
[----:B---3--:R-:W-:-:S04]  /*1b90*/  FFMA R9, R9, R9, R8 ;  /* 0x0000000909097223 */ /* 0x008fc80000000008 */
        /* <DEDUP_REMOVED lines=8> */
[----:B----4-:R-:W-:-:S04]  /*1c20*/  FFMA R28, R28, R28, R11 ;  /* 0x0000001c1c1c7223 */ /* 0x010fc8000000000b */
[----:B------:R-:W-:-:S04]  /*1c30*/  FFMA R29, R29, R29, R28 ;  /* 0x0000001d1d1d7223 */ /* 0x000fc8000000001c */
[----:B------:R-:W-:-:S04]  /*1c40*/  FFMA R29, R18, R18, R29 ;  /* 0x00000012121d7223 */ /* 0x000fc8000000001d */
[----:B------:R-:W-:-:S04]  /*1c50*/  FFMA R29, R14, R14, R29 ;  /* 0x0000000e0e1d7223 */ /* 0x000fc8000000001d */
[----:B------:R-:W-:-:S04]  /*1c60*/  FFMA R29, R16, R16, R29 ;  /* 0x00000010101d7223 */ /* 0x000fc8000000001d */
[----:B------:R-:W-:Y:S01]  /*1c70*/  FFMA R7, R20, R20, R29 ;  /* 0x0000001414077223 */ /* 0x000fe2000000001d */
[----:B------:R-:W-:Y:S06]  /*1c80*/  @P0 BRA `(.L_x_228) ;  /* 0xfffffff800f00947 */ /* 0x000fec000383ffff */
[----:B------:R-:W-:Y:S05]  /*1c90*/  BSYNC.RECONVERGENT B3 ;  /* 0x0000000000037941 */ /* 0x000fea0003800200 */
.L_x_227:
[----:B------:R-:W-:-:S07]  /*1ca0*/  IADD3 R5, PT, PT, R5, -0x1000, RZ ;  /* 0xfffff00005057810 */ /* 0x000fce0007ffe0ff */
.L_x_226:
[----:B------:R-:W-:Y:S05]  /*1cb0*/  BSYNC.RECONVERGENT B2 ;  /* 0x0000000000027941 */ /* 0x000fea0003800200 */
.L_x_225:
[----:B------:R-:W-:-:S13]  /*1cc0*/  ISETP.NE.AND P0, PT, R4, RZ, PT ;  /* 0x000000ff0400720c */ /* 0x000fda0003f05270 */
[----:B------:R-:W-:Y:S05]  /*1cd0*/  @!P0 BRA `(.L_x_224) ;  /* 0x0000000400248947 */ /* 0x000fea0003800000 */
[----:B------:R-:W-:Y:S01]  /*1ce0*/  ISETP.GE.U32.AND P0, PT, R4, 0x8, PT ;  /* 0x000000080400780c */ /* 0x000fe20003f06070 */
[----:B------:R-:W-:Y:S01]  /*1cf0*/  BSSY.RECONVERGENT B2, `(.L_x_229) ;  /* 0x0000025000027945 */ /* 0x000fe20003800200 */
[----:B------:R-:W-:-:S04]  /*1d00*/  LOP3.LUT R22, R3, 0x7, RZ, 0xc0, !PT ;  /* 0x0000000703167812 */ /* 0x000fc800078ec0ff */
[----:B------:R-:W-:-:S07]  /*1d10*/  ISETP.NE.AND P1, PT, R22, RZ, PT ;  /* 0x000000ff1600720c */ /* 0x000fce0003f25270 */
[----:B------:R-:W-:Y:S06]  /*1d20*/  @!P0 BRA `(.L_x_230) ;  /* 0x0000000000848947 */ /* 0x000fec0003800000 */
[----:B------:R-:W-:-:S04]  /*1d30*/  IADD3 R15, PT, PT, R5, UR4, RZ ;  /* 0x00000004050f7c10 */ /* 0x000fc8000fffe0ff */
        /* <DEDUP_REMOVED lines=9> */
[----:B------:R-:W-:Y:S01]  /*1dd0*/  IMAD.WIDE.U32 R10, R11, 0x4, R12 ;  /* 0x000000040b0a7825 */ /* 0x000fe200078e000c */
[----:B------:R-:W4:Y:S01]  /*1de0*/  LDG.E R6, desc[UR6][R20.64] ;  /* 0x0000000614067981 */ /* 0x000f22000c1e1900 */
[----:B------:R-:W-:-:S02]  /*1df0*/  IADD3 R23, PT, PT, R15, 0xa00, RZ ;  /* 0x00000a000f177810 */ /* 0x000fc40007ffe0ff */
[--C-:B------:R-:W-:Y:S01]  /*1e00*/  IMAD.WIDE.U32 R16, R17, 0x4, R12.reuse ;  /* 0x0000000411107825 */ /* 0x100fe200078e000c */
[----:B------:R-:W-:Y:S01]  /*1e10*/  IADD3 R25, PT, PT, R15, 0xc00, RZ ;  /* 0x00000c000f197810 */ /* 0x000fe20007ffe0ff */
[----:B------:R-:W5:Y:S02]  /*1e20*/  LDG.E R10, desc[UR6][R10.64] ;  /* 0x000000060a0a7981 */ /* 0x000f64000c1e1900 */
[--C-:B0-----:R-:W-:Y:S01]  /*1e30*/  IMAD.WIDE.U32 R8, R23, 0x4, R12.reuse ;  /* 0x0000000417087825 */ /* 0x101fe200078e000c */
[----:B------:R-:W-:Y:S01]  /*1e40*/  IADD3 R23, PT, PT, R15, 0xe00, RZ ;  /* 0x00000e000f177810 */ /* 0x000fe20007ffe0ff */
[----:B------:R-:W5:Y:S02]  /*1e50*/  LDG.E R16, desc[UR6][R16.64] ;  /* 0x0000000610107981 */ /* 0x000f64000c1e1900 */
[--C-:B------:R-:W-:Y:S02]  /*1e60*/  IMAD.WIDE.U32 R14, R25, 0x4, R12.reuse ;  /* 0x00000004190e7825 */ /* 0x100fe400078e000c */
[----:B------:R-:W5:Y:S02]  /*1e70*/  LDG.E R8, desc[UR6][R8.64] ;  /* 0x0000000608087981 */ /* 0x000f64000c1e1900 */
[----:B-1----:R-:W-:-:S02]  /*1e80*/  IMAD.WIDE.U32 R18, R23, 0x4, R12 ;  /* 0x0000000417127825 */ /* 0x002fc400078e000c */
        /* <DEDUP_REMOVED lines=11> */
.L_x_230:
[----:B------:R-:W-:Y:S05]  /*1f40*/  BSYNC.RECONVERGENT B2 ;  /* 0x0000000000027941 */ /* 0x000fea0003800200 */
.L_x_229:
        /* <DEDUP_REMOVED lines=23> */
.L_x_232:
[----:B------:R-:W-:Y:S05]  /*20c0*/  BSYNC.RECONVERGENT B2 ;  /* 0x0000000000027941 */ /* 0x000fea0003800200 */
.L_x_231:
[----:B------:R-:W-:Y:S05]  /*20d0*/  @!P1 BRA `(.L_x_224) ;  /* 0x0000000000249947 */ /* 0x000fea0003800000 */
[----:B------:R-:W-:Y:S02]  /*20e0*/  IADD3 R5, PT, PT, R5, UR4, RZ ;  /* 0x0000000405057c10 */ /* 0x000fe4000fffe0ff */
[----:B------:R-:W-:-:S07]  /*20f0*/  IADD3 R4, PT, PT, -R4, RZ, RZ ;  /* 0x000000ff04047210 */ /* 0x000fce0007ffe1ff */
.L_x_233:
[----:B------:R-:W-:-:S06]  /*2100*/  IMAD.WIDE.U32 R2, R5, 0x4, R12 ;  /* 0x0000000405027825 */ /* 0x000fcc00078e000c */
[----:B------:R-:W2:Y:S01]  /*2110*/  LDG.E R2, desc[UR6][R2.64] ;  /* 0x0000000602027981 */ /* 0x000ea2000c1e1900 */
[----:B------:R-:W-:Y:S02]  /*2120*/  IADD3 R4, PT, PT, R4, 0x1, RZ ;  /* 0x0000000104047810 */ /* 0x000fe40007ffe0ff */
[----:B------:R-:W-:Y:S02]  /*2130*/  IADD3 R5, PT, PT, R5, 0x200, RZ ;  /* 0x0000020005057810 */ /* 0x000fe40007ffe0ff */
[----:B------:R-:W-:Y:S01]  /*2140*/  ISETP.NE.AND P0, PT, R4, RZ, PT ;  /* 0x000000ff0400720c */ /* 0x000fe20003f05270 */
[----:B--2---:R-:W-:-:S12]  /*2150*/  FFMA R7, R2, R2, R7 ;  /* 0x0000000202077223 */ /* 0x004fd80000000007 */
[----:B------:R-:W-:Y:S05]  /*2160*/  @P0 BRA `(.L_x_233) ;  /* 0xfffffffc00e40947 */ /* 0x000fea000383ffff */
.L_x_224:
[----:B------:R-:W-:Y:S05]  /*2170*/  BSYNC.RECONVERGENT B1 ;  /* 0x0000000000017941 */ /* 0x000fea0003800200 */
.L_x_222:
        /* <DEDUP_REMOVED lines=33> */
[----:B------:R-:W3:Y:S04]  /*2390*/  LDS.128 R8, [UR4+0x30] ;  /* 0x00003004ff087984 */ /* 0x000ee80008000c00 */
[----:B------:R-:W4:Y:S01]  /*23a0*/  LDS.128 R16, [UR4+0x40] ;  /* 0x00004004ff107984 */ /* 0x000f220008000c00 */
[----:B0-----:R-:W-:-:S04]  /*23b0*/  FADD R5, R0, R5 ;  /* 0x0000000500057221 */ /* 0x001fc80000000000 */
        /* <DEDUP_REMOVED lines=13> */
[----:B------:R-:W-:-:S07]  /*2490*/  FADD R0, R18, R19 ;  /* 0x0000001312007221 */ /* 0x000fce0000000000 */
.L_x_220:
[----:B------:R-:W-:Y:S05]  /*24a0*/  BSYNC.RECONVERGENT B0 ;  /* 0x0000000000007941 */ /* 0x000fea0003800200 */
.L_x_205:
[----:B------:R-:W-:Y:S05]  /*24b0*/  @P0 EXIT ;  /* 0x000000000000094d */ /* 0x000fea0003800000 */
[----:B012---:R-:W0:Y:S01]  /*24c0*/  LDC.64 R2, c[0x0][0x388] ;  /* 0x0000e200ff027b82 */ /* 0x007e220000000a00 */
[----:B------:R-:W1:Y:S02]  /*24d0*/  LDCU UR4, c[0x0][0x398] ;  /* 0x00007300ff0477ac */ /* 0x000e640008000800 */
[----:B-1----:R-:W-:-:S05]  /*24e0*/  FADD R5, R0, UR4 ;  /* 0x0000000400057e21 */ /* 0x002fca0008000000 */
[----:B0-----:R-:W-:Y:S01]  /*24f0*/  STG.E desc[UR6][R2.64], R5 ;  /* 0x0000000502007986 */ /* 0x001fe2000c101906 */
[----:B------:R-:W-:Y:S05]  /*2500*/  EXIT ;  /* 0x000000000000794d */ /* 0x000fea0003800000 */
.L_x_234:
        /* <DEDUP_REMOVED lines=15> */
.L_x_256:


//--------------------- .text._ZN3cub18CUB_300001_SM_10006detail11EmptyKernelIvEEvv --------------------------
	.section	.text._ZN3cub18CUB_300001_SM_10006detail11EmptyKernelIvEEvv,"ax",@progbits
	.align	128
        .global         _ZN3cub18CUB_300001_SM_10006detail11EmptyKernelIvEEvv
        .type           _ZN3cub18CUB_300001_SM_10006detail11EmptyKernelIvEEvv,@function
        .size           _ZN3cub18CUB_300001_SM_10006detail11EmptyKernelIvEEvv,(.L_x_257 - _ZN3cub18CUB_300001_SM_10006detail11EmptyKernelIvEEvv)
        .other          _ZN3cub18CUB_300001_SM_10006detail11EmptyKernelIvEEvv,@"STO_CUDA_ENTRY STV_DEFAULT"
_ZN3cub18CUB_300001_SM_10006detail11EmptyKernelIvEEvv:
.text._ZN3cub18CUB_300001_SM_10006detail11EmptyKernelIvEEvv:
[----:B------:R-:W-:Y:S01]  /*0000*/  LDC R1, c[0x0][0x37c] ;  /* 0x0000df00ff017b82 */ /* 0x000fe20000000800 */
[----:B------:R-:W-:Y:S05]  /*0010*/  EXIT ;  /* 0x000000000000794d */ /* 0x000fea0003800000 */
.L_x_235:
        /* <DEDUP_REMOVED lines=14> */
.L_x_257:


//--------------------- .text._Z15normalizeKernelPKfPffm --------------------------
	.section	.text._Z15normalizeKernelPKfPffm,"ax",@progbits
	.align	128
        .global         _Z15normalizeKernelPKfPffm
        .type           _Z15normalizeKernelPKfPffm,@function
        .size           _Z15normalizeKernelPKfPffm,(.L_x_250 - _Z15normalizeKernelPKfPffm)
        .other          _Z15normalizeKernelPKfPffm,@"STO_CUDA_ENTRY STV_DEFAULT"
_Z15normalizeKernelPKfPffm:
.text._Z15normalizeKernelPKfPffm:
[----:B------:R-:W-:Y:S01]  /*0000*/  LDC R1, c[0x0][0x37c] ;  /* 0x0000df00ff017b82 */ /* 0x000fe20000000800 */
[----:B------:R-:W0:Y:S07]  /*0010*/  S2R R3, SR_TID.X ;  /* 0x0000000000037919 */ /* 0x000e2e0000002100 */
[----:B------:R-:W0:Y:S01]  /*0020*/  S2UR UR4, SR_CTAID.X ;  /* 0x00000000000479c3 */ /* 0x000e220000002500 */
[----:B------:R-:W1:Y:S07]  /*0030*/  LDCU.64 UR6, c[0x0][0x398] ;  /* 0x00007300ff0677ac */ /* 0x000e6e0008000a00 */
[----:B------:R-:W0:Y:S02]  /*0040*/  LDC R2, c[0x0][0x360] ;  /* 0x0000d800ff027b82 */ /* 0x000e240000000800 */
[----:B0-----:R-:W-:-:S05]  /*0050*/  IMAD R2, R2, UR4, R3 ;  /* 0x0000000402027c24 */ /* 0x001fca000f8e0203 */
[----:B-1----:R-:W-:-:S04]  /*0060*/  ISETP.GE.U32.AND P0, PT, R2, UR6, PT ;  /* 0x0000000602007c0c */ /* 0x002fc8000bf06070 */
[----:B------:R-:W-:-:S13]  /*0070*/  ISETP.GE.U32.AND.EX P0, PT, RZ, UR7, PT, P0 ;  /* 0x00000007ff007c0c */ /* 0x000fda000bf06100 */
[----:B------:R-:W-:Y:S05]  /*0080*/  @P0 EXIT ;  /* 0x000000000000094d */ /* 0x000fea0003800000 */
[----:B------:R-:W0:Y:S01]  /*0090*/  LDCU.64 UR6, c[0x0][0x380] ;  /* 0x00007000ff0677ac */ /* 0x000e220008000a00 */
[----:B------:R-:W-:Y:S01]  /*00a0*/  IMAD.SHL.U32 R4, R2, 0x4, RZ ;  /* 0x0000000402047824 */ /* 0x000fe200078e00ff */
[----:B------:R-:W-:Y:S01]  /*00b0*/  SHF.R.U32.HI R2, RZ, 0x1e, R2 ;  /* 0x0000001eff027819 */ /* 0x000fe20000011602 */
[----:B------:R-:W1:Y:S01]  /*00c0*/  LDC R9, c[0x0][0x390] ;  /* 0x0000e400ff097b82 */ /* 0x000e620000000800 */
[----:B------:R-:W2:Y:S02]  /*00d0*/  LDCU.64 UR4, c[0x0][0x358] ;  /* 0x00006b00ff0477ac */ /* 0x000ea40008000a00 */
[----:B0-----:R-:W-:-:S04]  /*00e0*/  IADD3 R6, P0, PT, R4, UR6, RZ ;  /* 0x0000000604067c10 */ /* 0x001fc8000ff1e0ff */
[----:B------:R-:W-:-:S05]  /*00f0*/  IADD3.X R7, PT, PT, R2, UR7, RZ, P0, !PT ;  /* 0x0000000702077c10 */ /* 0x000fca00087fe4ff */
[----:B--2---:R-:W2:Y:S01]  /*0100*/  LDG.E R0, desc[UR4][R6.64] ;  /* 0x0000000406007981 */ /* 0x004ea2000c1e1900 */
[----:B-1----:R-:W0:Y:S01]  /*0110*/  MUFU.RCP R3, R9 ;  /* 0x0000000900037308 */ /* 0x002e220000001000 */
[----:B------:R-:W-:Y:S01]  /*0120*/  BSSY.RECONVERGENT B0, `(.L_x_236) ;  /* 0x000000b000007945 */ /* 0x000fe20003800200 */
[----:B0-----:R-:W-:-:S04]  /*0130*/  FFMA R8, R3, -R9, 1 ;  /* 0x3f80000003087423 */ /* 0x001fc80000000809 */
[----:B------:R-:W-:Y:S02]  /*0140*/  FFMA R3, R3, R8, R3 ;  /* 0x0000000803037223 */ /* 0x000fe40000000003 */
[----:B--2---:R-:W0:Y:S02]  /*0150*/  FCHK P0, R0, R9 ;  /* 0x0000000900007302 */ /* 0x004e240000000000 */
[----:B------:R-:W-:-:S04]  /*0160*/  FFMA R5, R0, R3, RZ ;  /* 0x0000000300057223 */ /* 0x000fc800000000ff */
[----:B------:R-:W-:-:S04]  /*0170*/  FFMA R8, R5, -R9, R0 ;  /* 0x8000000905087223 */ /* 0x000fc80000000000 */
[----:B------:R-:W-:Y:S01]  /*0180*/  FFMA R3, R3, R8, R5 ;  /* 0x0000000803037223 */ /* 0x000fe20000000005 */
[----:B0-----:R-:W-:Y:S06]  /*0190*/  @!P0 BRA `(.L_x_237) ;  /* 0x00000000000c8947 */ /* 0x001fec0003800000 */
[----:B------:R-:W-:-:S07]  /*01a0*/  MOV R6, 0x1c0 ;  /* 0x000001c000067802 */ /* 0x000fce0000000f00 */
[----:B------:R-:W-:Y:S05]  /*01b0*/  CALL.REL.NOINC `($__internal_0_$__cuda_sm3x_div_rn_noftz_f32_slowpath) ;  /* 0x00000000001c7944 */ /* 0x000fea0003c00000 */
[----:B------:R-:W-:-:S07]  /*01c0*/  IMAD.MOV.U32 R3, RZ, RZ, R0 ;  /* 0x000000ffff037224 */ /* 0x000fce00078e0000 */
.L_x_237:
[----:B------:R-:W-:Y:S05]  /*01d0*/  BSYNC.RECONVERGENT B0 ;  /* 0x0000000000007941 */ /* 0x000fea0003800200 */
.L_x_236:
[----:B------:R-:W0:Y:S02]  /*01e0*/  LDCU.64 UR6, c[0x0][0x388] ;  /* 0x00007100ff0677ac */ /* 0x000e240008000a00 */
[----:B0-----:R-:W-:-:S04]  /*01f0*/  IADD3 R4, P0, PT, R4, UR6, RZ ;  /* 0x0000000604047c10 */ /* 0x001fc8000ff1e0ff */
[----:B------:R-:W-:-:S05]  /*0200*/  IADD3.X R5, PT, PT, R2, UR7, RZ, P0, !PT ;  /* 0x0000000702057c10 */ /* 0x000fca00087fe4ff */
[----:B------:R-:W-:Y:S01]  /*0210*/  STG.E desc[UR4][R4.64], R3 ;  /* 0x0000000304007986 */ /* 0x000fe2000c101904 */
[----:B------:R-:W-:Y:S05]  /*0220*/  EXIT ;  /* 0x000000000000794d */ /* 0x000fea0003800000 */
        .weak           $__internal_0_$__cuda_sm3x_div_rn_noftz_f32_slowpath
        .type           $__internal_0_$__cuda_sm3x_div_rn_noftz_f32_slowpath,@function
        .size           $__internal_0_$__cuda_sm3x_div_rn_noftz_f32_slowpath,(.L_x_250 - $__internal_0_$__cuda_sm3x_div_rn_noftz_f32_slowpath)
$__internal_0_$__cuda_sm3x_div_rn_noftz_f32_slowpath:
[----:B------:R-:W0:Y:S01]  /*0230*/  LDC R3, c[0x0][0x390] ;  /* 0x0000e400ff037b82 */ /* 0x000e220000000800 */
[--C-:B------:R-:W-:Y:S01]  /*0240*/  SHF.R.U32.HI R5, RZ, 0x17, R0.reuse ;  /* 0x00000017ff057819 */ /* 0x100fe20000011600 */
[----:B------:R-:W1:Y:S01]  /*0250*/  LDCU UR6, c[0x0][0x390] ;  /* 0x00007200ff0677ac */ /* 0x000e620008000800 */
[----:B------:R-:W-:Y:S01]  /*0260*/  BSSY.RECONVERGENT B1, `(.L_x_238) ;  /* 0x0000064000017945 */ /* 0x000fe20003800200 */
[----:B------:R-:W-:Y:S01]  /*0270*/  IMAD.MOV.U32 R8, RZ, RZ, R0 ;  /* 0x000000ffff087224 */ /* 0x000fe200078e0000 */
[----:B------:R-:W-:-:S05]  /*0280*/  LOP3.LUT R5, R5, 0xff, RZ, 0xc0, !PT ;  /* 0x000000ff05057812 */ /* 0x000fca00078ec0ff */
[----:B------:R-:W-:Y:S02]  /*0290*/  VIADD R11, R5, 0xffffffff ;  /* 0xffffffff050b7836 */ /* 0x000fe40000000000 */
[----:B-1----:R-:W-:Y:S01]  /*02a0*/  IMAD.U32 R9, RZ, RZ, UR6 ;  /* 0x00000006ff097e24 */ /* 0x002fe2000f8e00ff */
[----:B0-----:R-:W-:-:S04]  /*02b0*/  SHF.R.U32.HI R7, RZ, 0x17, R3 ;  /* 0x00000017ff077819 */ /* 0x001fc80000011603 */
[----:B------:R-:W-:-:S05]  /*02c0*/  LOP3.LUT R7, R7, 0xff, RZ, 0xc0, !PT ;  /* 0x000000ff07077812 */ /* 0x000fca00078ec0ff */
[----:B------:R-:W-:-:S05]  /*02d0*/  VIADD R12, R7, 0xffffffff ;  /* 0xffffffff070c7836 */ /* 0x000fca0000000000 */
[----:B------:R-:W-:-:S04]  /*02e0*/  ISETP.GT.U32.AND P0, PT, R12, 0xfd, PT ;  /* 0x000000fd0c00780c */ /* 0x000fc80003f04070 */
[----:B------:R-:W-:-:S13]  /*02f0*/  ISETP.GT.U32.OR P0, PT, R11, 0xfd, P0 ;  /* 0x000000fd0b00780c */ /* 0x000fda0000704470 */
[----:B------:R-:W-:Y:S01]  /*0300*/  @!P0 IMAD.MOV.U32 R10, RZ, RZ, RZ ;  /* 0x000000ffff0a8224 */ /* 0x000fe200078e00ff */
[----:B------:R-:W-:Y:S06]  /*0310*/  @!P0 BRA `(.L_x_239) ;  /* 0x00000000005c8947 */ /* 0x000fec0003800000 */
[----:B------:R-:W-:Y:S02]  /*0320*/  FSETP.GTU.FTZ.AND P1, PT, |R3|, +INF , PT ;  /* 0x7f8000000300780b */ /* 0x000fe40003f3c200 */
[----:B------:R-:W-:-:S04]  /*0330*/  FSETP.GTU.FTZ.AND P0, PT, |R0|, +INF , PT ;  /* 0x7f8000000000780b */ /* 0x000fc80003f1c200 */
[----:B------:R-:W-:-:S13]  /*0340*/  PLOP3.LUT P0, PT, P0, P1, PT, 0xf8, 0x8f ;  /* 0x00000000008f781c */ /* 0x000fda0000703f70 */
[----:B------:R-:W-:Y:S05]  /*0350*/  @P0 BRA `(.L_x_240) ;  /* 0x00000004004c0947 */ /* 0x000fea0003800000 */
[----:B------:R-:W-:-:S13]  /*0360*/  LOP3.LUT P0, RZ, R9, 0x7fffffff, R8, 0xc8, !PT ;  /* 0x7fffffff09ff7812 */ /* 0x000fda000780c808 */
[----:B------:R-:W-:Y:S05]  /*0370*/  @!P0 BRA `(.L_x_241) ;  /* 0x00000004003c8947 */ /* 0x000fea0003800000 */
[C---:B------:R-:W-:Y:S02]  /*0380*/  FSETP.NEU.FTZ.AND P2, PT, |R0|.reuse, +INF , PT ;  /* 0x7f8000000000780b */ /* 0x040fe40003f5d200 */
[----:B------:R-:W-:Y:S02]  /*0390*/  FSETP.NEU.FTZ.AND P1, PT, |R3|, +INF , PT ;  /* 0x7f8000000300780b */ /* 0x000fe40003f3d200 */
[----:B------:R-:W-:-:S11]  /*03a0*/  FSETP.NEU.FTZ.AND P0, PT, |R0|, +INF , PT ;  /* 0x7f8000000000780b */ /* 0x000fd60003f1d200 */
[----:B------:R-:W-:Y:S05]  /*03b0*/  @!P1 BRA !P2, `(.L_x_241) ;  /* 0x00000004002c9947 */ /* 0x000fea0005000000 */
[----:B------:R-:W-:-:S04]  /*03c0*/  LOP3.LUT P2, RZ, R8, 0x7fffffff, RZ, 0xc0, !PT ;  /* 0x7fffffff08ff7812 */ /* 0x000fc8000784c0ff */
[----:B------:R-:W-:-:S13]  /*03d0*/  PLOP3.LUT P1, PT, P1, P2, PT, 0x2f, 0xf2 ;  /* 0x0000000000f2781c */ /* 0x000fda0000f24577 */
[----:B------:R-:W-:Y:S05]  /*03e0*/  @P1 BRA `(.L_x_242) ;  /* 0x0000000400181947 */ /* 0x000fea0003800000 */
[----:B------:R-:W-:-:S04]  /*03f0*/  LOP3.LUT P1, RZ, R9, 0x7fffffff, RZ, 0xc0, !PT ;  /* 0x7fffffff09ff7812 */ /* 0x000fc8000782c0ff */
[----:B------:R-:W-:-:S13]  /*0400*/  PLOP3.LUT P0, PT, P0, P1, PT, 0x2f, 0xf2 ;  /* 0x0000000000f2781c */ /* 0x000fda0000702577 */
[----:B------:R-:W-:Y:S05]  /*0410*/  @P0 BRA `(.L_x_243) ;  /* 0x0000000400000947 */ /* 0x000fea0003800000 */
[----:B------:R-:W-:Y:S02]  /*0420*/  ISETP.GE.AND P0, PT, R11, RZ, PT ;  /* 0x000000ff0b00720c */ /* 0x000fe40003f06270 */
[----:B------:R-:W-:-:S11]  /*0430*/  ISETP.GE.AND P1, PT, R12, RZ, PT ;  /* 0x000000ff0c00720c */ /* 0x000fd60003f26270 */
[----:B------:R-:W-:Y:S02]  /*0440*/  @P0 IMAD.MOV.U32 R10, RZ, RZ, RZ ;  /* 0x000000ffff0a0224 */ /* 0x000fe400078e00ff */
[----:B------:R-:W-:Y:S01]  /*0450*/  @!P0 FFMA R8, R0, 1.84467440737095516160e+19, RZ ;  /* 0x5f80000000088823 */ /* 0x000fe200000000ff */
[----:B------:R-:W-:Y:S02]  /*0460*/  @!P0 IMAD.MOV.U32 R10, RZ, RZ, -0x40 ;  /* 0xffffffc0ff0a8424 */ /* 0x000fe400078e00ff */
[----:B------:R-:W-:Y:S02]  /*0470*/  @!P1 FFMA R9, R3, 1.84467440737095516160e+19, RZ ;  /* 0x5f80000003099823 */ /* 0x000fe400000000ff */
[----:B------:R-:W-:-:S07]  /*0480*/  @!P1 VIADD R10, R10, 0x40 ;  /* 0x000000400a0a9836 */ /* 0x000fce0000000000 */
.L_x_239:
[----:B------:R-:W-:Y:S01]  /*0490*/  LEA R0, R7, 0xc0800000, 0x17 ;  /* 0xc080000007007811 */ /* 0x000fe200078eb8ff */
[----:B------:R-:W-:Y:S01]  /*04a0*/  VIADD R5, R5, 0xffffff81 ;  /* 0xffffff8105057836 */ /* 0x000fe20000000000 */
[----:B------:R-:W-:Y:S03]  /*04b0*/  BSSY.RECONVERGENT B2, `(.L_x_244) ;  /* 0x0000035000027945 */ /* 0x000fe60003800200 */
[----:B------:R-:W-:Y:S02]  /*04c0*/  IMAD.IADD R9, R9, 0x1, -R0 ;  /* 0x0000000109097824 */ /* 0x000fe400078e0a00 */
[C---:B------:R-:W-:Y:S01]  /*04d0*/  IMAD R0, R5.reuse, -0x800000, R8 ;  /* 0xff80000005007824 */ /* 0x040fe200078e0208 */
[----:B------:R-:W-:Y:S01]  /*04e0*/  IADD3 R5, PT, PT, R5, 0x7f, -R7 ;  /* 0x0000007f05057810 */ /* 0x000fe20007ffe807 */
[----:B------:R-:W0:Y:S01]  /*04f0*/  MUFU.RCP R3, R9 ;  /* 0x0000000900037308 */ /* 0x000e220000001000 */
[----:B------:R-:W-:-:S03]  /*0500*/  FADD.FTZ R11, -R9, -RZ ;  /* 0x800000ff090b7221 */ /* 0x000fc60000010100 */
[----:B------:R-:W-:Y:S02]  /*0510*/  IMAD.IADD R5, R5, 0x1, R10 ;  /* 0x0000000105057824 */ /* 0x000fe400078e020a */
[----:B0-----:R-:W-:-:S04]  /*0520*/  FFMA R12, R3, R11, 1 ;  /* 0x3f800000030c7423 */ /* 0x001fc8000000000b */
[----:B------:R-:W-:-:S04]  /*0530*/  FFMA R12, R3, R12, R3 ;  /* 0x0000000c030c7223 */ /* 0x000fc80000000003 */
[----:B------:R-:W-:-:S04]  /*0540*/  FFMA R3, R0, R12, RZ ;  /* 0x0000000c00037223 */ /* 0x000fc800000000ff */
[----:B------:R-:W-:-:S04]  /*0550*/  FFMA R8, R11, R3, R0 ;  /* 0x000000030b087223 */ /* 0x000fc80000000000 */
[----:B------:R-:W-:-:S04]  /*0560*/  FFMA R13, R12, R8, R3 ;  /* 0x000000080c0d7223 */ /* 0x000fc80000000003 */
[----:B------:R-:W-:-:S04]  /*0570*/  FFMA R8, R11, R13, R0 ;  /* 0x0000000d0b087223 */ /* 0x000fc80000000000 */
[----:B------:R-:W-:-:S05]  /*0580*/  FFMA R0, R12, R8, R13 ;  /* 0x000000080c007223 */ /* 0x000fca000000000d */
[----:B------:R-:W-:-:S04]  /*0590*/  SHF.R.U32.HI R3, RZ, 0x17, R0 ;  /* 0x00000017ff037819 */ /* 0x000fc80000011600 */
[----:B------:R-:W-:-:S05]  /*05a0*/  LOP3.LUT R3, R3, 0xff, RZ, 0xc0, !PT ;  /* 0x000000ff03037812 */ /* 0x000fca00078ec0ff */
[----:B------:R-:W-:-:S04]  /*05b0*/  IMAD.IADD R7, R3, 0x1, R5 ;  /* 0x0000000103077824 */ /* 0x000fc800078e0205 */
[----:B------:R-:W-:-:S05]  /*05c0*/  VIADD R3, R7, 0xffffffff ;  /* 0xffffffff07037836 */ /* 0x000fca0000000000 */
[----:B------:R-:W-:-:S13]  /*05d0*/  ISETP.GE.U32.AND P0, PT, R3, 0xfe, PT ;  /* 0x000000fe0300780c */ /* 0x000fda0003f06070 */
[----:B------:R-:W-:Y:S05]  /*05e0*/  @!P0 BRA `(.L_x_245) ;  /* 0x0000000000808947 */ /* 0x000fea0003800000 */
[----:B------:R-:W-:-:S13]  /*05f0*/  ISETP.GT.AND P0, PT, R7, 0xfe, PT ;  /* 0x000000fe0700780c */ /* 0x000fda0003f04270 */
[----:B------:R-:W-:Y:S05]  /*0600*/  @P0 BRA `(.L_x_246) ;  /* 0x00000000006c0947 */ /* 0x000fea0003800000 */
[----:B------:R-:W-:-:S13]  /*0610*/  ISETP.GE.AND P0, PT, R7, 0x1, PT ;  /* 0x000000010700780c */ /* 0x000fda0003f06270 */
[----:B------:R-:W-:Y:S05]  /*0620*/  @P0 BRA `(.L_x_247) ;  /* 0x0000000000740947 */ /* 0x000fea0003800000 */
[----:B------:R-:W-:Y:S02]  /*0630*/  ISETP.GE.AND P0, PT, R7, -0x18, PT ;  /* 0xffffffe80700780c */ /* 0x000fe40003f06270 */
[----:B------:R-:W-:-:S11]  /*0640*/  LOP3.LUT R0, R0, 0x80000000, RZ, 0xc0, !PT ;  /* 0x8000000000007812 */ /* 0x000fd600078ec0ff */
[----:B------:R-:W-:Y:S05]  /*0650*/  @!P0 BRA `(.L_x_247) ;  /* 0x0000000000688947 */ /* 0x000fea0003800000 */
[CC--:B------:R-:W-:Y:S01]  /*0660*/  FFMA.RZ R3, R12.reuse, R8.reuse, R13 ;  /* 0x000000080c037223 */ /* 0x0c0fe2000000c00d */
[C---:B------:R-:W-:Y:S01]  /*0670*/  VIADD R10, R7.reuse, 0x20 ;  /* 0x00000020070a7836 */ /* 0x040fe20000000000 */
[C---:B------:R-:W-:Y:S02]  /*0680*/  ISETP.NE.AND P2, PT, R7.reuse, RZ, PT ;  /* 0x000000ff0700720c */ /* 0x040fe40003f45270 */
[----:B------:R-:W-:Y:S01]  /*0690*/  ISETP.NE.AND P1, PT, R7, RZ, PT ;  /* 0x000000ff0700720c */ /* 0x000fe20003f25270 */
[----:B------:R-:W-:Y:S01]  /*06a0*/  IMAD.MOV R7, RZ, RZ, -R7 ;  /* 0x000000ffff077224 */ /* 0x000fe200078e0a07 */
[----:B------:R-:W-:Y:S01]  /*06b0*/  LOP3.LUT R5, R3, 0x7fffff, RZ, 0xc0, !PT ;  /* 0x007fffff03057812 */ /* 0x000fe200078ec0ff */
[CCC-:B------:R-:W-:Y:S01]  /*06c0*/  FFMA.RP R3, R12.reuse, R8.reuse, R13.reuse ;  /* 0x000000080c037223 */ /* 0x1c0fe2000000800d */
[----:B------:R-:W-:Y:S02]  /*06d0*/  FFMA.RM R8, R12, R8, R13 ;  /* 0x000000080c087223 */ /* 0x000fe4000000400d */
[----:B------:R-:W-:-:S03]  /*06e0*/  LOP3.LUT R5, R5, 0x800000, RZ, 0xfc, !PT ;  /* 0x0080000005057812 */ /* 0x000fc600078efcff */
[----:B------:R-:W-:Y:S02]  /*06f0*/  FSETP.NEU.FTZ.AND P0, PT, R3, R8, PT ;  /* 0x000000080300720b */ /* 0x000fe40003f1d000 */
[----:B------:R-:W-:Y:S02]  /*0700*/  SHF.L.U32 R10, R5, R10, RZ ;  /* 0x0000000a050a7219 */ /* 0x000fe400000006ff */
[----:B------:R-:W-:Y:S02]  /*0710*/  SEL R8, R7, RZ, P2 ;  /* 0x000000ff07087207 */ /* 0x000fe40001000000 */
[----:B------:R-:W-:Y:S02]  /*0720*/  ISETP.NE.AND P1, PT, R10, RZ, P1 ;  /* 0x000000ff0a00720c */ /* 0x000fe40000f25270 */
[----:B------:R-:W-:Y:S02]  /*0730*/  SHF.R.U32.HI R8, RZ, R8, R5 ;  /* 0x00000008ff087219 */ /* 0x000fe40000011605 */
[----:B------:R-:W-:-:S02]  /*0740*/  PLOP3.LUT P0, PT, P0, P1, PT, 0xf8, 0x8f ;  /* 0x00000000008f781c */ /* 0x000fc40000703f70 */
[----:B------:R-:W-:Y:S02]  /*0750*/  SHF.R.U32.HI R10, RZ, 0x1, R8 ;  /* 0x00000001ff0a7819 */ /* 0x000fe40000011608 */
[----:B------:R-:W-:-:S04]  /*0760*/  SEL R3, RZ, 0x1, !P0 ;  /* 0x00000001ff037807 */ /* 0x000fc80004000000 */
[----:B------:R-:W-:-:S04]  /*0770*/  LOP3.LUT R3, R3, 0x1, R10, 0xf8, !PT ;  /* 0x0000000103037812 */ /* 0x000fc800078ef80a */
[----:B------:R-:W-:-:S05]  /*0780*/  LOP3.LUT R3, R3, R8, RZ, 0xc0, !PT ;  /* 0x0000000803037212 */ /* 0x000fca00078ec0ff */
[----:B------:R-:W-:-:S05]  /*0790*/  IMAD.IADD R3, R10, 0x1, R3 ;  /* 0x000000010a037824 */ /* 0x000fca00078e0203 */
[----:B------:R-:W-:Y:S01]  /*07a0*/  LOP3.LUT R0, R3, R0, RZ, 0xfc, !PT ;  /* 0x0000000003007212 */ /* 0x000fe200078efcff */
[----:B------:R-:W-:Y:S06]  /*07b0*/  BRA `(.L_x_247) ;  /* 0x0000000000107947 */ /* 0x000fec0003800000 */
.L_x_246:
[----:B------:R-:W-:-:S04]  /*07c0*/  LOP3.LUT R0, R0, 0x80000000, RZ, 0xc0, !PT ;  /* 0x8000000000007812 */ /* 0x000fc800078ec0ff */
[----:B------:R-:W-:Y:S01]  /*07d0*/  LOP3.LUT R0, R0, 0x7f800000, RZ, 0xfc, !PT ;  /* 0x7f80000000007812 */ /* 0x000fe200078efcff */
[----:B------:R-:W-:Y:S06]  /*07e0*/  BRA `(.L_x_247) ;  /* 0x0000000000047947 */ /* 0x000fec0003800000 */
.L_x_245:
[----:B------:R-:W-:-:S07]  /*07f0*/  IMAD R0, R5, 0x800000, R0 ;  /* 0x0080000005007824 */ /* 0x000fce00078e0200 */
.L_x_247:
[----:B------:R-:W-:Y:S05]  /*0800*/  BSYNC.RECONVERGENT B2 ;  /* 0x0000000000027941 */ /* 0x000fea0003800200 */
.L_x_244:
[----:B------:R-:W-:Y:S05]  /*0810*/  BRA `(.L_x_248) ;  /* 0x0000000000207947 */ /* 0x000fea0003800000 */
.L_x_243:
[----:B------:R-:W-:-:S04]  /*0820*/  LOP3.LUT R0, R9, 0x80000000, R8, 0x48, !PT ;  /* 0x8000000009007812 */ /* 0x000fc800078e4808 */
[----:B------:R-:W-:Y:S01]  /*0830*/  LOP3.LUT R0, R0, 0x7f800000, RZ, 0xfc, !PT ;  /* 0x7f80000000007812 */ /* 0x000fe200078efcff */
[----:B------:R-:W-:Y:S06]  /*0840*/  BRA `(.L_x_248) ;  /* 0x0000000000147947 */ /* 0x000fec0003800000 */
.L_x_242:
[----:B------:R-:W-:Y:S01]  /*0850*/  LOP3.LUT R0, R9, 0x80000000, R8, 0x48, !PT ;  /* 0x8000000009007812 */ /* 0x000fe200078e4808 */
[----:B------:R-:W-:Y:S06]  /*0860*/  BRA `(.L_x_248) ;  /* 0x00000000000c7947 */ /* 0x000fec0003800000 */
.L_x_241:
[----:B------:R-:W0:Y:S01]  /*0870*/  MUFU.RSQ R0, -QNAN ;  /* 0xffc0000000007908 */ /* 0x000e220000001400 */
[----:B------:R-:W-:Y:S05]  /*0880*/  BRA `(.L_x_248) ;  /* 0x0000000000047947 */ /* 0x000fea0003800000 */
.L_x_240:
[----:B------:R-:W-:-:S07]  /*0890*/  FADD.FTZ R0, R0, R3 ;  /* 0x0000000300007221 */ /* 0x000fce0000010000 */
.L_x_248:
[----:B------:R-:W-:Y:S05]  /*08a0*/  BSYNC.RECONVERGENT B1 ;  /* 0x0000000000017941 */ /* 0x000fea0003800200 */
.L_x_238:
[----:B------:R-:W-:-:S04]  /*08b0*/  IMAD.MOV.U32 R7, RZ, RZ, 0x0 ;  /* 0x00000000ff077424 */ /* 0x000fc800078e00ff */
[----:B0-----:R-:W-:Y:S05]  /*08c0*/  RET.REL.NODEC R6 `(_Z15normalizeKernelPKfPffm) ;  /* 0xfffffff406cc7950 */ /* 0x001fea0003c3ffff */
.L_x_249:
        /* <DEDUP_REMOVED lines=11> */
.L_x_250:


//--------------------- .nv.shared._ZN3cub18CUB_300001_SM_10006detail6reduce28DeviceReduceSingleTileKernelINS2_10policy_hubIfyN4cuda3std3__44plusIfEEE10Policy1000EPfSC_iS9_ffNS7_10__identityEEEvT0_T1_T2_T3_T4_T6_ --------------------------
	.section	.nv.shared._ZN3cub18CUB_300001_SM_10006detail6reduce28DeviceReduceSingleTileKernelINS2_10policy_hubIfyN4cuda3std3__44plusIfEEE10Policy1000EPfSC_iS9_ffNS7_10__identityEEEvT0_T1_T2_T3_T4_T6_,"aw",@nobits
	.sectionflags	@""
	.align	4
.nv.shared._ZN3cub18CUB_300001_SM_10006detail6reduce28DeviceReduceSingleTileKernelINS2_10policy_hubIfyN4cuda3std3__44plusIfEEE10Policy1000EPfSC_iS9_ffNS7_10__identityEEEvT0_T1_T2_T3_T4_T6_:
	.zero		1068


//--------------------- .nv.shared.reserved.0     --------------------------
	.section	.nv.shared.reserved.0,"aw",@nobits
	.weak		__nv_reservedSMEM_offset_0_alias
	.size		__nv_reservedSMEM_offset_0_alias, 0, 64
	.other		__nv_reservedSMEM_offset_0_alias,@"STO_CUDA_RESERVED_SHARED STV_DEFAULT"
__nv_reservedSMEM_offset_0_alias:
	.zero		0
	.zero		64


//--------------------- .nv.global                --------------------------
	.section	.nv.global,"aw",@nobits
.nv.global:
	.type		_ZN34_INTERNAL_6afe9dfd_4_k_cu_d2d012ff6thrust24THRUST_300001_SM_1000_NS3seqE,@object
	.size		_ZN34_INTERNAL_6afe9dfd_4_k_cu_d2d012ff6thrust24THRUST_300001_SM_1000_NS3seqE,(_ZN34_INTERNAL_6afe9dfd_4_k_cu_d2d012ff4cuda3std3__48in_placeE - _ZN34_INTERNAL_6afe9dfd_4_k_cu_d2d012ff6thrust24THRUST_300001_SM_1000_NS3seqE)
_ZN34_INTERNAL_6afe9dfd_4_k_cu_d2d012ff6thrust24THRUST_300001_SM_1000_NS3seqE:
	.zero		1
	.type		_ZN34_INTERNAL_6afe9dfd_4_k_cu_d2d012ff4cuda3std3__48in_placeE,@object
	.size		_ZN34_INTERNAL_6afe9dfd_4_k_cu_d2d012ff4cuda3std3__48in_placeE,(_ZN34_INTERNAL_6afe9dfd_4_k_cu_d2d012ff4cuda3std6ranges3__45__cpo4sizeE - _ZN34_INTERNAL_6afe9dfd_4_k_cu_d2d012ff4cuda3std3__48in_placeE)
_ZN34_INTERNAL_6afe9dfd_4_k_cu_d2d012ff4cuda3std3__48in_placeE:
	.zero		1
	.type		_ZN34_INTERNAL_6afe9dfd_4_k_cu_d2d012ff4cuda3std6ranges3__45__cpo4sizeE,@object
	.size		_ZN34_INTERNAL_6afe9dfd_4_k_cu_d2d012ff4cuda3std6ranges3__45__cpo4sizeE,(_ZN34_INTERNAL_6afe9dfd_4_k_cu_d2d012ff6thrust24THRUST_300001_SM_1000_NS12placeholders2_3E - _ZN34_INTERNAL_6afe9dfd_4_k_cu_d2d012ff4cuda3std6ranges3__45__cpo4sizeE)
_ZN34_INTERNAL_6afe9dfd_4_k_cu_d2d012ff4cuda3std6ranges3__45__cpo4sizeE:
	.zero		1
	.type		_ZN34_INTERNAL_6afe9dfd_4_k_cu_d2d012ff6thrust24THRUST_300001_SM_1000_NS12placeholders2_3E,@object
	.size		_ZN34_INTERNAL_6afe9dfd_4_k_cu_d2d012ff6thrust24THRUST_300001_SM_1000_NS12placeholders2_3E,(_ZN34_INTERNAL_6afe9dfd_4_k_cu_d2d012ff4cuda3std3__45__cpo6cbeginE - _ZN34_INTERNAL_6afe9dfd_4_k_cu_d2d012ff6thrust24THRUST_300001_SM_1000_NS12placeholders2_3E)
_ZN34_INTERNAL_6afe9dfd_4_k_cu_d2d012ff6thrust24THRUST_300001_SM_1000_NS12placeholders2_3E:
	.zero		1
	.type		_ZN34_INTERNAL_6afe9dfd_4_k_cu_d2d012ff4cuda3std3__45__cpo6cbeginE,@object
	.size		_ZN34_INTERNAL_6afe9dfd_4_k_cu_d2d012ff4cuda3std3__45__cpo6cbeginE,(_ZN34_INTERNAL_6afe9dfd_4_k_cu_d2d012ff4cuda3std6ranges3__45__cpo6cbeginE - _ZN34_INTERNAL_6afe9dfd_4_k_cu_d2d012ff4cuda3std3__45__cpo6cbeginE)
_ZN34_INTERNAL_6afe9dfd_4_k_cu_d2d012ff4cuda3std3__45__cpo6cbeginE:
	.zero		1
	.type		_ZN34_INTERNAL_6afe9dfd_4_k_cu_d2d012ff4cuda3std6ranges3__45__cpo6cbeginE,@object
	.size		_ZN34_INTERNAL_6afe9dfd_4_k_cu_d2d012ff4cuda3std6ranges3__45__cpo6cbeginE,(_ZN34_INTERNAL_6afe9dfd_4_k_cu_d2d012ff6thrust24THRUST_300001_SM_1000_NS12placeholders2_7E - _ZN34_INTERNAL_6afe9dfd_4_k_cu_d2d012ff4cuda3std6ranges3__45__cpo6cbeginE)
_ZN34_INTERNAL_6afe9dfd_4_k_cu_d2d012ff4cuda3std6ranges3__45__cpo6cbeginE:
	.zero		1
	.type		_ZN34_INTERNAL_6afe9dfd_4_k_cu_d2d012ff6thrust24THRUST_300001_SM_1000_NS12placeholders2_7E,@object
	.size		_ZN34_INTERNAL_6afe9dfd_4_k_cu_d2d012ff6thrust24THRUST_300001_SM_1000_NS12placeholders2_7E,(_ZN34_INTERNAL_6afe9dfd_4_k_cu_d2d012ff4cuda3std3__45__cpo7crbeginE - _ZN34_INTERNAL_6afe9dfd_4_k_cu_d2d012ff6thrust24THRUST_300001_SM_1000_NS12placeholders2_7E)
_ZN34_INTERNAL_6afe9dfd_4_k_cu_d2d012ff6thrust24THRUST_300001_SM_1000_NS12placeholders2_7E:
	.zero		1
	.type		_ZN34_INTERNAL_6afe9dfd_4_k_cu_d2d012ff4cuda3std3__45__cpo7crbeginE,@object
	.size		_ZN34_INTERNAL_6afe9dfd_4_k_cu_d2d012ff4cuda3std3__45__cpo7crbeginE,(_ZN34_INTERNAL_6afe9dfd_4_k_cu_d2d012ff4cuda3std6ranges3__45__cpo4nextE - _ZN34_INTERNAL_6afe9dfd_4_k_cu_d2d012ff4cuda3std3__45__cpo7crbeginE)
_ZN34_INTERNAL_6afe9dfd_4_k_cu_d2d012ff4cuda3std3__45__cpo7crbeginE:
	.zero		1
	.type		_ZN34_INTERNAL_6afe9dfd_4_k_cu_d2d012ff4cuda3std6ranges3__45__cpo4nextE,@object
	.size		_ZN34_INTERNAL_6afe9dfd_4_k_cu_d2d012ff4cuda3std6ranges3__45__cpo4nextE,(_ZN34_INTERNAL_6afe9dfd_4_k_cu_d2d012ff4cuda3std6ranges3__45__cpo4swapE - _ZN34_INTERNAL_6afe9dfd_4_k_cu_d2d012ff4cuda3std6ranges3__45__cpo4nextE)
_ZN34_INTERNAL_6afe9dfd_4_k_cu_d2d012ff4cuda3std6ranges3__45__cpo4nextE:
	.zero		1
	.type		_ZN34_INTERNAL_6afe9dfd_4_k_cu_d2d012ff4cuda3std6ranges3__45__cpo4swapE,@object
	.size		_ZN34_INTERNAL_6afe9dfd_4_k_cu_d2d012ff4cuda3std6ranges3__45__cpo4swapE,(_ZN34_INTERNAL_6afe9dfd_4_k_cu_d2d012ff6thrust24THRUST_300001_SM_1000_NS8cuda_cub10par_nosyncE - _ZN34_INTERNAL_6afe9dfd_4_k_cu_d2d012ff4cuda3std6ranges3__45__cpo4swapE)
_ZN34_INTERNAL_6afe9dfd_4_k_cu_d2d012ff4cuda3std6ranges3__45__cpo4swapE:
	.zero		1
	.type		_ZN34_INTERNAL_6afe9dfd_4_k_cu_d2d012ff6thrust24THRUST_300001_SM_1000_NS8cuda_cub10par_nosyncE,@object
	.size		_ZN34_INTERNAL_6afe9dfd_4_k_cu_d2d012ff6thrust24THRUST_300001_SM_1000_NS8cuda_cub10par_nosyncE,(_ZN34_INTERNAL_6afe9dfd_4_k_cu_d2d012ff6thrust24THRUST_300001_SM_1000_NS12placeholders2_9E - _ZN34_INTERNAL_6afe9dfd_4_k_cu_d2d012ff6thrust24THRUST_300001_SM_1000_NS8cuda_cub10par_nosyncE)
_ZN34_INTERNAL_6afe9dfd_4_k_cu_d2d012ff6thrust24THRUST_300001_SM_1000_NS8cuda_cub10par_nosyncE:
	.zero		1
	.type		_ZN34_INTERNAL_6afe9dfd_4_k_cu_d2d012ff6thrust24THRUST_300001_SM_1000_NS12placeholders2_9E,@object
	.size		_ZN34_INTERNAL_6afe9dfd_4_k_cu_d2d012ff6thrust24THRUST_300001_SM_1000_NS12placeholders2_9E,(_ZN34_INTERNAL_6afe9dfd_4_k_cu_d2d012ff4cuda3std3__436_GLOBAL__N__6afe9dfd_4_k_cu_d2d012ff6ignoreE - _ZN34_INTERNAL_6afe9dfd_4_k_cu_d2d012ff6thrust24THRUST_300001_SM_1000_NS12placeholders2_9E)
_ZN34_INTERNAL_6afe9dfd_4_k_cu_d2d012ff6thrust24THRUST_300001_SM_1000_NS12placeholders2_9E:
	.zero		1
	.type		_ZN34_INTERNAL_6afe9dfd_4_k_cu_d2d012ff4cuda3std3__436_GLOBAL__N__6afe9dfd_4_k_cu_d2d012ff6ignoreE,@object
	.size		_ZN34_INTERNAL_6afe9dfd_4_k_cu_d2d012ff4cuda3std3__436_GLOBAL__N__6afe9dfd_4_k_cu_d2d012ff6ignoreE,(_ZN34_INTERNAL_6afe9dfd_4_k_cu_d2d012ff4cuda3std6ranges3__45__cpo4dataE - _ZN34_INTERNAL_6afe9dfd_4_k_cu_d2d012ff4cuda3std3__436_GLOBAL__N__6afe9dfd_4_k_cu_d2d012ff6ignoreE)
_ZN34_INTERNAL_6afe9dfd_4_k_cu_d2d012ff4cuda3std3__436_GLOBAL__N__6afe9dfd_4_k_cu_d2d012ff6ignoreE:
	.zero		1
	.type		_ZN34_INTERNAL_6afe9dfd_4_k_cu_d2d012ff4cuda3std6ranges3__45__cpo4dataE,@object
	.size		_ZN34_INTERNAL_6afe9dfd_4_k_cu_d2d012ff4cuda3std6ranges3__45__cpo4dataE,(_ZN34_INTERNAL_6afe9dfd_4_k_cu_d2d012ff6thrust24THRUST_300001_SM_1000_NS12placeholders2_1E - _ZN34_INTERNAL_6afe9dfd_4_k_cu_d2d012ff4cuda3std6ranges3__45__cpo4dataE)
_ZN34_INTERNAL_6afe9dfd_4_k_cu_d2d012ff4cuda3std6ranges3__45__cpo4dataE:
	.zero		1
	.type		_ZN34_INTERNAL_6afe9dfd_4_k_cu_d2d012ff6thrust24THRUST_300001_SM_1000_NS12placeholders2_1E,@object
	.size		_ZN34_INTERNAL_6afe9dfd_4_k_cu_d2d012ff6thrust24THRUST_300001_SM_1000_NS12placeholders2_1E,(_ZN34_INTERNAL_6afe9dfd_4_k_cu_d2d012ff4cuda3std3__45__cpo5beginE - _ZN34_INTERNAL_6afe9dfd_4_k_cu_d2d012ff6thrust24THRUST_300001_SM_1000_NS12placeholders2_1E)
_ZN34_INTERNAL_6afe9dfd_4_k_cu_d2d012ff6thrust24THRUST_300001_SM_1000_NS12placeholders2_1E:
	.zero		1
	.type		_ZN34_INTERNAL_6afe9dfd_4_k_cu_d2d012ff4cuda3std3__45__cpo5beginE,@object
	.size		_ZN34_INTERNAL_6afe9dfd_4_k_cu_d2d012ff4cuda3std3__45__cpo5beginE,(_ZN34_INTERNAL_6afe9dfd_4_k_cu_d2d012ff4cuda3std6ranges3__45__cpo5beginE - _ZN34_INTERNAL_6afe9dfd_4_k_cu_d2d012ff4cuda3std3__45__cpo5beginE)
_ZN34_INTERNAL_6afe9dfd_4_k_cu_d2d012ff4cuda3std3__45__cpo5beginE:
	.zero		1
	.type		_ZN34_INTERNAL_6afe9dfd_4_k_cu_d2d012ff4cuda3std6ranges3__45__cpo5beginE,@object
	.size		_ZN34_INTERNAL_6afe9dfd_4_k_cu_d2d012ff4cuda3std6ranges3__45__cpo5beginE,(_ZN34_INTERNAL_6afe9dfd_4_k_cu_d2d012ff6thrust24THRUST_300001_SM_1000_NS12placeholders2_5E - _ZN34_INTERNAL_6afe9dfd_4_k_cu_d2d012ff4cuda3std6ranges3__45__cpo5beginE)
_ZN34_INTERNAL_6afe9dfd_4_k_cu_d2d012ff4cuda3std6ranges3__45__cpo5beginE:
	.zero		1
	.type		_ZN34_INTERNAL_6afe9dfd_4_k_cu_d2d012ff6thrust24THRUST_300001_SM_1000_NS12placeholders2_5E,@object
	.size		_ZN34_INTERNAL_6afe9dfd_4_k_cu_d2d012ff6thrust24THRUST_300001_SM_1000_NS12placeholders2_5E,(_ZN34_INTERNAL_6afe9dfd_4_k_cu_d2d012ff4cuda3std3__45__cpo6rbeginE - _ZN34_INTERNAL_6afe9dfd_4_k_cu_d2d012ff6thrust24THRUST_300001_SM_1000_NS12placeholders2_5E)
_ZN34_INTERNAL_6afe9dfd_4_k_cu_d2d012ff6thrust24THRUST_300001_SM_1000_NS12placeholders2_5E:
	.zero		1
	.type		_ZN34_INTERNAL_6afe9dfd_4_k_cu_d2d012ff4cuda3std3__45__cpo6rbeginE,@object
	.size		_ZN34_INTERNAL_6afe9dfd_4_k_cu_d2d012ff4cuda3std3__45__cpo6rbeginE,(_ZN34_INTERNAL_6afe9dfd_4_k_cu_d2d012ff4cuda3std6ranges3__45__cpo7advanceE - _ZN34_INTERNAL_6afe9dfd_4_k_cu_d2d012ff4cuda3std3__45__cpo6rbeginE)
_ZN34_INTERNAL_6afe9dfd_4_k_cu_d2d012ff4cuda3std3__45__cpo6rbeginE:
	.zero		1
	.type		_ZN34_INTERNAL_6afe9dfd_4_k_cu_d2d012ff4cuda3std6ranges3__45__cpo7advanceE,@object
	.size		_ZN34_INTERNAL_6afe9dfd_4_k_cu_d2d012ff4cuda3std6ranges3__45__cpo7advanceE,(_ZN34_INTERNAL_6afe9dfd_4_k_cu_d2d012ff4cuda3std3__47nulloptE - _ZN34_INTERNAL_6afe9dfd_4_k_cu_d2d012ff4cuda3std6ranges3__45__cpo7advanceE)
_ZN34_INTERNAL_6afe9dfd_4_k_cu_d2d012ff4cuda3std6ranges3__45__cpo7advanceE:
	.zero		1
	.type		_ZN34_INTERNAL_6afe9dfd_4_k_cu_d2d012ff4cuda3std3__47nulloptE,@object
	.size		_ZN34_INTERNAL_6afe9dfd_4_k_cu_d2d012ff4cuda3std3__47nulloptE,(_ZN34_INTERNAL_6afe9dfd_4_k_cu_d2d012ff4cuda3std6ranges3__45__cpo8distanceE - _ZN34_INTERNAL_6afe9dfd_4_k_cu_d2d012ff4cuda3std3__47nulloptE)
_ZN34_INTERNAL_6afe9dfd_4_k_cu_d2d012ff4cuda3std3__47nulloptE:
	.zero		1
	.type		_ZN34_INTERNAL_6afe9dfd_4_k_cu_d2d012ff4cuda3std6ranges3__45__cpo8distanceE,@object
	.size		_ZN34_INTERNAL_6afe9dfd_4_k_cu_d2d012ff4cuda3std6ranges3__45__cpo8distanceE,(_ZN34_INTERNAL_6afe9dfd_4_k_cu_d2d012ff6thrust24THRUST_300001_SM_1000_NS12placeholders3_10E - _ZN34_INTERNAL_6afe9dfd_4_k_cu_d2d012ff4cuda3std6ranges3__45__cpo8distanceE)
_ZN34_INTERNAL_6afe9dfd_4_k_cu_d2d012ff4cuda3std6ranges3__45__cpo8distanceE:
	.zero		1
	.type		_ZN34_INTERNAL_6afe9dfd_4_k_cu_d2d012ff6thrust24THRUST_300001_SM_1000_NS12placeholders3_10E,@object
	.size		_ZN34_INTERNAL_6afe9dfd_4_k_cu_d2d012ff6thrust24THRUST_300001_SM_1000_NS12placeholders3_10E,(_ZN34_INTERNAL_6afe9dfd_4_k_cu_d2d012ff4cuda3std3__419piecewise_constructE - _ZN34_INTERNAL_6afe9dfd_4_k_cu_d2d012ff6thrust24THRUST_300001_SM_1000_NS12placeholders3_10E)
_ZN34_INTERNAL_6afe9dfd_4_k_cu_d2d012ff6thrust24THRUST_300001_SM_1000_NS12placeholders3_10E:
	.zero		1
	.type		_ZN34_INTERNAL_6afe9dfd_4_k_cu_d2d012ff4cuda3std3__419piecewise_constructE,@object
	.size		_ZN34_INTERNAL_6afe9dfd_4_k_cu_d2d012ff4cuda3std3__419piecewise_constructE,(_ZN34_INTERNAL_6afe9dfd_4_k_cu_d2d012ff4cuda3std6ranges3__45__cpo5cdataE - _ZN34_INTERNAL_6afe9dfd_4_k_cu_d2d012ff4cuda3std3__419piecewise_constructE)
_ZN34_INTERNAL_6afe9dfd_4_k_cu_d2d012ff4cuda3std3__419piecewise_constructE:
	.zero		1
	.type		_ZN34_INTERNAL_6afe9dfd_4_k_cu_d2d012ff4cuda3std6ranges3__45__cpo5cdataE,@object
	.size		_ZN34_INTERNAL_6afe9dfd_4_k_cu_d2d012ff4cuda3std6ranges3__45__cpo5cdataE,(_ZN34_INTERNAL_6afe9dfd_4_k_cu_d2d012ff6thrust24THRUST_300001_SM_1000_NS12placeholders2_2E - _ZN34_INTERNAL_6afe9dfd_4_k_cu_d2d012ff4cuda3std6ranges3__45__cpo5cdataE)
_ZN34_INTERNAL_6afe9dfd_4_k_cu_d2d012ff4cuda3std6ranges3__45__cpo5cdataE:
	.zero		1
	.type		_ZN34_INTERNAL_6afe9dfd_4_k_cu_d2d012ff6thrust24THRUST_300001_SM_1000_NS12placeholders2_2E,@object
	.size		_ZN34_INTERNAL_6afe9dfd_4_k_cu_d2d012ff6thrust24THRUST_300001_SM_1000_NS12placeholders2_2E,(_ZN34_INTERNAL_6afe9dfd_4_k_cu_d2d012ff4cuda3std3__45__cpo3endE - _ZN34_INTERNAL_6afe9dfd_4_k_cu_d2d012ff6thrust24THRUST_300001_SM_1000_NS12placeholders2_2E)
_ZN34_INTERNAL_6afe9dfd_4_k_cu_d2d012ff6thrust24THRUST_300001_SM_1000_NS12placeholders2_2E:
	.zero		1
	.type		_ZN34_INTERNAL_6afe9dfd_4_k_cu_d2d012ff4cuda3std3__45__cpo3endE,@object
	.size		_ZN34_INTERNAL_6afe9dfd_4_k_cu_d2d012ff4cuda3std3__45__cpo3endE,(_ZN34_INTERNAL_6afe9dfd_4_k_cu_d2d012ff4cuda3std6ranges3__45__cpo3endE - _ZN34_INTERNAL_6afe9dfd_4_k_cu_d2d012ff4cuda3std3__45__cpo3endE)
_ZN34_INTERNAL_6afe9dfd_4_k_cu_d2d012ff4cuda3std3__45__cpo3endE:
	.zero		1
	.type		_ZN34_INTERNAL_6afe9dfd_4_k_cu_d2d012ff4cuda3std6ranges3__45__cpo3endE,@object
	.size		_ZN34_INTERNAL_6afe9dfd_4_k_cu_d2d012ff4cuda3std6ranges3__45__cpo3endE,(_ZN34_INTERNAL_6afe9dfd_4_k_cu_d2d012ff6thrust24THRUST_300001_SM_1000_NS12placeholders2_6E - _ZN34_INTERNAL_6afe9dfd_4_k_cu_d2d012ff4cuda3std6ranges3__45__cpo3endE)
_ZN34_INTERNAL_6afe9dfd_4_k_cu_d2d012ff4cuda3std6ranges3__45__cpo3endE:
	.zero		1
	.type		_ZN34_INTERNAL_6afe9dfd_4_k_cu_d2d012ff6thrust24THRUST_300001_SM_1000_NS12placeholders2_6E,@object
	.size		_ZN34_INTERNAL_6afe9dfd_4_k_cu_d2d012ff6thrust24THRUST_300001_SM_1000_NS12placeholders2_6E,(_ZN34_INTERNAL_6afe9dfd_4_k_cu_d2d012ff4cuda3std3__45__cpo4rendE - _ZN34_INTERNAL_6afe9dfd_4_k_cu_d2d012ff6thrust24THRUST_300001_SM_1000_NS12placeholders2_6E)
_ZN34_INTERNAL_6afe9dfd_4_k_cu_d2d012ff6thrust24THRUST_300001_SM_1000_NS12placeholders2_6E:
	.zero		1
	.type		_ZN34_INTERNAL_6afe9dfd_4_k_cu_d2d012ff4cuda3std3__45__cpo4rendE,@object
	.size		_ZN34_INTERNAL_6afe9dfd_4_k_cu_d2d012ff4cuda3std3__45__cpo4rendE,(_ZN34_INTERNAL_6afe9dfd_4_k_cu_d2d012ff4cuda3std6ranges3__45__cpo9iter_swapE - _ZN34_INTERNAL_6afe9dfd_4_k_cu_d2d012ff4cuda3std3__45__cpo4rendE)
_ZN34_INTERNAL_6afe9dfd_4_k_cu_d2d012ff4cuda3std3__45__cpo4rendE:
	.zero		1
	.type		_ZN34_INTERNAL_6afe9dfd_4_k_cu_d2d012ff4cuda3std6ranges3__45__cpo9iter_swapE,@object
	.size		_ZN34_INTERNAL_6afe9dfd_4_k_cu_d2d012ff4cuda3std6ranges3__45__cpo9iter_swapE,(_ZN34_INTERNAL_6afe9dfd_4_k_cu_d2d012ff4cuda3std3__48unexpectE - _ZN34_INTERNAL_6afe9dfd_4_k_cu_d2d012ff4cuda3std6ranges3__45__cpo9iter_swapE)
_ZN34_INTERNAL_6afe9dfd_4_k_cu_d2d012ff4cuda3std6ranges3__45__cpo9iter_swapE:
	.zero		1
	.type		_ZN34_INTERNAL_6afe9dfd_4_k_cu_d2d012ff4cuda3std3__48unexpectE,@object
	.size		_ZN34_INTERNAL_6afe9dfd_4_k_cu_d2d012ff4cuda3std3__48unexpectE,(_ZN34_INTERNAL_6afe9dfd_4_k_cu_d2d012ff6thrust24THRUST_300001_SM_1000_NS8cuda_cub3parE - _ZN34_INTERNAL_6afe9dfd_4_k_cu_d2d012ff4cuda3std3__48unexpectE)
_ZN34_INTERNAL_6afe9dfd_4_k_cu_d2d012ff4cuda3std3__48unexpectE:
	.zero		1
	.type		_ZN34_INTERNAL_6afe9dfd_4_k_cu_d2d012ff6thrust24THRUST_300001_SM_1000_NS8cuda_cub3parE,@object
	.size		_ZN34_INTERNAL_6afe9dfd_4_k_cu_d2d012ff6thrust24THRUST_300001_SM_1000_NS8cuda_cub3parE,(_ZN34_INTERNAL_6afe9dfd_4_k_cu_d2d012ff6thrust24THRUST_300001_SM_1000_NS12placeholders2_4E - _ZN34_INTERNAL_6afe9dfd_4_k_cu_d2d012ff6thrust24THRUST_300001_SM_1000_NS8cuda_cub3parE)
_ZN34_INTERNAL_6afe9dfd_4_k_cu_d2d012ff6thrust24THRUST_300001_SM_1000_NS8cuda_cub3parE:
	.zero		1
	.type		_ZN34_INTERNAL_6afe9dfd_4_k_cu_d2d012ff6thrust24THRUST_300001_SM_1000_NS12placeholders2_4E,@object
	.size		_ZN34_INTERNAL_6afe9dfd_4_k_cu_d2d012ff6thrust24THRUST_300001_SM_1000_NS12placeholders2_4E,(_ZN34_INTERNAL_6afe9dfd_4_k_cu_d2d012ff4cuda3std3__45__cpo4cendE - _ZN34_INTERNAL_6afe9dfd_4_k_cu_d2d012ff6thrust24THRUST_300001_SM_1000_NS12placeholders2_4E)
_ZN34_INTERNAL_6afe9dfd_4_k_cu_d2d012ff6thrust24THRUST_300001_SM_1000_NS12placeholders2_4E:
	.zero		1
	.type		_ZN34_INTERNAL_6afe9dfd_4_k_cu_d2d012ff4cuda3std3__45__cpo4cendE,@object
	.size		_ZN34_INTERNAL_6afe9dfd_4_k_cu_d2d012ff4cuda3std3__45__cpo4cendE,(_ZN34_INTERNAL_6afe9dfd_4_k_cu_d2d012ff4cuda3std6ranges3__45__cpo4cendE - _ZN34_INTERNAL_6afe9dfd_4_k_cu_d2d012ff4cuda3std3__45__cpo4cendE)
_ZN34_INTERNAL_6afe9dfd_4_k_cu_d2d012ff4cuda3std3__45__cpo4cendE:
	.zero		1
	.type		_ZN34_INTERNAL_6afe9dfd_4_k_cu_d2d012ff4cuda3std6ranges3__45__cpo4cendE,@object
	.size		_ZN34_INTERNAL_6afe9dfd_4_k_cu_d2d012ff4cuda3std6ranges3__45__cpo4cendE,(_ZN34_INTERNAL_6afe9dfd_4_k_cu_d2d012ff4cuda3std3__420unreachable_sentinelE - _ZN34_INTERNAL_6afe9dfd_4_k_cu_d2d012ff4cuda3std6ranges3__45__cpo4cendE)
_ZN34_INTERNAL_6afe9dfd_4_k_cu_d2d012ff4cuda3std6ranges3__45__cpo4cendE:
	.zero		1
	.type		_ZN34_INTERNAL_6afe9dfd_4_k_cu_d2d012ff4cuda3std3__420unreachable_sentinelE,@object
	.size		_ZN34_INTERNAL_6afe9dfd_4_k_cu_d2d012ff4cuda3std3__420unreachable_sentinelE,(_ZN34_INTERNAL_6afe9dfd_4_k_cu_d2d012ff4cuda3std6ranges3__45__cpo5ssizeE - _ZN34_INTERNAL_6afe9dfd_4_k_cu_d2d012ff4cuda3std3__420unreachable_sentinelE)
_ZN34_INTERNAL_6afe9dfd_4_k_cu_d2d012ff4cuda3std3__420unreachable_sentinelE:
	.zero		1
	.type		_ZN34_INTERNAL_6afe9dfd_4_k_cu_d2d012ff4cuda3std6ranges3__45__cpo5ssizeE,@object
	.size		_ZN34_INTERNAL_6afe9dfd_4_k_cu_d2d012ff4cuda3std6ranges3__45__cpo5ssizeE,(_ZN34_INTERNAL_6afe9dfd_4_k_cu_d2d012ff6thrust24THRUST_300001_SM_1000_NS12placeholders2_8E - _ZN34_INTERNAL_6afe9dfd_4_k_cu_d2d012ff4cuda3std6ranges3__45__cpo5ssizeE)
_ZN34_INTERNAL_6afe9dfd_4_k_cu_d2d012ff4cuda3std6ranges3__45__cpo5ssizeE:
	.zero		1
	.type		_ZN34_INTERNAL_6afe9dfd_4_k_cu_d2d012ff6thrust24THRUST_300001_SM_1000_NS12placeholders2_8E,@object
	.size		_ZN34_INTERNAL_6afe9dfd_4_k_cu_d2d012ff6thrust24THRUST_300001_SM_1000_NS12placeholders2_8E,(_ZN34_INTERNAL_6afe9dfd_4_k_cu_d2d012ff4cuda3std3__45__cpo5crendE - _ZN34_INTERNAL_6afe9dfd_4_k_cu_d2d012ff6thrust24THRUST_300001_SM_1000_NS12placeholders2_8E)
_ZN34_INTERNAL_6afe9dfd_4_k_cu_d2d012ff6thrust24THRUST_300001_SM_1000_NS12placeholders2_8E:
	.zero		1
	.type		_ZN34_INTERNAL_6afe9dfd_4_k_cu_d2d012ff4cuda3std3__45__cpo5crendE,@object
	.size		_ZN34_INTERNAL_6afe9dfd_4_k_cu_d2d012ff4cuda3std3__45__cpo5crendE,(_ZN34_INTERNAL_6afe9dfd_4_k_cu_d2d012ff4cuda3std6ranges3__45__cpo4prevE - _ZN34_INTERNAL_6afe9dfd_4_k_cu_d2d012ff4cuda3std3__45__cpo5crendE)
_ZN34_INTERNAL_6afe9dfd_4_k_cu_d2d012ff4cuda3std3__45__cpo5crendE:
	.zero		1
	.type		_ZN34_INTERNAL_6afe9dfd_4_k_cu_d2d012ff4cuda3std6ranges3__45__cpo4prevE,@object
	.size		_ZN34_INTERNAL_6afe9dfd_4_k_cu_d2d012ff4cuda3std6ranges3__45__cpo4prevE,(_ZN34_INTERNAL_6afe9dfd_4_k_cu_d2d012ff4cuda3std6ranges3__45__cpo9iter_moveE - _ZN34_INTERNAL_6afe9dfd_4_k_cu_d2d012ff4cuda3std6ranges3__45__cpo4prevE)
_ZN34_INTERNAL_6afe9dfd_4_k_cu_d2d012ff4cuda3std6ranges3__45__cpo4prevE:
	.zero		1
	.type		_ZN34_INTERNAL_6afe9dfd_4_k_cu_d2d012ff4cuda3std6ranges3__45__cpo9iter_moveE,@object
	.size		_ZN34_INTERNAL_6afe9dfd_4_k_cu_d2d012ff4cuda3std6ranges3__45__cpo9iter_moveE,(_ZN34_INTERNAL_6afe9dfd_4_k_cu_d2d012ff6thrust24THRUST_300001_SM_1000_NS6system6detail10sequential3seqE - _ZN34_INTERNAL_6afe9dfd_4_k_cu_d2d012ff4cuda3std6ranges3__45__cpo9iter_moveE)
_ZN34_INTERNAL_6afe9dfd_4_k_cu_d2d012ff4cuda3std6ranges3__45__cpo9iter_moveE:
	.zero		1
	.type		_ZN34_INTERNAL_6afe9dfd_4_k_cu_d2d012ff6thrust24THRUST_300001_SM_1000_NS6system6detail10sequential3seqE,@object
	.size		_ZN34_INTERNAL_6afe9dfd_4_k_cu_d2d012ff6thrust24THRUST_300001_SM_1000_NS6system6detail10sequential3seqE,(.L_31 - _ZN34_INTERNAL_6afe9dfd_4_k_cu_d2d012ff6thrust24THRUST_300001_SM_1000_NS6system6detail10sequential3seqE)
_ZN34_INTERNAL_6afe9dfd_4_k_cu_d2d012ff6thrust24THRUST_300001_SM_1000_NS6system6detail10sequential3seqE:
	.zero		1
.L_31:


//--------------------- .nv.shared._ZN3cub18CUB_300001_SM_10006detail6reduce18DeviceReduceKernelINS2_10policy_hubIfyN4cuda3std3__44plusIfEEE10Policy1000EN6thrust24THRUST_300001_SM_1000_NS10device_ptrIKfEEyS9_f9square_opEEvT0_PT3_T1_NS0_13GridEvenShareISL_EET2_T4_ --------------------------
	.section	.nv.shared._ZN3cub18CUB_300001_SM_10006detail6reduce18DeviceReduceKernelINS2_10policy_hubIfyN4cuda3std3__44plusIfEEE10Policy1000EN6thrust24THRUST_300001_SM_1000_NS10device_ptrIKfEEyS9_f9square_opEEvT0_PT3_T1_NS0_13GridEvenShareISL_EET2_T4_,"aw",@nobits
	.sectionflags	@""
	.align	4
.nv.shared._ZN3cub18CUB_300001_SM_10006detail6reduce18DeviceReduceKernelINS2_10policy_hubIfyN4cuda3std3__44plusIfEEE10Policy1000EN6thrust24THRUST_300001_SM_1000_NS10device_ptrIKfEEyS9_f9square_opEEvT0_PT3_T1_NS0_13GridEvenShareISL_EET2_T4_:
	.zero		1068


//--------------------- .nv.shared._ZN3cub18CUB_300001_SM_10006detail6reduce28DeviceReduceSingleTileKernelINS2_10policy_hubIfyN4cuda3std3__44plusIfEEE10Policy1000EN6thrust24THRUST_300001_SM_1000_NS10device_ptrIKfEEPfyS9_ff9square_opEEvT0_T1_T2_T3_T4_T6_ --------------------------
	.section	.nv.shared._ZN3cub18CUB_300001_SM_10006detail6reduce28DeviceReduceSingleTileKernelINS2_10policy_hubIfyN4cuda3std3__44plusIfEEE10Policy1000EN6thrust24THRUST_300001_SM_1000_NS10device_ptrIKfEEPfyS9_ff9square_opEEvT0_T1_T2_T3_T4_T6_,"aw",@nobits
	.sectionflags	@""
	.align	4
.nv.shared._ZN3cub18CUB_300001_SM_10006detail6reduce28DeviceReduceSingleTileKernelINS2_10policy_hubIfyN4cuda3std3__44plusIfEEE10Policy1000EN6thrust24THRUST_300001_SM_1000_NS10device_ptrIKfEEPfyS9_ff9square_opEEvT0_T1_T2_T3_T4_T6_:
	.zero		1068


//--------------------- .nv.shared._ZN3cub18CUB_300001_SM_10006detail6reduce28DeviceReduceSingleTileKernelINS2_10policy_hubIfjN4cuda3std3__44plusIfEEE10Policy1000EPfSC_iS9_ffNS7_10__identityEEEvT0_T1_T2_T3_T4_T6_ --------------------------
	.section	.nv.shared._ZN3cub18CUB_300001_SM_10006detail6reduce28DeviceReduceSingleTileKernelINS2_10policy_hubIfjN4cuda3std3__44plusIfEEE10Policy1000EPfSC_iS9_ffNS7_10__identityEEEvT0_T1_T2_T3_T4_T6_,"aw",@nobits
	.sectionflags	@""
	.align	4
.nv.shared._ZN3cub18CUB_300001_SM_10006detail6reduce28DeviceReduceSingleTileKernelINS2_10policy_hubIfjN4cuda3std3__44plusIfEEE10Policy1000EPfSC_iS9_ffNS7_10__identityEEEvT0_T1_T2_T3_T4_T6_:
	.zero		1108


//--------------------- .nv.shared._ZN3cub18CUB_300001_SM_10006detail6reduce18DeviceReduceKernelINS2_10policy_hubIfjN4cuda3std3__44plusIfEEE10Policy1000EN6thrust24THRUST_300001_SM_1000_NS10device_ptrIKfEEjS9_f9square_opEEvT0_PT3_T1_NS0_13GridEvenShareISL_EET2_T4_ --------------------------
	.section	.nv.shared._ZN3cub18CUB_300001_SM_10006detail6reduce18DeviceReduceKernelINS2_10policy_hubIfjN4cuda3std3__44plusIfEEE10Policy1000EN6thrust24THRUST_300001_SM_1000_NS10device_ptrIKfEEjS9_f9square_opEEvT0_PT3_T1_NS0_13GridEvenShareISL_EET2_T4_,"aw",@nobits
	.sectionflags	@""
	.align	4
.nv.shared._ZN3cub18CUB_300001_SM_10006detail6reduce18DeviceReduceKernelINS2_10policy_hubIfjN4cuda3std3__44plusIfEEE10Policy1000EN6thrust24THRUST_300001_SM_1000_NS10device_ptrIKfEEjS9_f9square_opEEvT0_PT3_T1_NS0_13GridEvenShareISL_EET2_T4_:
	.zero		1108


//--------------------- .nv.shared._ZN3cub18CUB_300001_SM_10006detail6reduce28DeviceReduceSingleTileKernelINS2_10policy_hubIfjN4cuda3std3__44plusIfEEE10Policy1000EN6thrust24THRUST_300001_SM_1000_NS10device_ptrIKfEEPfjS9_ff9square_opEEvT0_T1_T2_T3_T4_T6_ --------------------------
	.section	.nv.shared._ZN3cub18CUB_300001_SM_10006detail6reduce28DeviceReduceSingleTileKernelINS2_10policy_hubIfjN4cuda3std3__44plusIfEEE10Policy1000EN6thrust24THRUST_300001_SM_1000_NS10device_ptrIKfEEPfjS9_ff9square_opEEvT0_T1_T2_T3_T4_T6_,"aw",@nobits
	.sectionflags	@""
	.align	4
.nv.shared._ZN3cub18CUB_300001_SM_10006detail6reduce28DeviceReduceSingleTileKernelINS2_10policy_hubIfjN4cuda3std3__44plusIfEEE10Policy1000EN6thrust24THRUST_300001_SM_1000_NS10device_ptrIKfEEPfjS9_ff9square_opEEvT0_T1_T2_T3_T4_T6_:
	.zero		1108


//--------------------- .nv.constant0._ZN3cub18CUB_300001_SM_10006detail6reduce28DeviceReduceSingleTileKernelINS2_10policy_hubIfyN4cuda3std3__44plusIfEEE10Policy1000EPfSC_iS9_ffNS7_10__identityEEEvT0_T1_T2_T3_T4_T6_ --------------------------
	.section	.nv.constant0._ZN3cub18CUB_300001_SM_10006detail6reduce28DeviceReduceSingleTileKernelINS2_10policy_hubIfyN4cuda3std3__44plusIfEEE10Policy1000EPfSC_iS9_ffNS7_10__identityEEEvT0_T1_T2_T3_T4_T6_,"a",@progbits
	.sectionflags	@""
	.align	4
.nv.constant0._ZN3cub18CUB_300001_SM_10006detail6reduce28DeviceReduceSingleTileKernelINS2_10policy_hubIfyN4cuda3std3__44plusIfEEE10Policy1000EPfSC_iS9_ffNS7_10__identityEEEvT0_T1_T2_T3_T4_T6_:
	.zero		925


//--------------------- .nv.constant0._ZN3cub18CUB_300001_SM_10006detail6reduce18DeviceReduceKernelINS2_10policy_hubIfyN4cuda3std3__44plusIfEEE10Policy1000EN6thrust24THRUST_300001_SM_1000_NS10device_ptrIKfEEyS9_f9square_opEEvT0_PT3_T1_NS0_13GridEvenShareISL_EET2_T4_ --------------------------
	.section	.nv.constant0._ZN3cub18CUB_300001_SM_10006detail6reduce18DeviceReduceKernelINS2_10policy_hubIfyN4cuda3std3__44plusIfEEE10Policy1000EN6thrust24THRUST_300001_SM_1000_NS10device_ptrIKfEEyS9_f9square_opEEvT0_PT3_T1_NS0_13GridEvenShareISL_EET2_T4_,"a",@progbits
	.sectionflags	@""
	.align	4
.nv.constant0._ZN3cub18CUB_300001_SM_10006detail6reduce18DeviceReduceKernelINS2_10policy_hubIfyN4cuda3std3__44plusIfEEE10Policy1000EN6thrust24THRUST_300001_SM_1000_NS10device_ptrIKfEEyS9_f9square_opEEvT0_PT3_T1_NS0_13GridEvenShareISL_EET2_T4_:
	.zero		994


//--------------------- .nv.constant0._ZN3cub18CUB_300001_SM_10006detail6reduce28DeviceReduceSingleTileKernelINS2_10policy_hubIfyN4cuda3std3__44plusIfEEE10Policy1000EN6thrust24THRUST_300001_SM_1000_NS10device_ptrIKfEEPfyS9_ff9square_opEEvT0_T1_T2_T3_T4_T6_ --------------------------
	.section	.nv.constant0._ZN3cub18CUB_300001_SM_10006detail6reduce28DeviceReduceSingleTileKernelINS2_10policy_hubIfyN4cuda3std3__44plusIfEEE10Policy1000EN6thrust24THRUST_300001_SM_1000_NS10device_ptrIKfEEPfyS9_ff9square_opEEvT0_T1_T2_T3_T4_T6_,"a",@progbits
	.sectionflags	@""
	.align	4
.nv.constant0._ZN3cub18CUB_300001_SM_10006detail6reduce28DeviceReduceSingleTileKernelINS2_10policy_hubIfyN4cuda3std3__44plusIfEEE10Policy1000EN6thrust24THRUST_300001_SM_1000_NS10device_ptrIKfEEPfyS9_ff9square_opEEvT0_T1_T2_T3_T4_T6_:
	.zero		929


//--------------------- .nv.constant0._ZN3cub18CUB_300001_SM_10006detail6reduce28DeviceReduceSingleTileKernelINS2_10policy_hubIfjN4cuda3std3__44plusIfEEE10Policy1000EPfSC_iS9_ffNS7_10__identityEEEvT0_T1_T2_T3_T4_T6_ --------------------------
	.section	.nv.constant0._ZN3cub18CUB_300001_SM_10006detail6reduce28DeviceReduceSingleTileKernelINS2_10policy_hubIfjN4cuda3std3__44plusIfEEE10Policy1000EPfSC_iS9_ffNS7_10__identityEEEvT0_T1_T2_T3_T4_T6_,"a",@progbits
	.sectionflags	@""
	.align	4
.nv.constant0._ZN3cub18CUB_300001_SM_10006detail6reduce28DeviceReduceSingleTileKernelINS2_10policy_hubIfjN4cuda3std3__44plusIfEEE10Policy1000EPfSC_iS9_ffNS7_10__identityEEEvT0_T1_T2_T3_T4_T6_:
	.zero		925


//--------------------- .nv.constant0._ZN3cub18CUB_300001_SM_10006detail6reduce18DeviceReduceKernelINS2_10policy_hubIfjN4cuda3std3__44plusIfEEE10Policy1000EN6thrust24THRUST_300001_SM_1000_NS10device_ptrIKfEEjS9_f9square_opEEvT0_PT3_T1_NS0_13GridEvenShareISL_EET2_T4_ --------------------------
	.section	.nv.constant0._ZN3cub18CUB_300001_SM_10006detail6reduce18DeviceReduceKernelINS2_10policy_hubIfjN4cuda3std3__44plusIfEEE10Policy1000EN6thrust24THRUST_300001_SM_1000_NS10device_ptrIKfEEjS9_f9square_opEEvT0_PT3_T1_NS0_13GridEvenShareISL_EET2_T4_,"a",@progbits
	.sectionflags	@""
	.align	4
.nv.constant0._ZN3cub18CUB_300001_SM_10006detail6reduce18DeviceReduceKernelINS2_10policy_hubIfjN4cuda3std3__44plusIfEEE10Policy1000EN6thrust24THRUST_300001_SM_1000_NS10device_ptrIKfEEjS9_f9square_opEEvT0_PT3_T1_NS0_13GridEvenShareISL_EET2_T4_:
	.zero		958


//--------------------- .nv.constant0._ZN3cub18CUB_300001_SM_10006detail6reduce28DeviceReduceSingleTileKernelINS2_10policy_hubIfjN4cuda3std3__44plusIfEEE10Policy1000EN6thrust24THRUST_300001_SM_1000_NS10device_ptrIKfEEPfjS9_ff9square_opEEvT0_T1_T2_T3_T4_T6_ --------------------------
	.section	.nv.constant0._ZN3cub18CUB_300001_SM_10006detail6reduce28DeviceReduceSingleTileKernelINS2_10policy_hubIfjN4cuda3std3__44plusIfEEE10Policy1000EN6thrust24THRUST_300001_SM_1000_NS10device_ptrIKfEEPfjS9_ff9square_opEEvT0_T1_T2_T3_T4_T6_,"a",@progbits
	.sectionflags	@""
	.align	4
.nv.constant0._ZN3cub18CUB_300001_SM_10006detail6reduce28DeviceReduceSingleTileKernelINS2_10policy_hubIfjN4cuda3std3__44plusIfEEE10Policy1000EN6thrust24THRUST_300001_SM_1000_NS10device_ptrIKfEEPfjS9_ff9square_opEEvT0_T1_T2_T3_T4_T6_:
	.zero		925


//--------------------- .nv.constant0._ZN3cub18CUB_300001_SM_10006detail11EmptyKernelIvEEvv --------------------------
	.section	.nv.constant0._ZN3cub18CUB_300001_SM_10006detail11EmptyKernelIvEEvv,"a",@progbits
	.sectionflags	@""
	.align	4
.nv.constant0._ZN3cub18CUB_300001_SM_10006detail11EmptyKernelIvEEvv:
	.zero		896


//--------------------- .nv.constant0._Z15normalizeKernelPKfPffm --------------------------
	.section	.nv.constant0._Z15normalizeKernelPKfPffm,"a",@progbits
	.sectionflags	@""
	.align	4
.nv.constant0._Z15normalizeKernelPKfPffm:
	.zero		928


//--------------------- SYMBOLS --------------------------

	.type		.nv.reservedSmem.offset0,@object
	.size		.nv.reservedSmem.offset0,0x4
	.type		.nv.reservedSmem.cap,@object
	.size		.nv.reservedSmem.cap,0x4
